	.target	sm_90a

	.elftype	@"ET_EXEC"


//--------------------- .note.nv.tkinfo           --------------------------
	.section	.note.nv.tkinfo,"",@"SHT_NOTE"
	.sectionflags	@"SHF_NOTE_NV_TKINFO"
	.tkinfo
        /*0018*/ 	.word	0x00000002
        /*0030*/ 	.string	""
        /*0030*/ 	.string	"ptxas"
        /*0030*/ 	.string	"Cuda compilation tools, release 13.0, V13.0.88"
        /*0030*/ 	.string	"Build cuda_13.0.r13.0/compiler.36424714_0"
        /*0030*/ 	.string	"-arch sm_90a -m 64 "



//--------------------- .note.nv.cuinfo           --------------------------
	.section	.note.nv.cuinfo,"",@"SHT_NOTE"
	.sectionflags	@"SHF_NOTE_NV_CUINFO"
        /*0018*/ 	.short	0x0002
        /*001a*/ 	.short	0x005a
        /*001c*/ 	.short	0x0082
	.zero		2


//--------------------- .nv.info                  --------------------------
	.section	.nv.info,"",@"SHT_CUDA_INFO"
	.align	4


	//----- nvinfo : EIATTR_REGCOUNT
	.align		4
        /*0000*/ 	.byte	0x04, 0x2f
        /*0002*/ 	.short	(.L_12 - .L_11)
	.align		4
.L_11:
        /*0004*/ 	.word	index@(_ZN7cutlass13device_kernelINS_4gemm6kernel13GemmUniversalIN4cute5tupleIJiiiiEEENS1_10collective13CollectiveMmaINS1_43MainloopSm90TmaGmmaWarpSpecializedSparseFP8ILi4ENS5_IJNS4_1CILi1EEESB_SB_EEENS1_35KernelTmaWarpSpecializedCooperativeEEENS5_IJNSA_ILi256EEESF_NSA_ILi128EEEEEENS_12float_e4m3_tENS5_IJNS4_6LayoutINS5_IJiNS5_IJNSA_ILi2EEEiEEEiEEENS5_IJlNS5_IJSB_SK_EEElEEEEENSJ_INS5_IJNS5_IJNSA_ILi64EEEiEEENS5_IJSG_iEEEiEEENS5_IJNS5_IJSG_NSA_ILi8192EEEEEENS5_IJSB_lEEElEEEEEEEESI_NS5_IJlSB_lEEENS4_8TiledMMAINS4_8MMA_AtomIJNS4_4SM904GMMA6SPARSE32GMMA_64x256x64_F32E4M3E4M3_SS_TNILNS14_7ScaleInE1ELS17_1ELNS14_9SparseSelE0EEEEEENSJ_INS5_IJSK_SB_SB_EEENS5_IJSB_NSA_ILi0EEES1C_EEEEENS5_IJNS4_10UnderscoreES1F_S1F_EEEEENS4_13SM90_TMA_LOADENS4_14ComposedLayoutINS4_7SwizzleILi2ELi4ELi3EEENS4_25smem_sparse_ptr_flag_bitsILi2ELi8EEENSJ_INS5_IJNS5_IJSB_NSA_ILi8EEEEEENS5_IJSK_SQ_EEEEEENS5_IJNS5_IJS1C_SG_EEESN_EEEEEEEvNS4_8identityES1I_NS1J_INS1K_ILi3ELi4ELi3EEENS4_18smem_ptr_flag_bitsILi8EEENSJ_INS5_IJS1O_SG_EEENS5_IJSG_SB_EEEEEEEvS1W_EENS_8epilogue10collective6detail29Sm90TmaWarpSpecializedAdapterINS26_15DefaultEpilogueIfNS5_IJSB_llEEES2A_NS25_6thread17LinearCombinationIfLi1EffLNS2B_9ScaleType4KindE0ELNS_15FloatRoundStyleE2EfEENS1_15EpilogueDefaultEEEEEvvEEEEvNT_6ParamsE)
        /*0008*/ 	.word	0x000000a8


	//----- nvinfo : EIATTR_FRAME_SIZE
	.align		4
.L_12:
        /*000c*/ 	.byte	0x04, 0x11
        /*000e*/ 	.short	(.L_14 - .L_13)
	.align		4
.L_13:
        /*0010*/ 	.word	index@(_ZN7cutlass13device_kernelINS_4gemm6kernel13GemmUniversalIN4cute5tupleIJiiiiEEENS1_10collective13CollectiveMmaINS1_43MainloopSm90TmaGmmaWarpSpecializedSparseFP8ILi4ENS5_IJNS4_1CILi1EEESB_SB_EEENS1_35KernelTmaWarpSpecializedCooperativeEEENS5_IJNSA_ILi256EEESF_NSA_ILi128EEEEEENS_12float_e4m3_tENS5_IJNS4_6LayoutINS5_IJiNS5_IJNSA_ILi2EEEiEEEiEEENS5_IJlNS5_IJSB_SK_EEElEEEEENSJ_INS5_IJNS5_IJNSA_ILi64EEEiEEENS5_IJSG_iEEEiEEENS5_IJNS5_IJSG_NSA_ILi8192EEEEEENS5_IJSB_lEEElEEEEEEEESI_NS5_IJlSB_lEEENS4_8TiledMMAINS4_8MMA_AtomIJNS4_4SM904GMMA6SPARSE32GMMA_64x256x64_F32E4M3E4M3_SS_TNILNS14_7ScaleInE1ELS17_1ELNS14_9SparseSelE0EEEEEENSJ_INS5_IJSK_SB_SB_EEENS5_IJSB_NSA_ILi0EEES1C_EEEEENS5_IJNS4_10UnderscoreES1F_S1F_EEEEENS4_13SM90_TMA_LOADENS4_14ComposedLayoutINS4_7SwizzleILi2ELi4ELi3EEENS4_25smem_sparse_ptr_flag_bitsILi2ELi8EEENSJ_INS5_IJNS5_IJSB_NSA_ILi8EEEEEENS5_IJSK_SQ_EEEEEENS5_IJNS5_IJS1C_SG_EEESN_EEEEEEEvNS4_8identityES1I_NS1J_INS1K_ILi3ELi4ELi3EEENS4_18smem_ptr_flag_bitsILi8EEENSJ_INS5_IJS1O_SG_EEENS5_IJSG_SB_EEEEEEEvS1W_EENS_8epilogue10collective6detail29Sm90TmaWarpSpecializedAdapterINS26_15DefaultEpilogueIfNS5_IJSB_llEEES2A_NS25_6thread17LinearCombinationIfLi1EffLNS2B_9ScaleType4KindE0ELNS_15FloatRoundStyleE2EfEENS1_15EpilogueDefaultEEEEEvvEEEEvNT_6ParamsE)
        /*0014*/ 	.word	0x00000880


	//----- nvinfo : EIATTR_MIN_STACK_SIZE
	.align		4
.L_14:
        /*0018*/ 	.byte	0x04, 0x12
        /*001a*/ 	.short	(.L_16 - .L_15)
	.align		4
.L_15:
        /*001c*/ 	.word	index@(_ZN7cutlass13device_kernelINS_4gemm6kernel13GemmUniversalIN4cute5tupleIJiiiiEEENS1_10collective13CollectiveMmaINS1_43MainloopSm90TmaGmmaWarpSpecializedSparseFP8ILi4ENS5_IJNS4_1CILi1EEESB_SB_EEENS1_35KernelTmaWarpSpecializedCooperativeEEENS5_IJNSA_ILi256EEESF_NSA_ILi128EEEEEENS_12float_e4m3_tENS5_IJNS4_6LayoutINS5_IJiNS5_IJNSA_ILi2EEEiEEEiEEENS5_IJlNS5_IJSB_SK_EEElEEEEENSJ_INS5_IJNS5_IJNSA_ILi64EEEiEEENS5_IJSG_iEEEiEEENS5_IJNS5_IJSG_NSA_ILi8192EEEEEENS5_IJSB_lEEElEEEEEEEESI_NS5_IJlSB_lEEENS4_8TiledMMAINS4_8MMA_AtomIJNS4_4SM904GMMA6SPARSE32GMMA_64x256x64_F32E4M3E4M3_SS_TNILNS14_7ScaleInE1ELS17_1ELNS14_9SparseSelE0EEEEEENSJ_INS5_IJSK_SB_SB_EEENS5_IJSB_NSA_ILi0EEES1C_EEEEENS5_IJNS4_10UnderscoreES1F_S1F_EEEEENS4_13SM90_TMA_LOADENS4_14ComposedLayoutINS4_7SwizzleILi2ELi4ELi3EEENS4_25smem_sparse_ptr_flag_bitsILi2ELi8EEENSJ_INS5_IJNS5_IJSB_NSA_ILi8EEEEEENS5_IJSK_SQ_EEEEEENS5_IJNS5_IJS1C_SG_EEESN_EEEEEEEvNS4_8identityES1I_NS1J_INS1K_ILi3ELi4ELi3EEENS4_18smem_ptr_flag_bitsILi8EEENSJ_INS5_IJS1O_SG_EEENS5_IJSG_SB_EEEEEEEvS1W_EENS_8epilogue10collective6detail29Sm90TmaWarpSpecializedAdapterINS26_15DefaultEpilogueIfNS5_IJSB_llEEES2A_NS25_6thread17LinearCombinationIfLi1EffLNS2B_9ScaleType4KindE0ELNS_15FloatRoundStyleE2EfEENS1_15EpilogueDefaultEEEEEvvEEEEvNT_6ParamsE)
        /*0020*/ 	.word	0x00000880
.L_16:


//--------------------- .nv.compat                --------------------------
	.section	.nv.compat,"",@"SHT_CUDA_COMPAT_INFO"
	.align	4
        /*0000*/ 	.byte	0x02, 0x09, 0x01, 0x00, 0x02, 0x02, 0x04, 0x00, 0x02, 0x05, 0x05, 0x00, 0x03, 0x07, 0x01, 0x01
        /*0010*/ 	.byte	0x02, 0x03, 0x01, 0x00, 0x02, 0x06, 0x01, 0x00, 0x04, 0x0b, 0x08, 0x00, 0x00, 0x00, 0x00, 0x00
        /*0020*/ 	.byte	0x00, 0x00, 0x00, 0x00


//--------------------- .nv.info._ZN7cutlass13device_kernelINS_4gemm6kernel13GemmUniversalIN4cute5tupleIJiiiiEEENS1_10collective13CollectiveMmaINS1_43MainloopSm90TmaGmmaWarpSpecializedSparseFP8ILi4ENS5_IJNS4_1CILi1EEESB_SB_EEENS1_35KernelTmaWarpSpecializedCooperativeEEENS5_IJNSA_ILi256EEESF_NSA_ILi128EEEEEENS_12float_e4m3_tENS5_IJNS4_6LayoutINS5_IJiNS5_IJNSA_ILi2EEEiEEEiEEENS5_IJlNS5_IJSB_SK_EEElEEEEENSJ_INS5_IJNS5_IJNSA_ILi64EEEiEEENS5_IJSG_iEEEiEEENS5_IJNS5_IJSG_NSA_ILi8192EEEEEENS5_IJSB_lEEElEEEEEEEESI_NS5_IJlSB_lEEENS4_8TiledMMAINS4_8MMA_AtomIJNS4_4SM904GMMA6SPARSE32GMMA_64x256x64_F32E4M3E4M3_SS_TNILNS14_7ScaleInE1ELS17_1ELNS14_9SparseSelE0EEEEEENSJ_INS5_IJSK_SB_SB_EEENS5_IJSB_NSA_ILi0EEES1C_EEEEENS5_IJNS4_10UnderscoreES1F_S1F_EEEEENS4_13SM90_TMA_LOADENS4_14ComposedLayoutINS4_7SwizzleILi2ELi4ELi3EEENS4_25smem_sparse_ptr_flag_bitsILi2ELi8EEENSJ_INS5_IJNS5_IJSB_NSA_ILi8EEEEEENS5_IJSK_SQ_EEEEEENS5_IJNS5_IJS1C_SG_EEESN_EEEEEEEvNS4_8identityES1I_NS1J_INS1K_ILi3ELi4ELi3EEENS4_18smem_ptr_flag_bitsILi8EEENSJ_INS5_IJS1O_SG_EEENS5_IJSG_SB_EEEEEEEvS1W_EENS_8epilogue10collective6detail29Sm90TmaWarpSpecializedAdapterINS26_15DefaultEpilogueIfNS5_IJSB_llEEES2A_NS25_6thread17LinearCombinationIfLi1EffLNS2B_9ScaleType4KindE0ELNS_15FloatRoundStyleE2EfEENS1_15EpilogueDefaultEEEEEvvEEEEvNT_6ParamsE --------------------------
	.section	.nv.info._ZN7cutlass13device_kernelINS_4gemm6kernel13GemmUniversalIN4cute5tupleIJiiiiEEENS1_10collective13CollectiveMmaINS1_43MainloopSm90TmaGmmaWarpSpecializedSparseFP8ILi4ENS5_IJNS4_1CILi1EEESB_SB_EEENS1_35KernelTmaWarpSpecializedCooperativeEEENS5_IJNSA_ILi256EEESF_NSA_ILi128EEEEEENS_12float_e4m3_tENS5_IJNS4_6LayoutINS5_IJiNS5_IJNSA_ILi2EEEiEEEiEEENS5_IJlNS5_IJSB_SK_EEElEEEEENSJ_INS5_IJNS5_IJNSA_ILi64EEEiEEENS5_IJSG_iEEEiEEENS5_IJNS5_IJSG_NSA_ILi8192EEEEEENS5_IJSB_lEEElEEEEEEEESI_NS5_IJlSB_lEEENS4_8TiledMMAINS4_8MMA_AtomIJNS4_4SM904GMMA6SPARSE32GMMA_64x256x64_F32E4M3E4M3_SS_TNILNS14_7ScaleInE1ELS17_1ELNS14_9SparseSelE0EEEEEENSJ_INS5_IJSK_SB_SB_EEENS5_IJSB_NSA_ILi0EEES1C_EEEEENS5_IJNS4_10UnderscoreES1F_S1F_EEEEENS4_13SM90_TMA_LOADENS4_14ComposedLayoutINS4_7SwizzleILi2ELi4ELi3EEENS4_25smem_sparse_ptr_flag_bitsILi2ELi8EEENSJ_INS5_IJNS5_IJSB_NSA_ILi8EEEEEENS5_IJSK_SQ_EEEEEENS5_IJNS5_IJS1C_SG_EEESN_EEEEEEEvNS4_8identityES1I_NS1J_INS1K_ILi3ELi4ELi3EEENS4_18smem_ptr_flag_bitsILi8EEENSJ_INS5_IJS1O_SG_EEENS5_IJSG_SB_EEEEEEEvS1W_EENS_8epilogue10collective6detail29Sm90TmaWarpSpecializedAdapterINS26_15DefaultEpilogueIfNS5_IJSB_llEEES2A_NS25_6thread17LinearCombinationIfLi1EffLNS2B_9ScaleType4KindE0ELNS_15FloatRoundStyleE2EfEENS1_15EpilogueDefaultEEEEEvvEEEEvNT_6ParamsE,"",@"SHT_CUDA_INFO"
	.sectionflags	@""
	.align	4


	//----- nvinfo : EIATTR_CUDA_API_VERSION
	.align		4
        /*0000*/ 	.byte	0x04, 0x37
        /*0002*/ 	.short	(.L_18 - .L_17)
.L_17:
        /*0004*/ 	.word	0x00000082


	//----- nvinfo : EIATTR_KPARAM_INFO
	.align		4
.L_18:
        /*0008*/ 	.byte	0x04, 0x17
        /*000a*/ 	.short	(.L_20 - .L_19)
.L_19:
        /*000c*/ 	.word	0x00000000
        /*0010*/ 	.short	0x0000
        /*0012*/ 	.short	0x0070
        /*0014*/ 	.byte	0x00, 0xf0, 0x01, 0x14


	//----- nvinfo : EIATTR_SPARSE_MMA_MASK
	.align		4
.L_20:
        /*0018*/ 	.byte	0x03, 0x50
        /*001a*/ 	.short	0x0001


	//----- nvinfo : EIATTR_MAXREG_COUNT
	.align		4
        /*001c*/ 	.byte	0x03, 0x1b
        /*001e*/ 	.short	0x00a8


	//----- nvinfo : EIATTR_NUM_BARRIERS
	.align		4
        /*0020*/ 	.byte	0x02, 0x4c
        /*0022*/ 	.byte	0x01
	.zero		1


	//----- nvinfo : EIATTR_ANNOTATIONS
	.align		4
        /*0024*/ 	.byte	0x04, 0x55
        /*0026*/ 	.short	(.L_22 - .L_21)


	//   ....[0]....
.L_21:
        /*0028*/ 	.word	0x00000001
        /*002c*/ 	.byte	0xc0, 0x05, 0x00, 0x00, 0x01, 0x00, 0x00, 0x00, 0xe0, 0x05, 0x00, 0x00, 0x01, 0x00, 0x00, 0x00
        /* <DEDUP_REMOVED lines=1368> */
        /*55bc*/ 	.byte	0xa0, 0x16, 0x02, 0x00


	//----- nvinfo : EIATTR_MERCURY_ISA_VERSION
	.align		4
.L_22:
        /*55c0*/ 	.byte	0x03, 0x5f
        /*55c2*/ 	.short	0x0101


	//----- nvinfo : EIATTR_INT_WARP_WIDE_INSTR_OFFSETS
	.align		4
        /*55c4*/ 	.byte	0x04, 0x31
        /*55c6*/ 	.short	(.L_24 - .L_23)


	//   ....[0]....
.L_23:
        /*55c8*/ 	.word	0x000004c0


	//   ....[1]....
        /*55cc*/ 	.word	0x000004e0


	//   ....[2]....
        /*55d0*/ 	.word	0x000005d0


	//----- nvinfo : EIATTR_COOP_GROUP_MASK_REGIDS
	.align		4
.L_24:
        /*55d4*/ 	.byte	0x04, 0x29
        /*55d6*/ 	.short	(.L_26 - .L_25)


	//   ....[0]....
.L_25:
        /*55d8*/ 	.word	0xffffffff


	//   ....[1]....
        /*55dc*/ 	.word	0xffffffff


	//   ....[2]....
        /*55e0*/ 	.word	0xffffffff


	//   ....[3]....
        /*55e4*/ 	.word	0xffffffff


	//   ....[4]....
        /*55e8*/ 	.word	0xffffffff


	//----- nvinfo : EIATTR_COOP_GROUP_INSTR_OFFSETS
	.align		4
.L_26:
        /*55ec*/ 	.byte	0x04, 0x28
        /*55ee*/ 	.short	(.L_28 - .L_27)


	//   ....[0]....
.L_27:
        /*55f0*/ 	.word	0x00000070


	//   ....[1]....
        /*55f4*/ 	.word	0x00000080


	//   ....[2]....
        /*55f8*/ 	.word	0x000001d0


	//   ....[3]....
        /*55fc*/ 	.word	0x000003f0


	//   ....[4]....
        /*5600*/ 	.word	0x00002920


	//----- nvinfo : EIATTR_REG_RECONFIG
	.align		4
.L_28:
        /*5604*/ 	.byte	0x01, 0x54
	.zero		2


	//----- nvinfo : EIATTR_MBARRIER_INSTR_OFFSETS
	.align		4
        /*5608*/ 	.byte	0x04, 0x39
        /*560a*/ 	.short	(.L_30 - .L_29)


	//   ....[0]....
.L_29:
        /*560c*/ 	.word	0x00000350
        /*5610*/ 	.word	0x000000ff
        /*5614*/ 	.word	0x00000000
        /*5618*/ 	.short	0x0100
        /*561a*/ 	.byte	0x09
	.zero		1


	//   ....[1]....
        /*561c*/ 	.word	0x00000360
        /*5620*/ 	.word	0x000000ff
        /*5624*/ 	.word	0x00000020
        /*5628*/ 	.short	0x0100
        /*562a*/ 	.byte	0x09
	.zero		1


	//   ....[2]....
        /*562c*/ 	.word	0x00000370
        /*5630*/ 	.word	0x000000ff
        /*5634*/ 	.word	0x00000008
        /*5638*/ 	.short	0x0100
        /*563a*/ 	.byte	0x09
	.zero		1


	//   ....[3]....
        /*563c*/ 	.word	0x00000380
        /*5640*/ 	.word	0x000000ff
        /*5644*/ 	.word	0x00000028
        /*5648*/ 	.short	0x0100
        /*564a*/ 	.byte	0x09
	.zero		1


	//   ....[4]....
        /*564c*/ 	.word	0x00000390
        /*5650*/ 	.word	0x000000ff
        /*5654*/ 	.word	0x00000010
        /*5658*/ 	.short	0x0100
        /*565a*/ 	.byte	0x09
	.zero		1


	//   ....[5]....
        /*565c*/ 	.word	0x000003a0
        /*5660*/ 	.word	0x000000ff
        /*5664*/ 	.word	0x00000030
        /*5668*/ 	.short	0x0100
        /*566a*/ 	.byte	0x09
	.zero		1


	//   ....[6]....
        /*566c*/ 	.word	0x000003b0
        /*5670*/ 	.word	0x000000ff
        /*5674*/ 	.word	0x00000018
        /*5678*/ 	.short	0x0100
        /*567a*/ 	.byte	0x09
	.zero		1


	//   ....[7]....
        /*567c*/ 	.word	0x000003c0
        /*5680*/ 	.word	0x000000ff
        /*5684*/ 	.word	0x00000038
        /*5688*/ 	.short	0x0100
        /*568a*/ 	.byte	0x09
	.zero		1


	//   ....[8]....
        /*568c*/ 	.word	0x00000600
        /*5690*/ 	.word	0x000000ff
        /*5694*/ 	.word	0x00000050
        /*5698*/ 	.short	0x0100
        /*569a*/ 	.byte	0x06
	.zero		1


	//   ....[9]....
        /*569c*/ 	.word	0x00000610
        /*56a0*/ 	.word	0x000000ff
        /*56a4*/ 	.word	0x00000058
        /*56a8*/ 	.short	0x0100
        /*56aa*/ 	.byte	0x06
	.zero		1


	//   ....[10]....
        /*56ac*/ 	.word	0x00002b90
        /*56b0*/ 	.word	0x000000ff
        /*56b4*/ 	.word	0x00000000
        /*56b8*/ 	.short	0x010a
        /*56ba*/ 	.byte	0x08
	.zero		1


	//   ....[11]....
        /*56bc*/ 	.word	0x00002cd0
        /*56c0*/ 	.word	0x000000ff
        /*56c4*/ 	.word	0x00000000
        /*56c8*/ 	.short	0x010a
        /*56ca*/ 	.byte	0x08
	.zero		1


	//   ....[12]....
        /*56cc*/ 	.word	0x00008a50
        /*56d0*/ 	.word	0x000000ff
        /*56d4*/ 	.word	0x00000000
        /*56d8*/ 	.short	0x0101
        /*56da*/ 	.byte	0x07
	.zero		1


	//   ....[13]....
        /*56dc*/ 	.word	0x00020840
        /*56e0*/ 	.word	0x00000013
        /*56e4*/ 	.word	0x00000020
        /*56e8*/ 	.short	0x010a
        /*56ea*/ 	.byte	0x3f
	.zero		1


	//   ....[14]....
        /*56ec*/ 	.word	0x00020d10
        /*56f0*/ 	.word	0x00000002
        /*56f4*/ 	.word	0x00000058
        /*56f8*/ 	.short	0x0101
        /*56fa*/ 	.byte	0x3f
	.zero		1


	//   ....[15]....
        /*56fc*/ 	.word	0x00021440
        /*5700*/ 	.word	0x00000005
        /*5704*/ 	.word	0x00000000
        /*5708*/ 	.short	0x010a
        /*570a*/ 	.byte	0x3f
	.zero		1


	//   ....[16]....
        /*570c*/ 	.word	0x000214d0
        /*5710*/ 	.word	0x00000007
        /*5714*/ 	.word	0x00000000
        /*5718*/ 	.short	0x010a
        /*571a*/ 	.byte	0x3f
	.zero		1


	//   ....[17]....
        /*571c*/ 	.word	0x00021560
        /*5720*/ 	.word	0x00000007
        /*5724*/ 	.word	0x00000000
        /*5728*/ 	.short	0x010a
        /*572a*/ 	.byte	0x3f
	.zero		1


	//   ....[18]....
        /*572c*/ 	.word	0x000215f0
        /*5730*/ 	.word	0x00000003
        /*5734*/ 	.word	0x00000000
        /*5738*/ 	.short	0x010a
        /*573a*/ 	.byte	0x3f
	.zero		1


	//   ....[19]....
        /*573c*/ 	.word	0x00021670
        /*5740*/ 	.word	0x00000000
        /*5744*/ 	.word	0x00000000
        /*5748*/ 	.short	0x010a
        /*574a*/ 	.byte	0x3f
	.zero		1


	//   ....[20]....
        /*574c*/ 	.word	0x00021750
        /*5750*/ 	.word	0x00000013
        /*5754*/ 	.word	0x00000020
        /*5758*/ 	.short	0x010a
        /*575a*/ 	.byte	0x3f
	.zero		1


	//   ....[21]....
        /*575c*/ 	.word	0x00021830
        /*5760*/ 	.word	0x00000005
        /*5764*/ 	.word	0x00000000
        /*5768*/ 	.short	0x010a
        /*576a*/ 	.byte	0x3f
	.zero		1


	//   ....[22]....
        /*576c*/ 	.word	0x00021880
        /*5770*/ 	.word	0x00000007
        /*5774*/ 	.word	0x00000000
        /*5778*/ 	.short	0x010a
        /*577a*/ 	.byte	0x3f
	.zero		1


	//   ....[23]....
        /*577c*/ 	.word	0x000218d0
        /*5780*/ 	.word	0x00000007
        /*5784*/ 	.word	0x00000000
        /*5788*/ 	.short	0x010a
        /*578a*/ 	.byte	0x3f
	.zero		1


	//----- nvinfo : EIATTR_NUM_MBARRIERS
	.align		4
.L_30:
        /*578c*/ 	.byte	0x03, 0x38
        /*578e*/ 	.short	0x000a


	//----- nvinfo : EIATTR_EXIT_INSTR_OFFSETS
	.align		4
        /*5790*/ 	.byte	0x04, 0x1c
        /*5792*/ 	.short	(.L_32 - .L_31)


	//   ....[0]....
.L_31:
        /*5794*/ 	.word	0x00000670


	//   ....[1]....
        /*5798*/ 	.word	0x00000fd0


	//   ....[2]....
        /*579c*/ 	.word	0x0001fe60


	//   ....[3]....
        /*57a0*/ 	.word	0x000204c0


	//   ....[4]....
        /*57a4*/ 	.word	0x00021640


	//----- nvinfo : EIATTR_MAX_THREADS
	.align		4
.L_32:
        /*57a8*/ 	.byte	0x04, 0x05
        /*57aa*/ 	.short	(.L_34 - .L_33)
.L_33:
        /*57ac*/ 	.word	0x00000180
        /*57b0*/ 	.word	0x00000001
        /*57b4*/ 	.word	0x00000001


	//----- nvinfo : EIATTR_CRS_STACK_SIZE
	.align		4
.L_34:
        /*57b8*/ 	.byte	0x04, 0x1e
        /*57ba*/ 	.short	(.L_36 - .L_35)
.L_35:
        /*57bc*/ 	.word	0x00000000


	//----- nvinfo : EIATTR_CBANK_PARAM_SIZE
	.align		4
.L_36:
        /*57c0*/ 	.byte	0x03, 0x19
        /*57c2*/ 	.short	0x0570


	//----- nvinfo : EIATTR_PARAM_CBANK
	.align		4
        /*57c4*/ 	.byte	0x04, 0x0a
        /*57c6*/ 	.short	(.L_38 - .L_37)
	.align		4
.L_37:
        /*57c8*/ 	.word	index@(.nv.constant0._ZN7cutlass13device_kernelINS_4gemm6kernel13GemmUniversalIN4cute5tupleIJiiiiEEENS1_10collective13CollectiveMmaINS1_43MainloopSm90TmaGmmaWarpSpecializedSparseFP8ILi4ENS5_IJNS4_1CILi1EEESB_SB_EEENS1_35KernelTmaWarpSpecializedCooperativeEEENS5_IJNSA_ILi256EEESF_NSA_ILi128EEEEEENS_12float_e4m3_tENS5_IJNS4_6LayoutINS5_IJiNS5_IJNSA_ILi2EEEiEEEiEEENS5_IJlNS5_IJSB_SK_EEElEEEEENSJ_INS5_IJNS5_IJNSA_ILi64EEEiEEENS5_IJSG_iEEEiEEENS5_IJNS5_IJSG_NSA_ILi8192EEEEEENS5_IJSB_lEEElEEEEEEEESI_NS5_IJlSB_lEEENS4_8TiledMMAINS4_8MMA_AtomIJNS4_4SM904GMMA6SPARSE32GMMA_64x256x64_F32E4M3E4M3_SS_TNILNS14_7ScaleInE1ELS17_1ELNS14_9SparseSelE0EEEEEENSJ_INS5_IJSK_SB_SB_EEENS5_IJSB_NSA_ILi0EEES1C_EEEEENS5_IJNS4_10UnderscoreES1F_S1F_EEEEENS4_13SM90_TMA_LOADENS4_14ComposedLayoutINS4_7SwizzleILi2ELi4ELi3EEENS4_25smem_sparse_ptr_flag_bitsILi2ELi8EEENSJ_INS5_IJNS5_IJSB_NSA_ILi8EEEEEENS5_IJSK_SQ_EEEEEENS5_IJNS5_IJS1C_SG_EEESN_EEEEEEEvNS4_8identityES1I_NS1J_INS1K_ILi3ELi4ELi3EEENS4_18smem_ptr_flag_bitsILi8EEENSJ_INS5_IJS1O_SG_EEENS5_IJSG_SB_EEEEEEEvS1W_EENS_8epilogue10collective6detail29Sm90TmaWarpSpecializedAdapterINS26_15DefaultEpilogueIfNS5_IJSB_llEEES2A_NS25_6thread17LinearCombinationIfLi1EffLNS2B_9ScaleType4KindE0ELNS_15FloatRoundStyleE2EfEENS1_15EpilogueDefaultEEEEEvvEEEEvNT_6ParamsE)
        /*57cc*/ 	.short	0x0210
        /*57ce*/ 	.short	0x0570


	//----- nvinfo : EIATTR_SW_WAR
	.align		4
.L_38:
        /*57d0*/ 	.byte	0x04, 0x36
        /*57d2*/ 	.short	(.L_40 - .L_39)
.L_39:
        /*57d4*/ 	.word	0x00000008
.L_40:


//--------------------- .nv.callgraph             --------------------------
	.section	.nv.callgraph,"",@"SHT_CUDA_CALLGRAPH"
	.align	4
	.sectionentsize	8
	.align		4
        /*0000*/ 	.word	0x00000000
	.align		4
        /*0004*/ 	.word	0xffffffff
	.align		4
        /*0008*/ 	.word	0x00000000
	.align		4
        /*000c*/ 	.word	0xfffffffe
	.align		4
        /*0010*/ 	.word	0x00000000
	.align		4
        /*0014*/ 	.word	0xfffffffd
	.align		4
        /*0018*/ 	.word	0x00000000
	.align		4
        /*001c*/ 	.word	0xfffffffc


//--------------------- .nv.constant4             --------------------------
	.section	.nv.constant4,"a",@progbits
	.align	8
	.align		8
.nv.constant4:
        /*0000*/ 	.dword	_ZN39_INTERNAL_07fac273_4_k_cu_4d761be0_40104cuda3std3__45__cpo5beginE
	.align		8
        /*0008*/ 	.dword	_ZN39_INTERNAL_07fac273_4_k_cu_4d761be0_40104cuda3std3__45__cpo3endE
	.align		8
        /*0010*/ 	.dword	_ZN39_INTERNAL_07fac273_4_k_cu_4d761be0_40104cuda3std3__45__cpo6cbeginE
	.align		8
        /*0018*/ 	.dword	_ZN39_INTERNAL_07fac273_4_k_cu_4d761be0_40104cuda3std3__45__cpo4cendE
	.align		8
        /*0020*/ 	.dword	_ZN39_INTERNAL_07fac273_4_k_cu_4d761be0_40104cuda3std3__441_GLOBAL__N__07fac273_4_k_cu_4d761be0_40106ignoreE
	.align		8
        /*0028*/ 	.dword	_ZN39_INTERNAL_07fac273_4_k_cu_4d761be0_40104cuda3std3__419piecewise_constructE
	.align		8
        /*0030*/ 	.dword	_ZN39_INTERNAL_07fac273_4_k_cu_4d761be0_40104cuda3std3__48in_placeE
	.align		8
        /*0038*/ 	.dword	_ZN39_INTERNAL_07fac273_4_k_cu_4d761be0_40104cuda3std6ranges3__45__cpo4swapE
	.align		8
        /*0040*/ 	.dword	_ZN39_INTERNAL_07fac273_4_k_cu_4d761be0_40104cuda3std6ranges3__45__cpo9iter_moveE
	.align		8
        /*0048*/ 	.dword	_ZN39_INTERNAL_07fac273_4_k_cu_4d761be0_40104cute7productE
	.align		8
        /*0050*/ 	.dword	_ZN39_INTERNAL_07fac273_4_k_cu_4d761be0_40104cute1_E


//--------------------- .text._ZN7cutlass13device_kernelINS_4gemm6kernel13GemmUniversalIN4cute5tupleIJiiiiEEENS1_10collective13CollectiveMmaINS1_43MainloopSm90TmaGmmaWarpSpecializedSparseFP8ILi4ENS5_IJNS4_1CILi1EEESB_SB_EEENS1_35KernelTmaWarpSpecializedCooperativeEEENS5_IJNSA_ILi256EEESF_NSA_ILi128EEEEEENS_12float_e4m3_tENS5_IJNS4_6LayoutINS5_IJiNS5_IJNSA_ILi2EEEiEEEiEEENS5_IJlNS5_IJSB_SK_EEElEEEEENSJ_INS5_IJNS5_IJNSA_ILi64EEEiEEENS5_IJSG_iEEEiEEENS5_IJNS5_IJSG_NSA_ILi8192EEEEEENS5_IJSB_lEEElEEEEEEEESI_NS5_IJlSB_lEEENS4_8TiledMMAINS4_8MMA_AtomIJNS4_4SM904GMMA6SPARSE32GMMA_64x256x64_F32E4M3E4M3_SS_TNILNS14_7ScaleInE1ELS17_1ELNS14_9SparseSelE0EEEEEENSJ_INS5_IJSK_SB_SB_EEENS5_IJSB_NSA_ILi0EEES1C_EEEEENS5_IJNS4_10UnderscoreES1F_S1F_EEEEENS4_13SM90_TMA_LOADENS4_14ComposedLayoutINS4_7SwizzleILi2ELi4ELi3EEENS4_25smem_sparse_ptr_flag_bitsILi2ELi8EEENSJ_INS5_IJNS5_IJSB_NSA_ILi8EEEEEENS5_IJSK_SQ_EEEEEENS5_IJNS5_IJS1C_SG_EEESN_EEEEEEEvNS4_8identityES1I_NS1J_INS1K_ILi3ELi4ELi3EEENS4_18smem_ptr_flag_bitsILi8EEENSJ_INS5_IJS1O_SG_EEENS5_IJSG_SB_EEEEEEEvS1W_EENS_8epilogue10collective6detail29Sm90TmaWarpSpecializedAdapterINS26_15DefaultEpilogueIfNS5_IJSB_llEEES2A_NS25_6thread17LinearCombinationIfLi1EffLNS2B_9ScaleType4KindE0ELNS_15FloatRoundStyleE2EfEENS1_15EpilogueDefaultEEEEEvvEEEEvNT_6ParamsE --------------------------
	.section	.text._ZN7cutlass13device_kernelINS_4gemm6kernel13GemmUniversalIN4cute5tupleIJiiiiEEENS1_10collective13CollectiveMmaINS1_43MainloopSm90TmaGmmaWarpSpecializedSparseFP8ILi4ENS5_IJNS4_1CILi1EEESB_SB_EEENS1_35KernelTmaWarpSpecializedCooperativeEEENS5_IJNSA_ILi256EEESF_NSA_ILi128EEEEEENS_12float_e4m3_tENS5_IJNS4_6LayoutINS5_IJiNS5_IJNSA_ILi2EEEiEEEiEEENS5_IJlNS5_IJSB_SK_EEElEEEEENSJ_INS5_IJNS5_IJNSA_ILi64EEEiEEENS5_IJSG_iEEEiEEENS5_IJNS5_IJSG_NSA_ILi8192EEEEEENS5_IJSB_lEEElEEEEEEEESI_NS5_IJlSB_lEEENS4_8TiledMMAINS4_8MMA_AtomIJNS4_4SM904GMMA6SPARSE32GMMA_64x256x64_F32E4M3E4M3_SS_TNILNS14_7ScaleInE1ELS17_1ELNS14_9SparseSelE0EEEEEENSJ_INS5_IJSK_SB_SB_EEENS5_IJSB_NSA_ILi0EEES1C_EEEEENS5_IJNS4_10UnderscoreES1F_S1F_EEEEENS4_13SM90_TMA_LOADENS4_14ComposedLayoutINS4_7SwizzleILi2ELi4ELi3EEENS4_25smem_sparse_ptr_flag_bitsILi2ELi8EEENSJ_INS5_IJNS5_IJSB_NSA_ILi8EEEEEENS5_IJSK_SQ_EEEEEENS5_IJNS5_IJS1C_SG_EEESN_EEEEEEEvNS4_8identityES1I_NS1J_INS1K_ILi3ELi4ELi3EEENS4_18smem_ptr_flag_bitsILi8EEENSJ_INS5_IJS1O_SG_EEENS5_IJSG_SB_EEEEEEEvS1W_EENS_8epilogue10collective6detail29Sm90TmaWarpSpecializedAdapterINS26_15DefaultEpilogueIfNS5_IJSB_llEEES2A_NS25_6thread17LinearCombinationIfLi1EffLNS2B_9ScaleType4KindE0ELNS_15FloatRoundStyleE2EfEENS1_15EpilogueDefaultEEEEEvvEEEEvNT_6ParamsE,"ax",@progbits
	.align	128
.text._ZN7cutlass13device_kernelINS_4gemm6kernel13GemmUniversalIN4cute5tupleIJiiiiEEENS1_10collective13CollectiveMmaINS1_43MainloopSm90TmaGmmaWarpSpecializedSparseFP8ILi4ENS5_IJNS4_1CILi1EEESB_SB_EEENS1_35KernelTmaWarpSpecializedCooperativeEEENS5_IJNSA_ILi256EEESF_NSA_ILi128EEEEEENS_12float_e4m3_tENS5_IJNS4_6LayoutINS5_IJiNS5_IJNSA_ILi2EEEiEEEiEEENS5_IJlNS5_IJSB_SK_EEElEEEEENSJ_INS5_IJNS5_IJNSA_ILi64EEEiEEENS5_IJSG_iEEEiEEENS5_IJNS5_IJSG_NSA_ILi8192EEEEEENS5_IJSB_lEEElEEEEEEEESI_NS5_IJlSB_lEEENS4_8TiledMMAINS4_8MMA_AtomIJNS4_4SM904GMMA6SPARSE32GMMA_64x256x64_F32E4M3E4M3_SS_TNILNS14_7ScaleInE1ELS17_1ELNS14_9SparseSelE0EEEEEENSJ_INS5_IJSK_SB_SB_EEENS5_IJSB_NSA_ILi0EEES1C_EEEEENS5_IJNS4_10UnderscoreES1F_S1F_EEEEENS4_13SM90_TMA_LOADENS4_14ComposedLayoutINS4_7SwizzleILi2ELi4ELi3EEENS4_25smem_sparse_ptr_flag_bitsILi2ELi8EEENSJ_INS5_IJNS5_IJSB_NSA_ILi8EEEEEENS5_IJSK_SQ_EEEEEENS5_IJNS5_IJS1C_SG_EEESN_EEEEEEEvNS4_8identityES1I_NS1J_INS1K_ILi3ELi4ELi3EEENS4_18smem_ptr_flag_bitsILi8EEENSJ_INS5_IJS1O_SG_EEENS5_IJSG_SB_EEEEEEEvS1W_EENS_8epilogue10collective6detail29Sm90TmaWarpSpecializedAdapterINS26_15DefaultEpilogueIfNS5_IJSB_llEEES2A_NS25_6thread17LinearCombinationIfLi1EffLNS2B_9ScaleType4KindE0ELNS_15FloatRoundStyleE2EfEENS1_15EpilogueDefaultEEEEEvvEEEEvNT_6ParamsE:
        .type           _ZN7cutlass13device_kernelINS_4gemm6kernel13GemmUniversalIN4cute5tupleIJiiiiEEENS1_10collective13CollectiveMmaINS1_43MainloopSm90TmaGmmaWarpSpecializedSparseFP8ILi4ENS5_IJNS4_1CILi1EEESB_SB_EEENS1_35KernelTmaWarpSpecializedCooperativeEEENS5_IJNSA_ILi256EEESF_NSA_ILi128EEEEEENS_12float_e4m3_tENS5_IJNS4_6LayoutINS5_IJiNS5_IJNSA_ILi2EEEiEEEiEEENS5_IJlNS5_IJSB_SK_EEElEEEEENSJ_INS5_IJNS5_IJNSA_ILi64EEEiEEENS5_IJSG_iEEEiEEENS5_IJNS5_IJSG_NSA_ILi8192EEEEEENS5_IJSB_lEEElEEEEEEEESI_NS5_IJlSB_lEEENS4_8TiledMMAINS4_8MMA_AtomIJNS4_4SM904GMMA6SPARSE32GMMA_64x256x64_F32E4M3E4M3_SS_TNILNS14_7ScaleInE1ELS17_1ELNS14_9SparseSelE0EEEEEENSJ_INS5_IJSK_SB_SB_EEENS5_IJSB_NSA_ILi0EEES1C_EEEEENS5_IJNS4_10UnderscoreES1F_S1F_EEEEENS4_13SM90_TMA_LOADENS4_14ComposedLayoutINS4_7SwizzleILi2ELi4ELi3EEENS4_25smem_sparse_ptr_flag_bitsILi2ELi8EEENSJ_INS5_IJNS5_IJSB_NSA_ILi8EEEEEENS5_IJSK_SQ_EEEEEENS5_IJNS5_IJS1C_SG_EEESN_EEEEEEEvNS4_8identityES1I_NS1J_INS1K_ILi3ELi4ELi3EEENS4_18smem_ptr_flag_bitsILi8EEENSJ_INS5_IJS1O_SG_EEENS5_IJSG_SB_EEEEEEEvS1W_EENS_8epilogue10collective6detail29Sm90TmaWarpSpecializedAdapterINS26_15DefaultEpilogueIfNS5_IJSB_llEEES2A_NS25_6thread17LinearCombinationIfLi1EffLNS2B_9ScaleType4KindE0ELNS_15FloatRoundStyleE2EfEENS1_15EpilogueDefaultEEEEEvvEEEEvNT_6ParamsE,@function
        .size           _ZN7cutlass13device_kernelINS_4gemm6kernel13GemmUniversalIN4cute5tupleIJiiiiEEENS1_10collective13CollectiveMmaINS1_43MainloopSm90TmaGmmaWarpSpecializedSparseFP8ILi4ENS5_IJNS4_1CILi1EEESB_SB_EEENS1_35KernelTmaWarpSpecializedCooperativeEEENS5_IJNSA_ILi256EEESF_NSA_ILi128EEEEEENS_12float_e4m3_tENS5_IJNS4_6LayoutINS5_IJiNS5_IJNSA_ILi2EEEiEEEiEEENS5_IJlNS5_IJSB_SK_EEElEEEEENSJ_INS5_IJNS5_IJNSA_ILi64EEEiEEENS5_IJSG_iEEEiEEENS5_IJNS5_IJSG_NSA_ILi8192EEEEEENS5_IJSB_lEEElEEEEEEEESI_NS5_IJlSB_lEEENS4_8TiledMMAINS4_8MMA_AtomIJNS4_4SM904GMMA6SPARSE32GMMA_64x256x64_F32E4M3E4M3_SS_TNILNS14_7ScaleInE1ELS17_1ELNS14_9SparseSelE0EEEEEENSJ_INS5_IJSK_SB_SB_EEENS5_IJSB_NSA_ILi0EEES1C_EEEEENS5_IJNS4_10UnderscoreES1F_S1F_EEEEENS4_13SM90_TMA_LOADENS4_14ComposedLayoutINS4_7SwizzleILi2ELi4ELi3EEENS4_25smem_sparse_ptr_flag_bitsILi2ELi8EEENSJ_INS5_IJNS5_IJSB_NSA_ILi8EEEEEENS5_IJSK_SQ_EEEEEENS5_IJNS5_IJS1C_SG_EEESN_EEEEEEEvNS4_8identityES1I_NS1J_INS1K_ILi3ELi4ELi3EEENS4_18smem_ptr_flag_bitsILi8EEENSJ_INS5_IJS1O_SG_EEENS5_IJSG_SB_EEEEEEEvS1W_EENS_8epilogue10collective6detail29Sm90TmaWarpSpecializedAdapterINS26_15DefaultEpilogueIfNS5_IJSB_llEEES2A_NS25_6thread17LinearCombinationIfLi1EffLNS2B_9ScaleType4KindE0ELNS_15FloatRoundStyleE2EfEENS1_15EpilogueDefaultEEEEEvvEEEEvNT_6ParamsE,(.L_x_447 - _ZN7cutlass13device_kernelINS_4gemm6kernel13GemmUniversalIN4cute5tupleIJiiiiEEENS1_10collective13CollectiveMmaINS1_43MainloopSm90TmaGmmaWarpSpecializedSparseFP8ILi4ENS5_IJNS4_1CILi1EEESB_SB_EEENS1_35KernelTmaWarpSpecializedCooperativeEEENS5_IJNSA_ILi256EEESF_NSA_ILi128EEEEEENS_12float_e4m3_tENS5_IJNS4_6LayoutINS5_IJiNS5_IJNSA_ILi2EEEiEEEiEEENS5_IJlNS5_IJSB_SK_EEElEEEEENSJ_INS5_IJNS5_IJNSA_ILi64EEEiEEENS5_IJSG_iEEEiEEENS5_IJNS5_IJSG_NSA_ILi8192EEEEEENS5_IJSB_lEEElEEEEEEEESI_NS5_IJlSB_lEEENS4_8TiledMMAINS4_8MMA_AtomIJNS4_4SM904GMMA6SPARSE32GMMA_64x256x64_F32E4M3E4M3_SS_TNILNS14_7ScaleInE1ELS17_1ELNS14_9SparseSelE0EEEEEENSJ_INS5_IJSK_SB_SB_EEENS5_IJSB_NSA_ILi0EEES1C_EEEEENS5_IJNS4_10UnderscoreES1F_S1F_EEEEENS4_13SM90_TMA_LOADENS4_14ComposedLayoutINS4_7SwizzleILi2ELi4ELi3EEENS4_25smem_sparse_ptr_flag_bitsILi2ELi8EEENSJ_INS5_IJNS5_IJSB_NSA_ILi8EEEEEENS5_IJSK_SQ_EEEEEENS5_IJNS5_IJS1C_SG_EEESN_EEEEEEEvNS4_8identityES1I_NS1J_INS1K_ILi3ELi4ELi3EEENS4_18smem_ptr_flag_bitsILi8EEENSJ_INS5_IJS1O_SG_EEENS5_IJSG_SB_EEEEEEEvS1W_EENS_8epilogue10collective6detail29Sm90TmaWarpSpecializedAdapterINS26_15DefaultEpilogueIfNS5_IJSB_llEEES2A_NS25_6thread17LinearCombinationIfLi1EffLNS2B_9ScaleType4KindE0ELNS_15FloatRoundStyleE2EfEENS1_15EpilogueDefaultEEEEEvvEEEEvNT_6ParamsE)
        .other          _ZN7cutlass13device_kernelINS_4gemm6kernel13GemmUniversalIN4cute5tupleIJiiiiEEENS1_10collective13CollectiveMmaINS1_43MainloopSm90TmaGmmaWarpSpecializedSparseFP8ILi4ENS5_IJNS4_1CILi1EEESB_SB_EEENS1_35KernelTmaWarpSpecializedCooperativeEEENS5_IJNSA_ILi256EEESF_NSA_ILi128EEEEEENS_12float_e4m3_tENS5_IJNS4_6LayoutINS5_IJiNS5_IJNSA_ILi2EEEiEEEiEEENS5_IJlNS5_IJSB_SK_EEElEEEEENSJ_INS5_IJNS5_IJNSA_ILi64EEEiEEENS5_IJSG_iEEEiEEENS5_IJNS5_IJSG_NSA_ILi8192EEEEEENS5_IJSB_lEEElEEEEEEEESI_NS5_IJlSB_lEEENS4_8TiledMMAINS4_8MMA_AtomIJNS4_4SM904GMMA6SPARSE32GMMA_64x256x64_F32E4M3E4M3_SS_TNILNS14_7ScaleInE1ELS17_1ELNS14_9SparseSelE0EEEEEENSJ_INS5_IJSK_SB_SB_EEENS5_IJSB_NSA_ILi0EEES1C_EEEEENS5_IJNS4_10UnderscoreES1F_S1F_EEEEENS4_13SM90_TMA_LOADENS4_14ComposedLayoutINS4_7SwizzleILi2ELi4ELi3EEENS4_25smem_sparse_ptr_flag_bitsILi2ELi8EEENSJ_INS5_IJNS5_IJSB_NSA_ILi8EEEEEENS5_IJSK_SQ_EEEEEENS5_IJNS5_IJS1C_SG_EEESN_EEEEEEEvNS4_8identityES1I_NS1J_INS1K_ILi3ELi4ELi3EEENS4_18smem_ptr_flag_bitsILi8EEENSJ_INS5_IJS1O_SG_EEENS5_IJSG_SB_EEEEEEEvS1W_EENS_8epilogue10collective6detail29Sm90TmaWarpSpecializedAdapterINS26_15DefaultEpilogueIfNS5_IJSB_llEEES2A_NS25_6thread17LinearCombinationIfLi1EffLNS2B_9ScaleType4KindE0ELNS_15FloatRoundStyleE2EfEENS1_15EpilogueDefaultEEEEEvvEEEEvNT_6ParamsE,@"STO_CUDA_ENTRY STV_DEFAULT"
_ZN7cutlass13device_kernelINS_4gemm6kernel13GemmUniversalIN4cute5tupleIJiiiiEEENS1_10collective13CollectiveMmaINS1_43MainloopSm90TmaGmmaWarpSpecializedSparseFP8ILi4ENS5_IJNS4_1CILi1EEESB_SB_EEENS1_35KernelTmaWarpSpecializedCooperativeEEENS5_IJNSA_ILi256EEESF_NSA_ILi128EEEEEENS_12float_e4m3_tENS5_IJNS4_6LayoutINS5_IJiNS5_IJNSA_ILi2EEEiEEEiEEENS5_IJlNS5_IJSB_SK_EEElEEEEENSJ_INS5_IJNS5_IJNSA_ILi64EEEiEEENS5_IJSG_iEEEiEEENS5_IJNS5_IJSG_NSA_ILi8192EEEEEENS5_IJSB_lEEElEEEEEEEESI_NS5_IJlSB_lEEENS4_8TiledMMAINS4_8MMA_AtomIJNS4_4SM904GMMA6SPARSE32GMMA_64x256x64_F32E4M3E4M3_SS_TNILNS14_7ScaleInE1ELS17_1ELNS14_9SparseSelE0EEEEEENSJ_INS5_IJSK_SB_SB_EEENS5_IJSB_NSA_ILi0EEES1C_EEEEENS5_IJNS4_10UnderscoreES1F_S1F_EEEEENS4_13SM90_TMA_LOADENS4_14ComposedLayoutINS4_7SwizzleILi2ELi4ELi3EEENS4_25smem_sparse_ptr_flag_bitsILi2ELi8EEENSJ_INS5_IJNS5_IJSB_NSA_ILi8EEEEEENS5_IJSK_SQ_EEEEEENS5_IJNS5_IJS1C_SG_EEESN_EEEEEEEvNS4_8identityES1I_NS1J_INS1K_ILi3ELi4ELi3EEENS4_18smem_ptr_flag_bitsILi8EEENSJ_INS5_IJS1O_SG_EEENS5_IJSG_SB_EEEEEEEvS1W_EENS_8epilogue10collective6detail29Sm90TmaWarpSpecializedAdapterINS26_15DefaultEpilogueIfNS5_IJSB_llEEES2A_NS25_6thread17LinearCombinationIfLi1EffLNS2B_9ScaleType4KindE0ELNS_15FloatRoundStyleE2EfEENS1_15EpilogueDefaultEEEEEvvEEEEvNT_6ParamsE:
[----:B------:R-:W0:Y:S02]  /*0000*/  LDC R1, c[0x0][0x28] ;  /* 0x00000a00ff017b82 */ /* 0x000e240000000800 */
[----:B0-----:R-:W-:Y:S01]  /*0010*/  IADD3 R1, R1, -0x880, RZ ;  /* 0xfffff78001017810 */ /* 0x001fe20007ffe0ff */
[----:B------:R-:W0:Y:S01]  /*0020*/  S2R R2, SR_TID.X ;  /* 0x0000000000027919 */ /* 0x000e220000002100 */
[----:B------:R-:W-:Y:S01]  /*0030*/  ELECT P0, URZ, PT ;  /* 0x00000000003f782f */ /* 0x000fe20003800000 */
[----:B------:R-:W-:Y:S01]  /*0040*/  BSSY B0, `(.L_x_0) ;  /* 0x0000018000007945 */ /* 0x000fe20003800000 */
[--C-:B0-----:R-:W-:Y:S02]  /*0050*/  SHF.R.U32.HI R0, RZ, 0x5, R2.reuse ;  /* 0x00000005ff007819 */ /* 0x101fe40000011602 */
[----:B------:R-:W-:-:S03]  /*0060*/  SHF.R.U32.HI R2, RZ, 0x7, R2 ;  /* 0x00000007ff027819 */ /* 0x000fc60000011602 */
[----:B------:R-:W0:Y:S04]  /*0070*/  SHFL.IDX PT, R3, R0, RZ, 0x1f ;  /* 0x00001fff00037589 */ /* 0x000e2800000e0000 */
[----:B------:R-:W1:Y:S01]  /*0080*/  SHFL.IDX PT, R2, R2, RZ, 0x1f ;  /* 0x00001fff02027589 */ /* 0x000e6200000e0000 */
[----:B0-----:R-:W-:Y:S02]  /*0090*/  R2UR UR4, R3 ;  /* 0x00000000030472ca */ /* 0x001fe400000e0000 */
[----:B-1----:R-:W-:-:S11]  /*00a0*/  R2UR UR6, R2 ;  /* 0x00000000020672ca */ /* 0x002fd600000e0000 */
[----:B------:R-:W-:Y:S02]  /*00b0*/  USHF.R.S32.HI UR5, URZ, 0x1f, UR4 ;  /* 0x0000001f3f057899 */ /* 0x000fe40008011404 */
[----:B------:R-:W-:Y:S02]  /*00c0*/  ISETP.NE.OR P0, PT, RZ, UR4, !P0 ;  /* 0x00000004ff007c0c */ /* 0x000fe4000c705670 */
[----:B------:R-:W-:-:S04]  /*00d0*/  ULEA.HI UR5, UR5, UR4, URZ, 0x2 ;  /* 0x0000000405057291 */ /* 0x000fc8000f8f103f */
[----:B------:R-:W-:-:S04]  /*00e0*/  ULOP3.LUT UR5, UR5, 0xfffffffc, URZ, 0xc0, !UPT ;  /* 0xfffffffc05057892 */ /* 0x000fc8000f8ec03f */
[----:B------:R-:W-:-:S03]  /*00f0*/  UIADD3 UR8, UR4, -UR5, URZ ;  /* 0x8000000504087290 */ /* 0x000fc6000fffe03f */
[----:B------:R-:W-:Y:S09]  /*0100*/  @P0 BRA `(.L_x_1) ;  /* 0x00000000002c0947 */ /* 0x000ff20003800000 */
[----:B------:R-:W-:Y:S02]  /*0110*/  ULDC.64 UR4, c[0x0][0x198] ;  /* 0x0000660000047ab9 */ /* 0x000fe40000000a00 */
[----:B------:R-:W-:Y:S02]  /*0120*/  UIADD3 UR10, UP0, UR4, 0xf0, URZ ;  /* 0x000000f0040a7890 */ /* 0x000fe4000ff1e03f */
[----:B------:R-:W-:Y:S02]  /*0130*/  UIADD3 UR12, UP1, UR4, 0x1f0, URZ ;  /* 0x000001f0040c7890 */ /* 0x000fe4000ff3e03f */
[----:B------:R-:W-:Y:S02]  /*0140*/  UIADD3 UR4, UP2, UR4, 0x2f0, URZ ;  /* 0x000002f004047890 */ /* 0x000fe4000ff5e03f */
[----:B------:R-:W-:Y:S02]  /*0150*/  UIADD3.X UR11, URZ, UR5, URZ, UP0, !UPT ;  /* 0x000000053f0b7290 */ /* 0x000fe400087fe43f */
[----:B------:R-:W-:-:S02]  /*0160*/  UIADD3.X UR13, URZ, UR5, URZ, UP1, !UPT ;  /* 0x000000053f0d7290 */ /* 0x000fc40008ffe43f */
[----:B------:R-:W-:-:S05]  /*0170*/  UIADD3.X UR5, URZ, UR5, URZ, UP2, !UPT ;  /* 0x000000053f057290 */ /* 0x000fca00097fe43f */
[----:B------:R0:W-:Y:S02]  /*0180*/  UTMACCTL.PF [UR10] ;  /* 0x000000000a0079b9 */ /* 0x0001e40008040000 */
[----:B------:R0:W-:Y:S02]  /*0190*/  UTMACCTL.PF [UR12] ;  /* 0x000000000c0079b9 */ /* 0x0001e40008040000 */
[----:B------:R0:W-:Y:S02]  /*01a0*/  UTMACCTL.PF [UR4] ;  /* 0x00000000040079b9 */ /* 0x0001e40008040000 */
[----:B0-----:R-:W-:Y:S01]  /*01b0*/  NOP ;  /* 0x0000000000007918 */ /* 0x001fe20000000000 */
.L_x_1:
[----:B------:R-:W-:Y:S05]  /*01c0*/  BSYNC B0 ;  /* 0x0000000000007941 */ /* 0x000fea0003800000 */
.L_x_0:
[----:B------:R-:W0:Y:S01]  /*01d0*/  SHFL.IDX PT, R2, R0, RZ, 0x1f ;  /* 0x00001fff00027589 */ /* 0x000e2200000e0000 */
[----:B------:R-:W-:Y:S01]  /*01e0*/  UISETP.NE.AND UP0, UPT, UR8, 0x3, UPT ;  /* 0x000000030800788c */ /* 0x000fe2000bf05270 */
[----:B------:R-:W-:Y:S01]  /*01f0*/  ISETP.NE.AND P1, PT, RZ, UR6, PT ;  /* 0x00000006ff007c0c */ /* 0x000fe2000bf25270 */
[----:B------:R-:W-:Y:S02]  /*0200*/  UIADD3 UR10, UR6, -0x1, URZ ;  /* 0xffffffff060a7890 */ /* 0x000fe4000fffe03f */
[----:B------:R-:W-:Y:S02]  /*0210*/  UISETP.EQ.OR UP0, UPT, UR8, URZ, !UP0 ;  /* 0x0000003f0800728c */ /* 0x000fe4000c702670 */
[----:B------:R-:W-:Y:S02]  /*0220*/  UISETP.GE.U32.AND UP1, UPT, UR10, 0x2, UPT ;  /* 0x000000020a00788c */ /* 0x000fe4000bf26070 */
[----:B------:R-:W-:-:S04]  /*0230*/  UISETP.EQ.AND UP0, UPT, UR6, URZ, UP0 ;  /* 0x0000003f0600728c */ /* 0x000fc80008702270 */
[----:B------:R-:W-:-:S04]  /*0240*/  USEL UR14, URZ, 0x1, !UP0 ;  /* 0x000000013f0e7887 */ /* 0x000fc8000c000000 */
[----:B------:R-:W-:Y:S01]  /*0250*/  USEL UR14, UR14, 0x2, UP1 ;  /* 0x000000020e0e7887 */ /* 0x000fe20008800000 */
[----:B0-----:R-:W-:-:S13]  /*0260*/  ISETP.NE.AND P0, PT, R2, RZ, PT ;  /* 0x000000ff0200720c */ /* 0x001fda0003f05270 */
[----:B------:R-:W-:Y:S05]  /*0270*/  @P0 BRA `(.L_x_2) ;  /* 0x0000000000580947 */ /* 0x000fea0003800000 */
[----:B------:R-:W0:Y:S01]  /*0280*/  S2UR UR9, SR_CgaCtaId ;  /* 0x00000000000979c3 */ /* 0x000e220000008800 */
[----:B------:R-:W-:Y:S01]  /*0290*/  UMOV UR4, 0x400 ;  /* 0x0000040000047882 */ /* 0x000fe20000000000 */
[----:B------:R-:W-:Y:S01]  /*02a0*/  UMOV UR5, 0x1 ;  /* 0x0000000100057882 */ /* 0x000fe20000000000 */
[----:B------:R-:W-:Y:S01]  /*02b0*/  UMOV UR6, 0x100 ;  /* 0x0000010000067882 */ /* 0x000fe20000000000 */
[----:B------:R-:W-:Y:S01]  /*02c0*/  ELECT P0, URZ, PT ;  /* 0x00000000003f782f */ /* 0x000fe20003800000 */
[----:B------:R-:W-:-:S04]  /*02d0*/  UIADD3 UR6, -UR6, 0x100000, URZ ;  /* 0x0010000006067890 */ /* 0x000fc8000fffe13f */
[----:B------:R-:W-:Y:S02]  /*02e0*/  USHF.L.U32 UR7, UR6, 0xb, URZ ;  /* 0x0000000b06077899 */ /* 0x000fe4000800063f */
[----:B------:R-:W-:Y:S02]  /*02f0*/  USHF.L.U32 UR6, UR6, 0x1, URZ ;  /* 0x0000000106067899 */ /* 0x000fe4000800063f */
[----:B0-----:R-:W-:Y:S02]  /*0300*/  ULEA UR9, UR9, UR4, 0x18 ;  /* 0x0000000409097291 */ /* 0x001fe4000f8ec03f */
[----:B------:R-:W-:-:S04]  /*0310*/  UIADD3 UR4, -UR5, 0x100000, URZ ;  /* 0x0010000005047890 */ /* 0x000fc8000fffe13f */
[----:B------:R-:W-:Y:S02]  /*0320*/  USHF.L.U32 UR5, UR4, 0xb, URZ ;  /* 0x0000000b04057899 */ /* 0x000fe4000800063f */
[----:B------:R-:W-:Y:S01]  /*0330*/  USHF.L.U32 UR4, UR4, 0x1, URZ ;  /* 0x0000000104047899 */ /* 0x000fe2000800063f */
[----:B------:R-:W0:Y:S11]  /*0340*/  FENCE.VIEW.ASYNC.S ;  /* 0x00000000000073c6 */ /* 0x000e360000000000 */
[----:B0-----:R0:W1:Y:S01]  /*0350*/  SYNCS.EXCH.64 URZ, [UR9], UR4 ;  /* 0x00000004093f75b2 */ /* 0x0010620008000100 */
[----:B------:R0:W2:Y:S01]  /*0360*/  SYNCS.EXCH.64 URZ, [UR9+0x20], UR6 ;  /* 0x00002006093f75b2 */ /* 0x0000a20008000100 */
[----:B------:R0:W3:Y:S01]  /*0370*/  SYNCS.EXCH.64 URZ, [UR9+0x8], UR4 ;  /* 0x00000804093f75b2 */ /* 0x0000e20008000100 */
[----:B------:R0:W4:Y:S01]  /*0380*/  SYNCS.EXCH.64 URZ, [UR9+0x28], UR6 ;  /* 0x00002806093f75b2 */ /* 0x0001220008000100 */
[----:B------:R0:W0:Y:S01]  /*0390*/  SYNCS.EXCH.64 URZ, [UR9+0x10], UR4 ;  /* 0x00001004093f75b2 */ /* 0x0000220008000100 */
[----:B------:R0:W0:Y:S01]  /*03a0*/  SYNCS.EXCH.64 URZ, [UR9+0x30], UR6 ;  /* 0x00003006093f75b2 */ /* 0x0000220008000100 */
[----:B------:R0:W0:Y:S01]  /*03b0*/  SYNCS.EXCH.64 URZ, [UR9+0x18], UR4 ;  /* 0x00001804093f75b2 */ /* 0x0000220008000100 */
[----:B------:R0:W0:Y:S01]  /*03c0*/  SYNCS.EXCH.64 URZ, [UR9+0x38], UR6 ;  /* 0x00003806093f75b2 */ /* 0x0000220008000100 */
[----:B------:R-:W-:Y:S01]  /*03d0*/  NOP ;  /* 0x0000000000007918 */ /* 0x000fe20000000000 */
.L_x_2:
[----:B------:R-:W5:Y:S01]  /*03e0*/  LDC R2, c[0x0][0x75c] ;  /* 0x0001d700ff027b82 */ /* 0x000f620000000800 */
[----:B------:R-:W1:Y:S01]  /*03f0*/  SHFL.IDX PT, R0, R0, RZ, 0x1f ;  /* 0x00001fff00007589 */ /* 0x000e6200000e0000 */
[----:B------:R-:W-:Y:S02]  /*0400*/  ELECT P0, URZ, PT ;  /* 0x00000000003f782f */ /* 0x000fe40003800000 */
[----:B------:R-:W-:Y:S01]  /*0410*/  MOV R3, RZ ;  /* 0x000000ff00037202 */ /* 0x000fe20000000f00 */
[----:B0-----:R-:W-:Y:S01]  /*0420*/  UMOV UR4, 0x20 ;  /* 0x0000002000047882 */ /* 0x001fe20000000000 */
[----:B------:R-:W0:Y:S01]  /*0430*/  S2R R11, SR_CTAID.Y ;  /* 0x00000000000b7919 */ /* 0x000e220000002600 */
[----:B------:R-:W-:Y:S01]  /*0440*/  NOP ;  /* 0x0000000000007918 */ /* 0x000fe20000000000 */
[----:B------:R-:W-:Y:S01]  /*0450*/  NOP ;  /* 0x0000000000007918 */ /* 0x000fe20000000000 */
[----:B-----5:R-:W-:Y:S02]  /*0460*/  ISETP.NE.AND P4, PT, R2, 0x1, PT ;  /* 0x000000010200780c */ /* 0x020fe40003f85270 */
[----:B------:R-:W5:Y:S01]  /*0470*/  S2R R2, SR_CTAID.X ;  /* 0x0000000000027919 */ /* 0x000f620000002500 */
[----:B-1----:R-:W-:-:S10]  /*0480*/  ISETP.NE.OR P0, PT, R0, RZ, !P0 ;  /* 0x000000ff0000720c */ /* 0x002fd40004705670 */
[----:B------:R-:W5:Y:S01]  /*0490*/  @P4 LDC R7, c[0x0][0x10] ;  /* 0x00000400ff074b82 */ /* 0x000f620000000800 */
[----:B------:R-:W-:Y:S01]  /*04a0*/  @P4 MOV R5, RZ ;  /* 0x000000ff00054202 */ /* 0x000fe20000000f00 */
[----:B0-----:R-:W-:Y:S01]  /*04b0*/  @P4 IMAD.MOV.U32 R4, RZ, RZ, R11 ;  /* 0x000000ffff044224 */ /* 0x001fe200078e000b */
[----:B------:R-:W-:Y:S01]  /*04c0*/  VOTEU.ALL UP0, P0 ;  /* 0x00000000003f7886 */ /* 0x000fe20000000000 */
[----:B------:R-:W-:Y:S01]  /*04d0*/  @P4 IMAD.MOV.U32 R13, RZ, RZ, RZ ;  /* 0x000000ffff0d4224 */ /* 0x000fe200078e00ff */
[----:B------:R-:W-:-:S03]  /*04e0*/  VOTEU.ALL UP1, P0 ;  /* 0x00000000003f7886 */ /* 0x000fc60000020000 */
[----:B------:R-:W0:Y:S01]  /*04f0*/  @!P4 LDC R9, c[0x0][0xc] ;  /* 0x00000300ff09cb82 */ /* 0x000e220000000800 */
[----:B------:R-:W-:Y:S01]  /*0500*/  @!UP0 UMOV UR6, 0x400 ;  /* 0x0000040000068882 */ /* 0x000fe20000000000 */
[----:B------:R-:W-:-:S04]  /*0510*/  @!UP0 UIADD3 UR4, -UR4, 0x100000, URZ ;  /* 0x0010000004048890 */ /* 0x000fc8000fffe13f */
[----:B------:R-:W-:Y:S02]  /*0520*/  @!UP0 USHF.L.U32 UR5, UR4, 0xb, URZ ;  /* 0x0000000b04058899 */ /* 0x000fe4000800063f */
[----:B------:R-:W-:Y:S01]  /*0530*/  @!UP0 USHF.L.U32 UR4, UR4, 0x1, URZ ;  /* 0x0000000104048899 */ /* 0x000fe2000800063f */
[----:B------:R-:W1:Y:S01]  /*0540*/  @!UP0 S2UR UR7, SR_CgaCtaId ;  /* 0x00000000000789c3 */ /* 0x000e620000008800 */
[----:B-----5:R-:W-:-:S04]  /*0550*/  @P4 IMAD.WIDE.U32 R6, R2, R7, R4 ;  /* 0x0000000702064225 */ /* 0x020fc800078e0004 */
[----:B------:R-:W-:Y:S01]  /*0560*/  @P4 IMAD.MOV.U32 R10, RZ, RZ, R6 ;  /* 0x000000ffff0a4224 */ /* 0x000fe200078e0006 */
[----:B------:R-:W-:Y:S01]  /*0570*/  @P4 IADD3 R14, R7, R13, RZ ;  /* 0x0000000d070e4210 */ /* 0x000fe20007ffe0ff */
[----:B0-----:R-:W-:-:S04]  /*0580*/  @!P4 IMAD.WIDE.U32 R4, R9, R11, R2 ;  /* 0x0000000b0904c225 */ /* 0x001fc800078e0002 */
[----:B------:R-:W-:Y:S01]  /*0590*/  @!P4 IMAD.MOV.U32 R10, RZ, RZ, R4 ;  /* 0x000000ffff0ac224 */ /* 0x000fe200078e0004 */
[----:B------:R-:W-:Y:S01]  /*05a0*/  @!P4 MOV R14, R5 ;  /* 0x00000005000ec202 */ /* 0x000fe20000000f00 */
[----:B-1----:R-:W-:-:S03]  /*05b0*/  @!UP0 ULEA UR6, UR7, UR6, 0x18 ;  /* 0x0000000607068291 */ /* 0x002fc6000f8ec03f */
[----:B------:R0:W-:Y:S01]  /*05c0*/  STL [R1+0x464], R10 ;  /* 0x0004640a01007387 */ /* 0x0001e20000100800 */
[----:B------:R-:W-:-:S03]  /*05d0*/  VOTEU.ALL UP0, P0 ;  /* 0x00000000003f7886 */ /* 0x000fc60000000000 */
[----:B------:R0:W-:Y:S04]  /*05e0*/  STL [R1+0x460], R14 ;  /* 0x0004600e01007387 */ /* 0x0001e80000100800 */
[----:B------:R-:W1:Y:S02]  /*05f0*/  FENCE.VIEW.ASYNC.S ;  /* 0x00000000000073c6 */ /* 0x000e640000000000 */
[----:B-1----:R0:W2:Y:S01]  /*0600*/  @!UP0 SYNCS.EXCH.64 URZ, [UR6+0x50], UR4 ;  /* 0x00005004063f85b2 */ /* 0x0020a20008000100 */
[----:B------:R0:W2:Y:S01]  /*0610*/  @!UP1 SYNCS.EXCH.64 URZ, [UR6+0x58], UR4 ;  /* 0x00005804063f95b2 */ /* 0x0000a20008000100 */
[----:B------:R-:W-:Y:S01]  /*0620*/  NOP ;  /* 0x0000000000007918 */ /* 0x000fe20000000000 */
[----:B--234-:R-:W-:Y:S06]  /*0630*/  BAR.SYNC.DEFER_BLOCKING 0x0 ;  /* 0x0000000000007b1d */ /* 0x01cfec0000010000 */
[----:B0-----:R-:W-:Y:S05]  /*0640*/  @!P1 BRA `(.L_x_3) ;  /* 0x000001f800089947 */ /* 0x001fea0003800000 */
[----:B------:R-:W-:-:S06]  /*0650*/  UISETP.GT.U32.AND UP0, UPT, UR10, 0x1, UPT ;  /* 0x000000010a00788c */ /* 0x000fcc000bf04070 */
[----:B------:R-:W-:-:S13]  /*0660*/  PLOP3.LUT P0, PT, PT, PT, UP0, 0x80, 0x0 ;  /* 0x000000000000781c */ /* 0x000fda0003f0f008 */
[----:B------:R-:W-:Y:S05]  /*0670*/  @P0 EXIT ;  /* 0x000000000000094d */ /* 0x000fea0003800000 */
[----:B------:R-:W-:Y:S01]  /*0680*/  IMAD.MOV.U32 R5, RZ, RZ, -0x1 ;  /* 0xffffffffff057424 */ /* 0x000fe200078e00ff */
[----:B------:R-:W-:Y:S01]  /*0690*/  MOV R4, 0xffffffff ;  /* 0xffffffff00047802 */ /* 0x000fe20000000f00 */
[----:B------:R-:W-:Y:S01]  /*06a0*/  ULDC.64 UR4, c[0x0][0x750] ;  /* 0x0001d40000047ab9 */ /* 0x000fe20000000a00 */
[----:B------:R-:W-:Y:S01]  /*06b0*/  UMOV UR13, 0xffffffff ;  /* 0xffffffff000d7882 */ /* 0x000fe20000000000 */
[----:B------:R-:W-:Y:S01]  /*06c0*/  ISETP.GE.U32.AND P0, PT, R10, UR4, PT ;  /* 0x000000040a007c0c */ /* 0x000fe2000bf06070 */
[----:B------:R0:W-:Y:S01]  /*06d0*/  STL [R1+0x46c], R5 ;  /* 0x00046c0501007387 */ /* 0x0001e20000100800 */
[----:B------:R-:W-:Y:S02]  /*06e0*/  PRMT R0, RZ, 0x7610, R0 ;  /* 0x00007610ff007816 */ /* 0x000fe40000000000 */
[----:B------:R-:W-:Y:S01]  /*06f0*/  ISETP.GE.U32.AND.EX P0, PT, R14, UR5, PT, P0 ;  /* 0x000000050e007c0c */ /* 0x000fe2000bf06100 */
[----:B------:R0:W-:-:S12]  /*0700*/  STL [R1+0x468], R4 ;  /* 0x0004680401007387 */ /* 0x0001d80000100800 */
[----:B0-----:R-:W-:Y:S05]  /*0710*/  @P0 BRA `(.L_x_4) ;  /* 0x00000004006c0947 */ /* 0x001fea0003800000 */
[----:B------:R-:W-:Y:S01]  /*0720*/  ULDC.64 UR12, c[0x0][0x728] ;  /* 0x0001ca00000c7ab9 */ /* 0x000fe20000000a00 */
[----:B------:R-:W0:Y:S01]  /*0730*/  LDC.64 R12, c[0x0][0x720] ;  /* 0x0001c800ff0c7b82 */ /* 0x000e220000000a00 */
[----:B------:R-:W-:Y:S01]  /*0740*/  ISETP.NE.U32.AND P0, PT, RZ, UR12, PT ;  /* 0x0000000cff007c0c */ /* 0x000fe2000bf05070 */
[----:B------:R-:W-:Y:S01]  /*0750*/  ULDC UR11, c[0x0][0x730] ;  /* 0x0001cc00000b7ab9 */ /* 0x000fe20000000800 */
[----:B------:R-:W-:Y:S02]  /*0760*/  R2UR UR4, R10 ;  /* 0x000000000a0472ca */ /* 0x000fe400000e0000 */
[----:B------:R-:W-:Y:S02]  /*0770*/  ISETP.NE.AND.EX P0, PT, RZ, UR13, PT, P0 ;  /* 0x0000000dff007c0c */ /* 0x000fe4000bf05300 */
[----:B------:R-:W-:-:S11]  /*0780*/  R2UR UR5, R14 ;  /* 0x000000000e0572ca */ /* 0x000fd600000e0000 */
[----:B------:R-:W-:Y:S05]  /*0790*/  @!P0 BRA `(.L_x_5) ;  /* 0x0000000000308947 */ /* 0x000fea0003800000 */
[----:B------:R-:W-:Y:S01]  /*07a0*/  R2UR UR4, R10 ;  /* 0x000000000a0472ca */ /* 0x000fe200000e0000 */
[----:B------:R-:W-:Y:S01]  /*07b0*/  ULDC UR8, c[0x0][0x734] ;  /* 0x0001cd0000087ab9 */ /* 0x000fe20000000800 */
[----:B------:R-:W-:-:S11]  /*07c0*/  R2UR UR10, R14 ;  /* 0x000000000e0a72ca */ /* 0x000fd600000e0000 */
[----:B------:R-:W-:-:S04]  /*07d0*/  UIADD3 UR8, UP0, UR4, UR8, URZ ;  /* 0x0000000804087290 */ /* 0x000fc8000ff1e03f */
[----:B------:R-:W-:-:S04]  /*07e0*/  UIADD3.X UR10, URZ, UR10, URZ, UP0, !UPT ;  /* 0x0000000a3f0a7290 */ /* 0x000fc800087fe43f */
[----:B------:R-:W-:-:S04]  /*07f0*/  UIMAD.WIDE.U32 UR4, UR10, UR12, URZ ;  /* 0x0000000c0a0472a5 */ /* 0x000fc8000f8e003f */
[----:B------:R-:W-:Y:S02]  /*0800*/  UIMAD.WIDE.U32 UR6, UP0, UR8, UR13, UR4 ;  /* 0x0000000d080672a5 */ /* 0x000fe4000f800004 */
[----:B------:R-:W-:Y:S02]  /*0810*/  UIMAD.WIDE.U32 UR4, UR8, UR12, URZ ;  /* 0x0000000c080472a5 */ /* 0x000fe4000f8e003f */
[----:B------:R-:W-:Y:S02]  /*0820*/  UIADD3.X UR9, URZ, URZ, URZ, UP0, !UPT ;  /* 0x0000003f3f097290 */ /* 0x000fe400087fe43f */
[----:B------:R-:W-:Y:S01]  /*0830*/  UIADD3 URZ, UP0, UR5, UR6, URZ ;  /* 0x00000006053f7290 */ /* 0x000fe2000ff1e03f */
[----:B------:R-:W-:-:S03]  /*0840*/  UMOV UR8, UR7 ;  /* 0x0000000700087c82 */ /* 0x000fc60008000000 */
[----:B------:R-:W-:-:S12]  /*0850*/  UIMAD.WIDE.U32.X UR4, UR10, UR13, UR8, UP0 ;  /* 0x0000000d0a0472a5 */ /* 0x000fd800080e0408 */
.L_x_5:
[----:B------:R-:W-:Y:S01]  /*0860*/  USHF.R.U64 UR13, UR4, UR11, UR5 ;  /* 0x0000000b040d7299 */ /* 0x000fe20008001205 */
[----:B------:R-:W1:Y:S01]  /*0870*/  LDC R8, c[0x0][0x718] ;  /* 0x0001c600ff087b82 */ /* 0x000e620000000800 */
[----:B------:R-:W-:Y:S01]  /*0880*/  USHF.R.U32.HI UR4, URZ, UR11, UR5 ;  /* 0x0000000b3f047299 */ /* 0x000fe20008011605 */
[----:B------:R-:W-:Y:S01]  /*0890*/  I2FP.F32.U32 R0, R2 ;  /* 0x0000000200007245 */ /* 0x000fe20000201000 */
[----:B------:R-:W-:Y:S01]  /*08a0*/  IMAD.MOV.U32 R5, RZ, RZ, R14 ;  /* 0x000000ffff057224 */ /* 0x000fe200078e000e */
[----:B------:R-:W-:Y:S01]  /*08b0*/  ULDC UR5, c[0x0][0x150] ;  /* 0x0000540000057ab9 */ /* 0x000fe20000000800 */
[----:B------:R-:W-:Y:S02]  /*08c0*/  IADD3 R7, P0, RZ, -UR13, RZ ;  /* 0x8000000dff077c10 */ /* 0x000fe4000ff1e0ff */
[----:B------:R-:W-:Y:S01]  /*08d0*/  FMUL R0, R0, UR5 ;  /* 0x0000000500007c20 */ /* 0x000fe20008400000 */
[----:B------:R-:W2:Y:S01]  /*08e0*/  LDC.64 R20, c[0x0][0x740] ;  /* 0x0001d000ff147b82 */ /* 0x000ea20000000a00 */
[----:B------:R-:W-:Y:S01]  /*08f0*/  MOV R4, R10 ;  /* 0x0000000a00047202 */ /* 0x000fe20000000f00 */
[----:B------:R-:W-:Y:S01]  /*0900*/  IMAD.X R9, RZ, RZ, ~UR4, P0 ;  /* 0x80000004ff097e24 */ /* 0x000fe200080e06ff */
[----:B------:R-:W-:-:S02]  /*0910*/  ULDC UR4, c[0x0][0x154] ;  /* 0x0000550000047ab9 */ /* 0x000fc40000000800 */
[----:B------:R-:W3:Y:S01]  /*0920*/  F2I.U32.TRUNC.NTZ R0, R0 ;  /* 0x0000000000007305 */ /* 0x000ee2000020f000 */
[-C--:B0-----:R-:W-:Y:S02]  /*0930*/  IMAD R6, R9, R12.reuse, RZ ;  /* 0x0000000c09067224 */ /* 0x081fe400078e02ff */
[----:B------:R-:W0:Y:S01]  /*0940*/  LDC R3, c[0x0][0x144] ;  /* 0x00005100ff037b82 */ /* 0x000e220000000800 */
[----:B------:R-:W-:-:S04]  /*0950*/  IMAD.WIDE.U32 R4, R7, R12, R4 ;  /* 0x0000000c07047225 */ /* 0x000fc800078e0004 */
[----:B------:R-:W-:-:S03]  /*0960*/  IMAD R7, R7, R13, R6 ;  /* 0x0000000d07077224 */ /* 0x000fc600078e0206 */
[----:B------:R-:W4:Y:S02]  /*0970*/  LDC R10, c[0x0][0x708] ;  /* 0x0001c200ff0a7b82 */ /* 0x000f240000000800 */
[----:B------:R-:W-:Y:S01]  /*0980*/  IADD3 R5, R5, R7, RZ ;  /* 0x0000000705057210 */ /* 0x000fe20007ffe0ff */
[----:B---3--:R-:W-:Y:S01]  /*0990*/  IMAD.MOV R6, RZ, RZ, -R0 ;  /* 0x000000ffff067224 */ /* 0x008fe200078e0a00 */
[----:B------:R-:W-:Y:S02]  /*09a0*/  MOV R7, 0xffffffff ;  /* 0xffffffff00077802 */ /* 0x000fe40000000f00 */
[----:B-1----:R-:W-:Y:S02]  /*09b0*/  SHF.R.U64 R14, R4, R8, R5 ;  /* 0x00000008040e7219 */ /* 0x002fe40000001205 */
[----:B------:R-:W1:Y:S01]  /*09c0*/  LDC R18, c[0x0][0x758] ;  /* 0x0001d600ff127b82 */ /* 0x000e620000000800 */
[----:B------:R-:W-:Y:S02]  /*09d0*/  I2FP.F32.U32 R4, R11 ;  /* 0x0000000b00047245 */ /* 0x000fe40000201000 */
[----:B--2---:R-:W-:-:S02]  /*09e0*/  ISETP.NE.U32.AND P0, PT, R20, RZ, PT ;  /* 0x000000ff1400720c */ /* 0x004fc40003f05070 */
[----:B------:R-:W-:Y:S01]  /*09f0*/  SHF.R.U32.HI R5, RZ, R8, R5 ;  /* 0x00000008ff057219 */ /* 0x000fe20000011605 */
[----:B------:R-:W-:Y:S01]  /*0a00*/  FMUL R4, R4, UR4 ;  /* 0x0000000404047c20 */ /* 0x000fe20008400000 */
[----:B------:R-:W-:Y:S01]  /*0a10*/  ISETP.NE.AND.EX P0, PT, R21, RZ, PT, P0 ;  /* 0x000000ff1500720c */ /* 0x000fe20003f05300 */
[----:B------:R-:W2:Y:S01]  /*0a20*/  LDC R12, c[0x0][0x148] ;  /* 0x00005200ff0c7b82 */ /* 0x000ea20000000800 */
[----:B0-----:R-:W-:-:S07]  /*0a30*/  IMAD R0, R3, R6, R2 ;  /* 0x0000000603007224 */ /* 0x001fce00078e0202 */
[----:B------:R-:W0:Y:S01]  /*0a40*/  LDC R16, c[0x0][0x700] ;  /* 0x0001c000ff107b82 */ /* 0x000e220000000800 */
[-CC-:B----4-:R-:W-:Y:S02]  /*0a50*/  SHF.R.U64 R22, R14, R10.reuse, R5.reuse ;  /* 0x0000000a0e167219 */ /* 0x190fe40000001205 */
[----:B------:R-:W-:Y:S01]  /*0a60*/  SHF.R.U32.HI R3, RZ, R10, R5 ;  /* 0x0000000aff037219 */ /* 0x000fe20000011605 */
[----:B------:R-:W-:Y:S01]  /*0a70*/  IMAD.MOV.U32 R5, RZ, RZ, 0x1 ;  /* 0x00000001ff057424 */ /* 0x000fe200078e00ff */
[----:B------:R3:W4:Y:S03]  /*0a80*/  F2I.U32.TRUNC.NTZ R10, R4 ;  /* 0x00000004000a7305 */ /* 0x000726000020f000 */
[----:B------:R-:W0:Y:S01]  /*0a90*/  LDC R15, c[0x0][0x748] ;  /* 0x0001d200ff0f7b82 */ /* 0x000e220000000800 */
[-C--:B-1----:R-:W-:Y:S02]  /*0aa0*/  SHF.L.U32 R2, R7, R18.reuse, RZ ;  /* 0x0000001207027219 */ /* 0x082fe400000006ff */
[----:B------:R-:W-:-:S02]  /*0ab0*/  SHF.R.U64 R24, R22, R18, R3 ;  /* 0x0000001216187219 */ /* 0x000fc40000001203 */
[----:B------:R-:W-:Y:S02]  /*0ac0*/  LOP3.LUT R9, RZ, R2, RZ, 0x33, !PT ;  /* 0x00000002ff097212 */ /* 0x000fe400078e33ff */
[-C--:B------:R-:W-:Y:S01]  /*0ad0*/  SHF.R.U32.HI R3, RZ, R18.reuse, R3 ;  /* 0x00000012ff037219 */ /* 0x080fe20000011603 */
[----:B------:R-:W1:Y:S01]  /*0ae0*/  LDC R17, c[0x0][0x738] ;  /* 0x0001ce00ff117b82 */ /* 0x000e620000000800 */
[----:B------:R-:W-:Y:S02]  /*0af0*/  SHF.L.U32 R8, R5, R18, RZ ;  /* 0x0000001205087219 */ /* 0x000fe400000006ff */
[----:B------:R-:W-:-:S05]  /*0b00*/  MOV R2, R24 ;  /* 0x0000001800027202 */ /* 0x000fca0000000f00 */
[----:B------:R-:W0:Y:S01]  /*0b10*/  LDC R19, c[0x0][0x710] ;  /* 0x0001c400ff137b82 */ /* 0x000e220000000800 */
[----:B--234-:R-:W-:Y:S05]  /*0b20*/  @!P0 BRA `(.L_x_6) ;  /* 0x0000000000288947 */ /* 0x01cfea0003800000 */
[----:B------:R-:W2:Y:S02]  /*0b30*/  LDC R7, c[0x0][0x74c] ;  /* 0x0001d300ff077b82 */ /* 0x000ea40000000800 */
[----:B--2---:R-:W-:-:S05]  /*0b40*/  IADD3 R7, P0, R24, R7, RZ ;  /* 0x0000000718077210 */ /* 0x004fca0007f1e0ff */
[----:B------:R-:W-:-:S04]  /*0b50*/  IMAD.X R13, RZ, RZ, R3, P0 ;  /* 0x000000ffff0d7224 */ /* 0x000fc800000e0603 */
[----:B------:R-:W-:-:S04]  /*0b60*/  IMAD.WIDE.U32 R2, R13, R20, RZ ;  /* 0x000000140d027225 */ /* 0x000fc800078e00ff */
[----:B------:R-:W-:-:S04]  /*0b70*/  IMAD.WIDE.U32 R4, P0, R7, R21, R2 ;  /* 0x0000001507047225 */ /* 0x000fc80007800002 */
[----:B------:R-:W-:Y:S01]  /*0b80*/  IMAD.WIDE.U32 R2, R7, R20, RZ ;  /* 0x0000001407027225 */ /* 0x000fe200078e00ff */
[----:B------:R-:W-:-:S03]  /*0b90*/  IADD3.X R7, RZ, RZ, RZ, P0, !PT ;  /* 0x000000ffff077210 */ /* 0x000fc600007fe4ff */
[----:B------:R-:W-:Y:S01]  /*0ba0*/  IMAD.MOV.U32 R6, RZ, RZ, R5 ;  /* 0x000000ffff067224 */ /* 0x000fe200078e0005 */
[----:B------:R-:W-:-:S05]  /*0bb0*/  IADD3 RZ, P0, R3, R4, RZ ;  /* 0x0000000403ff7210 */ /* 0x000fca0007f1e0ff */
[----:B------:R-:W-:-:S08]  /*0bc0*/  IMAD.WIDE.U32.X R2, R13, R21, R6, P0 ;  /* 0x000000150d027225 */ /* 0x000fd000000e0406 */
.L_x_6:
[----:B0-----:R-:W-:Y:S01]  /*0bd0*/  SHF.R.U64 R2, R2, R15, R3 ;  /* 0x0000000f02027219 */ /* 0x001fe20000001203 */
[----:B------:R-:W-:Y:S01]  /*0be0*/  VIADD R3, R16, 0xffffffff ;  /* 0xffffffff10037836 */ /* 0x000fe20000000000 */
[----:B------:R-:W-:Y:S02]  /*0bf0*/  IADD3 R10, -R10, RZ, RZ ;  /* 0x000000ff0a0a7210 */ /* 0x000fe40007ffe1ff */
[----:B------:R-:W-:Y:S02]  /*0c00*/  LOP3.LUT R9, R22, R9, RZ, 0xc0, !PT ;  /* 0x0000000916097212 */ /* 0x000fe400078ec0ff */
[----:B------:R-:W-:Y:S01]  /*0c10*/  IADD3 R4, -R2, RZ, RZ ;  /* 0x000000ff02047210 */ /* 0x000fe20007ffe1ff */
[----:B------:R-:W-:Y:S01]  /*0c20*/  @P4 IMAD R0, R12, R10, R11 ;  /* 0x0000000a0c004224 */ /* 0x000fe200078e020b */
[----:B------:R-:W-:Y:S01]  /*0c30*/  LOP3.LUT R14, R14, R3, RZ, 0xc0, !PT ;  /* 0x000000030e0e7212 */ /* 0x000fe200078ec0ff */
[----:B------:R-:W-:Y:S02]  /*0c40*/  IMAD R9, R8, R2, R9 ;  /* 0x0000000208097224 */ /* 0x000fe400078e0209 */
[----:B-1----:R-:W-:-:S02]  /*0c50*/  IMAD R3, R4, R17, R24 ;  /* 0x0000001104037224 */ /* 0x002fc400078e0218 */
[----:B------:R-:W-:Y:S02]  /*0c60*/  IMAD R2, R9, R19, R0 ;  /* 0x0000001309027224 */ /* 0x000fe400078e0200 */
[----:B------:R-:W-:Y:S02]  /*0c70*/  IMAD R3, R3, R16, R14 ;  /* 0x0000001003037224 */ /* 0x000fe400078e020e */
[----:B------:R-:W-:-:S03]  /*0c80*/  IMAD.MOV.U32 R0, RZ, RZ, 0x1 ;  /* 0x00000001ff007424 */ /* 0x000fc600078e00ff */
[----:B------:R-:W-:Y:S02]  /*0c90*/  SEL R4, R3, R2, !P4 ;  /* 0x0000000203047207 */ /* 0x000fe40006000000 */
[----:B------:R-:W-:-:S03]  /*0ca0*/  SEL R2, R2, R3, !P4 ;  /* 0x0000000302027207 */ /* 0x000fc60006000000 */
[----:B------:R0:W-:Y:S04]  /*0cb0*/  STL [R1+0x468], R4 ;  /* 0x0004680401007387 */ /* 0x0001e80000100800 */
[----:B------:R0:W-:Y:S02]  /*0cc0*/  STL [R1+0x46c], R2 ;  /* 0x00046c0201007387 */ /* 0x0001e40000100800 */
.L_x_4:
[----:B------:R-:W-:-:S08]  /*0cd0*/  NOP ;  /* 0x0000000000007918 */ /* 0x000fd00000000000 */
[----:B------:R-:W1:Y:S02]  /*0ce0*/  USETMAXREG.TRY_ALLOC.CTAPOOL UP0, 0xf0 ;  /* 0x000000f0000079c8 */ /* 0x000e640008000600 */
[----:B-1----:R-:W-:-:S13]  /*0cf0*/  PLOP3.LUT P0, PT, PT, PT, UP0, 0x80, 0x0 ;  /* 0x000000000000781c */ /* 0x002fda0003f0f008 */
[----:B------:R-:W-:Y:S05]  /*0d00*/  @!P0 BRA `(.L_x_4) ;  /* 0xfffffffc00f08947 */ /* 0x000fea000383ffff */
[----:B------:R-:W-:Y:S01]  /*0d10*/  ULDC.64 UR4, c[0x0][0x698] ;  /* 0x0001a60000047ab9 */ /* 0x000fe20000000a00 */
[----:B------:R-:W-:Y:S01]  /*0d20*/  ULDC.64 UR16, c[0x0][0x208] ;  /* 0x0000820000107ab9 */ /* 0x000fe20000000a00 */
[----:B------:R-:W-:-:S04]  /*0d30*/  ISETP.NE.U32.AND P0, PT, RZ, UR4, PT ;  /* 0x00000004ff007c0c */ /* 0x000fc8000bf05070 */
[----:B------:R-:W-:-:S13]  /*0d40*/  ISETP.NE.AND.EX P0, PT, RZ, UR5, PT, P0 ;  /* 0x00000005ff007c0c */ /* 0x000fda000bf05300 */
[----:B------:R-:W-:Y:S05]  /*0d50*/  @!P0 BRA `(.L_x_7) ;  /* 0x0000000000208947 */ /* 0x000fea0003800000 */
[----:B0-----:R-:W0:Y:S02]  /*0d60*/  LDC.64 R2, c[0x0][0x698] ;  /* 0x0001a600ff027b82 */ /* 0x001e240000000a00 */
[----:B0-----:R-:W2:Y:S02]  /*0d70*/  LDG.E.64 R2, desc[UR16][R2.64] ;  /* 0x0000001002027981 */ /* 0x001ea4000c1e1b00 */
[----:B--2---:R-:W-:-:S04]  /*0d80*/  ISETP.NE.U32.AND P0, PT, R2, RZ, PT ;  /* 0x000000ff0200720c */ /* 0x004fc80003f05070 */
[----:B------:R-:W-:-:S13]  /*0d90*/  ISETP.NE.AND.EX P0, PT, R3, RZ, PT, P0 ;  /* 0x000000ff0300720c */ /* 0x000fda0003f05300 */
[----:B------:R-:W-:Y:S05]  /*0da0*/  @!P0 BRA `(.L_x_7) ;  /* 0x00000000000c8947 */ /* 0x000fea0003800000 */
[----:B------:R-:W2:Y:S02]  /*0db0*/  LD.E R2, desc[UR16][R2.64] ;  /* 0x0000001002027980 */ /* 0x000ea4000c101900 */
[----:B--2---:R-:W-:Y:S01]  /*0dc0*/  R2UR UR21, R2 ;  /* 0x00000000021572ca */ /* 0x004fe200000e0000 */
[----:B------:R-:W-:-:S14]  /*0dd0*/  BRA `(.L_x_8) ;  /* 0x0000000000247947 */ /* 0x000fdc0003800000 */
.L_x_7:
[----:B------:R-:W-:Y:S02]  /*0de0*/  ULDC.64 UR4, c[0x0][0x688] ;  /* 0x0001a20000047ab9 */ /* 0x000fe40000000a00 */
[----:B------:R-:W-:-:S04]  /*0df0*/  ISETP.NE.U32.AND P0, PT, RZ, UR4, PT ;  /* 0x00000004ff007c0c */ /* 0x000fc8000bf05070 */
[----:B------:R-:W-:-:S13]  /*0e00*/  ISETP.NE.AND.EX P0, PT, RZ, UR5, PT, P0 ;  /* 0x00000005ff007c0c */ /* 0x000fda000bf05300 */
[----:B------:R-:W-:Y:S05]  /*0e10*/  @!P0 BRA `(.L_x_9) ;  /* 0x0000000000108947 */ /* 0x000fea0003800000 */
[----:B0-----:R-:W0:Y:S02]  /*0e20*/  LDC.64 R2, c[0x0][0x688] ;  /* 0x0001a200ff027b82 */ /* 0x001e240000000a00 */
[----:B0-----:R-:W2:Y:S02]  /*0e30*/  LDG.E R2, desc[UR16][R2.64] ;  /* 0x0000001002027981 */ /* 0x001ea4000c1e1900 */
[----:B--2---:R-:W-:Y:S01]  /*0e40*/  R2UR UR21, R2 ;  /* 0x00000000021572ca */ /* 0x004fe200000e0000 */
[----:B------:R-:W-:-:S14]  /*0e50*/  BRA `(.L_x_8) ;  /* 0x0000000000047947 */ /* 0x000fdc0003800000 */
.L_x_9:
[----:B------:R-:W-:-:S05]  /*0e60*/  ULDC UR21, c[0x0][0x680] ;  /* 0x0001a00000157ab9 */ /* 0x000fca0000000800 */
.L_x_8:
[----:B------:R-:W-:Y:S02]  /*0e70*/  ULDC.64 UR4, c[0x0][0x6a0] ;  /* 0x0001a80000047ab9 */ /* 0x000fe40000000a00 */
        /* <DEDUP_REMOVED lines=11> */
.L_x_10:
        /* <DEDUP_REMOVED lines=8> */
.L_x_12:
[----:B------:R-:W-:-:S05]  /*0fb0*/  ULDC UR22, c[0x0][0x684] ;  /* 0x0001a10000167ab9 */ /* 0x000fca0000000800 */
.L_x_11:
[----:B------:R-:W-:-:S13]  /*0fc0*/  LOP3.LUT P0, RZ, R0, 0xff, RZ, 0xc0, !PT ;  /* 0x000000ff00ff7812 */ /* 0x000fda000780c0ff */
[----:B------:R-:W-:Y:S05]  /*0fd0*/  @!P0 EXIT ;  /* 0x000000000000894d */ /* 0x000fea0003800000 */
[----:B------:R-:W-:Y:S01]  /*0fe0*/  ULDC UR4, c[0x0][0x28c] ;  /* 0x0000a30000047ab9 */ /* 0x000fe20000000800 */
[----:B------:R-:W-:Y:S02]  /*0ff0*/  ULOP3.LUT UR23, UR14, 0x1, URZ, 0xfc, !UPT ;  /* 0x000000010e177892 */ /* 0x000fe4000f8efc3f */
[----:B------:R-:W-:-:S04]  /*1000*/  UIADD3 UR4, UR4, 0x7f, URZ ;  /* 0x0000007f04047890 */ /* 0x000fc8000fffe03f */
[----:B------:R-:W-:-:S04]  /*1010*/  USHF.R.S32.HI UR5, URZ, 0x1f, UR4 ;  /* 0x0000001f3f057899 */ /* 0x000fc80008011404 */
[----:B------:R-:W-:-:S03]  /*1020*/  ULEA.HI UR5, UR5, UR4, URZ, 0x7 ;  /* 0x0000000405057291 */ /* 0x000fc6000f8f383f */
[----:B------:R-:W-:Y:S01]  /*1030*/  UMOV UR4, URZ ;  /* 0x0000003f00047c82 */ /* 0x000fe20008000000 */
[----:B------:R-:W-:-:S03]  /*1040*/  USHF.R.S32.HI UR12, URZ, 0x7, UR5 ;  /* 0x000000073f0c7899 */ /* 0x000fc60008011405 */
[----:B------:R-:W-:-:S09]  /*1050*/  UMOV UR5, URZ ;  /* 0x0000003f00057c82 */ /* 0x000fd20008000000 */
.L_x_411:
[----:B------:R-:W-:Y:S01]  /*1060*/  STL [R1+0x454], RZ ;  /* 0x000454ff01007387 */ /* 0x000fe20000100800 */
[----:B------:R-:W-:Y:S01]  /*1070*/  UISETP.LT.AND UP0, UPT, URZ, UR12, UPT ;  /* 0x0000000c3f00728c */ /* 0x000fe2000bf01270 */
[----:B0-2---:R-:W-:Y:S02]  /*1080*/  CS2R R4, SRZ ;  /* 0x0000000000047805 */ /* 0x005fe4000001ff00 */
[----:B------:R-:W-:Y:S01]  /*1090*/  CS2R R236, SRZ ;  /* 0x0000000000ec7805 */ /* 0x000fe2000001ff00 */
[----:B------:R-:W-:Y:S01]  /*10a0*/  STL [R1+0x450], RZ ;  /* 0x000450ff01007387 */ /* 0x000fe20000100800 */
[----:B------:R-:W-:Y:S01]  /*10b0*/  USEL UR6, URZ, UR12, UP0 ;  /* 0x0000000c3f067287 */ /* 0x000fe20008000000 */
[----:B------:R-:W-:Y:S02]  /*10c0*/  CS2R R234, SRZ ;  /* 0x0000000000ea7805 */ /* 0x000fe4000001ff00 */
[----:B------:R-:W-:Y:S01]  /*10d0*/  CS2R R232, SRZ ;  /* 0x0000000000e87805 */ /* 0x000fe2000001ff00 */
[----:B------:R-:W-:Y:S01]  /*10e0*/  STL [R1+0x44c], RZ ;  /* 0x00044cff01007387 */ /* 0x000fe20000100800 */
[----:B------:R-:W-:Y:S01]  /*10f0*/  UIADD3 UR7, UR12, -UR6, URZ ;  /* 0x800000060c077290 */ /* 0x000fe2000fffe03f */
[----:B------:R-:W-:-:S02]  /*1100*/  CS2R R230, SRZ ;  /* 0x0000000000e67805 */ /* 0x000fc4000001ff00 */
[----:B------:R-:W-:Y:S01]  /*1110*/  CS2R R228, SRZ ;  /* 0x0000000000e47805 */ /* 0x000fe2000001ff00 */
[----:B------:R-:W-:Y:S01]  /*1120*/  STL [R1+0x448], RZ ;  /* 0x000448ff01007387 */ /* 0x000fe20000100800 */
[----:B------:R-:W-:Y:S01]  /*1130*/  UISETP.GE.AND UP0, UPT, UR7, 0x1, UPT ;  /* 0x000000010700788c */ /* 0x000fe2000bf06270 */
[----:B------:R-:W-:Y:S01]  /*1140*/  CS2R R226, SRZ ;  /* 0x0000000000e27805 */ /* 0x000fe2000001ff00 */
[----:B------:R-:W-:Y:S01]  /*1150*/  UMOV UR6, URZ ;  /* 0x0000003f00067c82 */ /* 0x000fe20008000000 */
[----:B------:R-:W-:Y:S01]  /*1160*/  STL [R1+0x444], RZ ;  /* 0x000444ff01007387 */ /* 0x000fe20000100800 */
[----:B------:R-:W-:Y:S02]  /*1170*/  CS2R R224, SRZ ;  /* 0x0000000000e07805 */ /* 0x000fe4000001ff00 */
[----:B------:R-:W-:Y:S02]  /*1180*/  CS2R R222, SRZ ;  /* 0x0000000000de7805 */ /* 0x000fe4000001ff00 */
[----:B------:R-:W-:Y:S01]  /*1190*/  PLOP3.LUT P0, PT, PT, PT, UP0, 0x80, 0x0 ;  /* 0x000000000000781c */ /* 0x000fe20003f0f008 */
[----:B------:R-:W-:Y:S01]  /*11a0*/  STL [R1+0x440], RZ ;  /* 0x000440ff01007387 */ /* 0x000fe20000100800 */
[----:B------:R-:W-:-:S02]  /*11b0*/  CS2R R220, SRZ ;  /* 0x0000000000dc7805 */ /* 0x000fc4000001ff00 */
[----:B------:R-:W-:Y:S02]  /*11c0*/  CS2R R218, SRZ ;  /* 0x0000000000da7805 */ /* 0x000fe4000001ff00 */
[----:B------:R-:W-:Y:S01]  /*11d0*/  CS2R R216, SRZ ;  /* 0x0000000000d87805 */ /* 0x000fe2000001ff00 */
[----:B------:R-:W-:Y:S01]  /*11e0*/  STL [R1+0x43c], RZ ;  /* 0x00043cff01007387 */ /* 0x000fe20000100800 */
[----:B------:R-:W-:Y:S02]  /*11f0*/  CS2R R214, SRZ ;  /* 0x0000000000d67805 */ /* 0x000fe4000001ff00 */
[----:B------:R-:W-:Y:S02]  /*1200*/  CS2R R212, SRZ ;  /* 0x0000000000d47805 */ /* 0x000fe4000001ff00 */
[----:B------:R-:W-:Y:S01]  /*1210*/  CS2R R210, SRZ ;  /* 0x0000000000d27805 */ /* 0x000fe2000001ff00 */
        /* <DEDUP_REMOVED lines=39> */
[----:B-1----:R-:W-:Y:S01]  /*1490*/  CS2R R22, SRZ ;  /* 0x0000000000167805 */ /* 0x002fe2000001ff00 */
        /* <DEDUP_REMOVED lines=13> */
[----:B----4-:R-:W-:Y:S02]  /*1570*/  CS2R R26, SRZ ;  /* 0x00000000001a7805 */ /* 0x010fe4000001ff00 */
        /* <DEDUP_REMOVED lines=82> */
[----:B------:R-:W-:Y:S04]  /*1aa0*/  STL [R1+0x3b0], RZ ;  /* 0x0003b0ff01007387 */ /* 0x000fe80000100800 */
        /* <DEDUP_REMOVED lines=108> */
[----:B------:R-:W-:Y:S04]  /*2170*/  STL [R1], RZ ;  /* 0x000000ff01007387 */ /* 0x000fe80000100800 */
        /* <DEDUP_REMOVED lines=76> */
[----:B------:R-:W-:Y:S01]  /*2640*/  STL [R1+0x134], RZ ;  /* 0x000134ff01007387 */ /* 0x000fe20000100800 */
[----:B---3--:R-:W0:Y:S03]  /*2650*/  S2R R0, SR_TID.X ;  /* 0x0000000000007919 */ /* 0x008e260000002100 */
        /* <DEDUP_REMOVED lines=8> */
[----:B0-----:R-:W-:-:S03]  /*26e0*/  LOP3.LUT R0, R0, 0x80, RZ, 0xc0, !PT ;  /* 0x0000008000007812 */ /* 0x001fc600078ec0ff */
[----:B------:R-:W-:Y:S01]  /*26f0*/  STL [R1+0x158], RZ ;  /* 0x000158ff01007387 */ /* 0x000fe20000100800 */
[----:B------:R-:W-:-:S03]  /*2700*/  SHF.R.U32.HI R0, RZ, 0x7, R0 ;  /* 0x00000007ff007819 */ /* 0x000fc60000011600 */
        /* <DEDUP_REMOVED lines=33> */
[----:B------:R-:W0:Y:S04]  /*2920*/  SHFL.IDX PT, R0, R0, RZ, 0x1f ;  /* 0x00001fff00007589 */ /* 0x000e2800000e0000 */
[----:B------:R1:W-:Y:S04]  /*2930*/  STL [R1+0x1e0], RZ ;  /* 0x0001e0ff01007387 */ /* 0x0003e80000100800 */
[----:B------:R1:W-:Y:S04]  /*2940*/  STL [R1+0x1e4], RZ ;  /* 0x0001e4ff01007387 */ /* 0x0003e80000100800 */
[----:B------:R1:W-:Y:S04]  /*2950*/  STL [R1+0x1e8], RZ ;  /* 0x0001e8ff01007387 */ /* 0x0003e80000100800 */
[----:B------:R1:W-:Y:S04]  /*2960*/  STL [R1+0x1ec], RZ ;  /* 0x0001ecff01007387 */ /* 0x0003e80000100800 */
[----:B------:R1:W-:Y:S04]  /*2970*/  STL [R1+0x1f0], RZ ;  /* 0x0001f0ff01007387 */ /* 0x0003e80000100800 */
[----:B------:R1:W-:Y:S01]  /*2980*/  STL [R1+0x1f4], RZ ;  /* 0x0001f4ff01007387 */ /* 0x0003e20000100800 */
[----:B0-----:R-:W-:-:S03]  /*2990*/  R2UR UR8, R0 ;  /* 0x00000000000872ca */ /* 0x001fc600000e0000 */
[----:B------:R1:W-:Y:S04]  /*29a0*/  STL [R1+0x1f8], RZ ;  /* 0x0001f8ff01007387 */ /* 0x0003e80000100800 */
[----:B------:R1:W-:Y:S01]  /*29b0*/  STL [R1+0x1fc], RZ ;  /* 0x0001fcff01007387 */ /* 0x0003e20000100800 */
[----:B------:R-:W-:Y:S07]  /*29c0*/  @!P0 BRA `(.L_x_13) ;  /* 0x0000006000608947 */ /* 0x000fee0003800000 */
[----:B------:R-:W0:Y:S01]  /*29d0*/  S2UR UR10, SR_CgaCtaId ;  /* 0x00000000000a79c3 */ /* 0x000e220000008800 */
[----:B------:R-:W-:Y:S01]  /*29e0*/  ULEA.HI UR6, UR8, UR8, URZ, 0x1 ;  /* 0x0000000808067291 */ /* 0x000fe2000f8f083f */
[----:B------:R-:W-:Y:S01]  /*29f0*/  MOV R4, RZ ;  /* 0x000000ff00047202 */ /* 0x000fe20000000f00 */
[----:B------:R-:W-:Y:S01]  /*2a00*/  UMOV UR9, 0x400 ;  /* 0x0000040000097882 */ /* 0x000fe20000000000 */
[----:B------:R-:W-:Y:S01]  /*2a10*/  IMAD.U32 R2, RZ, RZ, UR4 ;  /* 0x00000004ff027e24 */ /* 0x000fe2000f8e00ff */
[----:B------:R-:W-:Y:S01]  /*2a20*/  ULOP3.LUT UR6, UR6, 0xffffe, URZ, 0xc0, !UPT ;  /* 0x000ffffe06067892 */ /* 0x000fe2000f8ec03f */
[----:B------:R-:W-:Y:S01]  /*2a30*/  UMOV UR15, UR7 ;  /* 0x00000007000f7c82 */ /* 0x000fe20008000000 */
[----:B------:R-:W-:Y:S02]  /*2a40*/  UPLOP3.LUT UP0, UPT, UPT, UPT, UPT, 0x40, 0x0 ;  /* 0x000000000000789c */ /* 0x000fe40003f0e870 */
[----:B------:R-:W-:Y:S01]  /*2a50*/  UIADD3 UR6, UR8, -UR6, URZ ;  /* 0x8000000608067290 */ /* 0x000fe2000fffe03f */
[----:B------:R-:W-:Y:S01]  /*2a60*/  UMOV UR19, UR5 ;  /* 0x0000000500137c82 */ /* 0x000fe20008000000 */
[----:B------:R-:W-:Y:S01]  /*2a70*/  UMOV UR20, UR5 ;  /* 0x0000000500147c82 */ /* 0x000fe20008000000 */
[----:B------:R-:W-:Y:S01]  /*2a80*/  UMOV UR7, URZ ;  /* 0x0000003f00077c82 */ /* 0x000fe20008000000 */
[----:B------:R-:W-:Y:S01]  /*2a90*/  ULDC UR26, c[0x0][0x644] ;  /* 0x00019100001a7ab9 */ /* 0x000fe20000000800 */
[----:B0-----:R-:W-:-:S04]  /*2aa0*/  ULEA UR9, UR10, UR9, 0x18 ;  /* 0x000000090a097291 */ /* 0x001fc8000f8ec03f */
[----:B------:R-:W-:-:S04]  /*2ab0*/  ULEA UR6, UR6, UR9, 0xc ;  /* 0x0000000906067291 */ /* 0x000fc8000f8e603f */
[----:B------:R-:W-:-:S04]  /*2ac0*/  UIADD3 UR6, UR6, 0x100, URZ ;  /* 0x0000010006067890 */ /* 0x000fc8000fffe03f */
[----:B------:R-:W-:-:S03]  /*2ad0*/  USHF.R.U32.HI UR8, URZ, 0x4, UR6 ;  /* 0x000000043f087899 */ /* 0x000fc60008011606 */
[----:B------:R-:W-:Y:S01]  /*2ae0*/  UMOV UR6, URZ ;  /* 0x0000003f00067c82 */ /* 0x000fe20008000000 */
[----:B------:R-:W-:-:S12]  /*2af0*/  ULOP3.LUT UR18, UR8, 0x3fff, URZ, 0xc0, !UPT ;  /* 0x00003fff08127892 */ /* 0x000fd8000f8ec03f */
.L_x_21:
[----:B------:R-:W-:-:S06]  /*2b00*/  UISETP.NE.AND UP1, UPT, UR23, 0x3, UPT ;  /* 0x000000031700788c */ /* 0x000fcc000bf25270 */
[----:B------:R-:W-:-:S13]  /*2b10*/  PLOP3.LUT P1, PT, PT, PT, UP1, 0x80, 0x0 ;  /* 0x000000000000781c */ /* 0x000fda0003f2f018 */
[----:B0-----:R-:W-:Y:S05]  /*2b20*/  @!P1 BRA `(.L_x_14) ;  /* 0x0000000000049947 */ /* 0x001fea0003800000 */
[----:B------:R-:W-:Y:S01]  /*2b30*/  BPT.TRAP 0x1 ;  /* 0x000000040000795c */ /* 0x000fe20000300000 */
.L_x_14:
[----:B------:R-:W0:Y:S01]  /*2b40*/  S2UR UR9, SR_CgaCtaId ;  /* 0x00000000000979c3 */ /* 0x000e220000008800 */
[----:B------:R-:W-:Y:S01]  /*2b50*/  UMOV UR8, 0x400 ;  /* 0x0000040000087882 */ /* 0x000fe20000000000 */
[----:B------:R-:W-:Y:S01]  /*2b60*/  SHF.L.U32 R3, R2, 0x1f, RZ ;  /* 0x0000001f02037819 */ /* 0x000fe200000006ff */
[----:B0-----:R-:W-:-:S04]  /*2b70*/  ULEA UR25, UR9, UR8, 0x18 ;  /* 0x0000000809197291 */ /* 0x001fc8000f8ec03f */
[----:B------:R-:W-:-:S09]  /*2b80*/  ULEA UR8, UR19, UR25, 0x3 ;  /* 0x0000001913087291 */ /* 0x000fd2000f8e183f */
[----:B------:R0:W2:Y:S01]  /*2b90*/  SYNCS.PHASECHK.TRANS64.TRYWAIT P0, [UR8], R3 ;  /* 0x00000003ff0075a7 */ /* 0x0000a20008000148 */
[----:B------:R-:W-:Y:S05]  /*2ba0*/  @!P1 BRA `(.L_x_15) ;  /* 0x0000000000049947 */ /* 0x000fea0003800000 */
[----:B------:R-:W-:Y:S01]  /*2bb0*/  BPT.TRAP 0x1 ;  /* 0x000000040000795c */ /* 0x000fe20000300000 */
.L_x_15:
[----:B------:R-:W-:Y:S04]  /*2bc0*/  STL [R1+0x474], R3 ;  /* 0x0004740301007387 */ /* 0x000fe80000100800 */
[----:B------:R3:W-:Y:S02]  /*2bd0*/  STL [R1+0x470], R2 ;  /* 0x0004700201007387 */ /* 0x0007e40000100800 */
[----:B---3--:R-:W3:Y:S02]  /*2be0*/  S2R R2, SR_TID.X ;  /* 0x0000000000027919 */ /* 0x008ee40000002100 */
[C---:B---3--:R-:W-:Y:S01]  /*2bf0*/  SHF.L.U32 R0, R2.reuse, 0x6, RZ ;  /* 0x0000000602007819 */ /* 0x048fe200000006ff */
[----:B0-----:R-:W-:-:S03]  /*2c00*/  IMAD.SHL.U32 R3, R2, 0x400, RZ ;  /* 0x0000040002037824 */ /* 0x001fc600078e00ff */
[----:B------:R-:W-:-:S04]  /*2c10*/  LOP3.LUT R0, R0, 0x3800, RZ, 0xc0, !PT ;  /* 0x0000380000007812 */ /* 0x000fc800078ec0ff */
[----:B------:R-:W-:Y:S02]  /*2c20*/  LOP3.LUT R0, R0, 0x400, R3, 0xf8, !PT ;  /* 0x0000040000007812 */ /* 0x000fe400078ef803 */
[C---:B------:R-:W-:Y:S01]  /*2c30*/  SHF.L.U32 R3, R2.reuse, 0x5, RZ ;  /* 0x0000000502037819 */ /* 0x040fe200000006ff */
[----:B------:R-:W-:-:S03]  /*2c40*/  IMAD.SHL.U32 R2, R2, 0x10, RZ ;  /* 0x0000001002027824 */ /* 0x000fc600078e00ff */
[----:B------:R-:W-:Y:S02]  /*2c50*/  LOP3.LUT R0, R0, 0x380, R3, 0xf8, !PT ;  /* 0x0000038000007812 */ /* 0x000fe400078ef803 */
[----:B------:R0:W5:Y:S02]  /*2c60*/  LDL.LU R3, [R1+0x474] ;  /* 0x0004740001037983 */ /* 0x0001640000300800 */
[----:B------:R-:W-:-:S04]  /*2c70*/  LOP3.LUT R0, R0, 0x20, R2, 0xf8, !PT ;  /* 0x0000002000007812 */ /* 0x000fc800078ef802 */
[----:B------:R-:W-:Y:S02]  /*2c80*/  SHF.R.U32.HI R2, RZ, 0x3, R0 ;  /* 0x00000003ff027819 */ /* 0x000fe40000011600 */
[----:B------:R-:W-:-:S05]  /*2c90*/  MOV R0, UR19 ;  /* 0x0000001300007c02 */ /* 0x000fca0008000f00 */
[----:B------:R-:W-:Y:S02]  /*2ca0*/  IMAD R0, R0, 0x1000, R2 ;  /* 0x0000100000007824 */ /* 0x000fe400078e0202 */
[----:B------:R0:W5:Y:S01]  /*2cb0*/  LDL.LU R2, [R1+0x470] ;  /* 0x0004700001027983 */ /* 0x0001620000300800 */
[----:B--2---:R-:W-:Y:S05]  /*2cc0*/  @P0 BRA `(.L_x_16) ;  /* 0x0000000000080947 */ /* 0x004fea0003800000 */
[----:B-----5:R-:W2:Y:S02]  /*2cd0*/  SYNCS.PHASECHK.TRANS64.TRYWAIT P0, [UR8], R3 ;  /* 0x00000003ff0075a7 */ /* 0x020ea40008000148 */
[----:B--2---:R-:W-:Y:S05]  /*2ce0*/  @!P0 BRA `(.L_x_17) ;  /* 0x000001e800588947 */ /* 0x004fea0003800000 */
.L_x_16:
[----:B------:R-:W-:Y:S04]  /*2cf0*/  STL.64 [R1+0x878], R150 ;  /* 0x0008789601007387 */ /* 0x000fe80000100a00 */
        /* <DEDUP_REMOVED lines=62> */
[----:B------:R2:W-:Y:S04]  /*30e0*/  STL.64 [R1+0x680], R24 ;  /* 0x0006801801007387 */ /* 0x0005e80000100a00 */
[----:B--2---:R-:W2:Y:S04]  /*30f0*/  LDL.LU.64 R24, [R1] ;  /* 0x0000000001187983 */ /* 0x004ea80000300a00 */
[----:B------:R-:W2:Y:S04]  /*3100*/  LDL.LU.64 R26, [R1+0x8] ;  /* 0x00000800011a7983 */ /* 0x000ea80000300a00 */
        /* <DEDUP_REMOVED lines=61> */
[----:B------:R-:W2:Y:S01]  /*34e0*/  LDL.LU.64 R150, [R1+0x1f8] ;  /* 0x0001f80001967983 */ /* 0x000ea20000300a00 */
[----:B------:R-:W-:-:S02]  /*34f0*/  UIADD3 UR8, UR25, 0x10100, URZ ;  /* 0x0001010019087890 */ /* 0x000fc4000fffe03f */
[----:B------:R-:W-:Y:S01]  /*3500*/  USEL UR7, UR7, URZ, !UP0 ;  /* 0x0000003f07077287 */ /* 0x000fe2000c000000 */
[----:B------:R-:W-:Y:S01]  /*3510*/  STL [R1+0x678], R153 ;  /* 0x0006789901007387 */ /* 0x000fe20000100800 */
[----:B------:R-:W-:Y:S02]  /*3520*/  USHF.R.U32.HI UR8, URZ, 0x4, UR8 ;  /* 0x000000043f087899 */ /* 0x000fe40008011608 */
[----:B------:R-:W-:Y:S01]  /*3530*/  ULOP3.LUT UR9, UR18, 0x10000, URZ, 0xfc, !UPT ;  /* 0x0001000012097892 */ /* 0x000fe2000f8efc3f */
[----:B------:R-:W-:Y:S01]  /*3540*/  STL [R1+0x470], R152 ;  /* 0x0004709801007387 */ /* 0x000fe20000100800 */
[----:B------:R-:W-:Y:S02]  /*3550*/  ULOP3.LUT UR8, UR8, 0x3fff, URZ, 0xc0, !UPT ;  /* 0x00003fff08087892 */ /* 0x000fe4000f8ec03f */
[----:B------:R-:W-:Y:S01]  /*3560*/  UISETP.NE.U32.AND UP0, UPT, UR7, URZ, UPT ;  /* 0x0000003f0700728c */ /* 0x000fe2000bf05070 */
[----:B-----5:R-:W2:Y:S01]  /*3570*/  LDS R152, [R0+UR25+0x30100] ;  /* 0x0301001900987984 */ /* 0x020ea20008000800 */
[----:B------:R-:W-:-:S02]  /*3580*/  ULOP3.LUT UR8, UR8, 0x10000, URZ, 0xfc, !UPT ;  /* 0x0001000008087892 */ /* 0x000fc4000f8efc3f */
[----:B------:R-:W-:Y:S01]  /*3590*/  ULEA UR7, UR19, UR9, 0xa ;  /* 0x0000000913077291 */ /* 0x000fe2000f8e503f */
[----:B------:R-:W3:Y:S01]  /*35a0*/  LDS R153, [R0+UR25+0x30900] ;  /* 0x0309001900997984 */ /* 0x000ee20008000800 */
[----:B------:R-:W-:Y:S01]  /*35b0*/  ULEA UR24, UR19, UR8, 0xb ;  /* 0x0000000813187291 */ /* 0x000fe2000f8e583f */
[----:B------:R-:W-:Y:S01]  /*35c0*/  UMOV UR9, 0x80000020 ;  /* 0x8000002000097882 */ /* 0x000fe20000000000 */
[----:B------:R-:W-:-:S03]  /*35d0*/  UMOV UR11, 0x40000040 ;  /* 0x40000040000b7882 */ /* 0x000fc60000000000 */
[----:B------:R-:W-:Y:S02]  /*35e0*/  UMOV UR8, UR7 ;  /* 0x0000000700087c82 */ /* 0x000fe40008000000 */
[----:B------:R-:W-:Y:S01]  /*35f0*/  UMOV UR10, UR24 ;  /* 0x00000018000a7c82 */ /* 0x000fe20008000000 */
[----:B--2---:R-:W-:-:S06]  /*3600*/  WARPGROUP.ARRIVE ;  /* 0x00000000000079c5 */ /* 0x004fcc0000000000 */
[----:B------:R-:W-:Y:S03]  /*3610*/  QGMMA.SP.64x256x64.F32.E4M3.E4M3 R24, gdesc[UR8], R24, UP0, R152, gsb0 ;  /* 0x07e09800081879f3 */ /* 0x000fe6000b800a18 */
[----:B------:R-:W-:Y:S02]  /*3620*/  WARPGROUP.DEPBAR.LE gsb0, 0x0 ;  /* 0x00008000000079c5 */ /* 0x000fe40000010000 */
[----:B------:R-:W-:Y:S04]  /*3630*/  STL.64 [R1], R24 ;  /* 0x0000001801007387 */ /* 0x000fe80000100a00 */
        /* <DEDUP_REMOVED lines=63> */
[----:B--2---:R-:W3:Y:S04]  /*3a30*/  LDL.LU.64 R150, [R1+0x878] ;  /* 0x0008780001967983 */ /* 0x004ee80000300a00 */
[----:B------:R-:W3:Y:S04]  /*3a40*/  LDL.LU.64 R148, [R1+0x870] ;  /* 0x0008700001947983 */ /* 0x000ee80000300a00 */
        /* <DEDUP_REMOVED lines=61> */
[----:B------:R-:W3:Y:S01]  /*3e20*/  LDL.LU.64 R24, [R1+0x680] ;  /* 0x0006800001187983 */ /* 0x000ee20000300a00 */
[----:B------:R-:W-:Y:S01]  /*3e30*/  UIADD3 UR8, UR7, 0x200, URZ ;  /* 0x0000020007087890 */ /* 0x000fe2000fffe03f */
[----:B------:R-:W-:Y:S01]  /*3e40*/  UMOV UR9, 0x80000020 ;  /* 0x8000002000097882 */ /* 0x000fe20000000000 */
[----:B---3--:R-:W-:-:S07]  /*3e50*/  WARPGROUP.ARRIVE ;  /* 0x00000000000079c5 */ /* 0x008fce0000000000 */
[----:B------:R-:W-:Y:S03]  /*3e60*/  QGMMA.SP.64x256x64.F32.E4M3.E4M3 R24, gdesc[UR8], R24, UP0, R153, gsb0 ;  /* 0x07e09900081879f3 */ /* 0x000fe6000b800a18 */
[----:B------:R-:W-:Y:S02]  /*3e70*/  WARPGROUP.DEPBAR.LE gsb0, 0x0 ;  /* 0x00008000000079c5 */ /* 0x000fe40000010000 */
        /* <DEDUP_REMOVED lines=64> */
[----:B------:R-:W3:Y:S01]  /*4280*/  LDS R153, [R0+UR25+0x30108] ;  /* 0x0301081900997984 */ /* 0x000ee20008000800 */
[----:B------:R-:W-:-:S02]  /*4290*/  UIADD3 UR8, UR7, 0x2, URZ ;  /* 0x0000000207087890 */ /* 0x000fc4000fffe03f */
[----:B------:R-:W-:Y:S01]  /*42a0*/  UIADD3 UR10, UR24, 0x4, URZ ;  /* 0x00000004180a7890 */ /* 0x000fe2000fffe03f */
[----:B------:R4:W1:Y:S04]  /*42b0*/  LDS R152, [R0+UR25+0x30908] ;  /* 0x0309081900987984 */ /* 0x0008680008000800 */
[----:B--2---:R-:W3:Y:S04]  /*42c0*/  LDL.LU.64 R4, [R1] ;  /* 0x0000000001047983 */ /* 0x004ee80000300a00 */
        /* <DEDUP_REMOVED lines=63> */
[----:B------:R-:W-:Y:S01]  /*46c0*/  UMOV UR9, 0x80000020 ;  /* 0x8000002000097882 */ /* 0x000fe20000000000 */
[----:B------:R-:W-:Y:S01]  /*46d0*/  UMOV UR11, 0x40000040 ;  /* 0x40000040000b7882 */ /* 0x000fe20000000000 */
[----:B---3--:R-:W-:-:S06]  /*46e0*/  WARPGROUP.ARRIVE ;  /* 0x00000000000079c5 */ /* 0x008fcc0000000000 */
[----:B------:R-:W-:Y:S03]  /*46f0*/  QGMMA.SP.64x256x64.F32.E4M3.E4M3 R4, gdesc[UR8], R4, R153, gsb0 ;  /* 0x07e09900080479f3 */ /* 0x000fe60008000a04 */
[----:B------:R-:W-:Y:S02]  /*4700*/  WARPGROUP.DEPBAR.LE gsb0, 0x0 ;  /* 0x00008000000079c5 */ /* 0x000fe40000010000 */
[----:B------:R2:W5:Y:S01]  /*4710*/  LDL.LU R153, [R1+0x678] ;  /* 0x0006780001997983 */ /* 0x0005620000300800 */
[----:B------:R-:W-:Y:S01]  /*4720*/  IMAD.MOV.U32 R3, RZ, RZ, R122 ;  /* 0x000000ffff037224 */ /* 0x000fe200078e007a */
[----:B------:R-:W-:Y:S01]  /*4730*/  UIADD3 UR8, UR7, 0x202, URZ ;  /* 0x0000020207087890 */ /* 0x000fe2000fffe03f */
[----:B----4-:R-:W-:Y:S01]  /*4740*/  MOV R0, R4 ;  /* 0x0000000400007202 */ /* 0x010fe20000000f00 */
        /* <DEDUP_REMOVED lines=64> */
[----:B---3--:R-:W1:Y:S04]  /*4b50*/  LDL.LU.64 R130, [R1+0x670] ;  /* 0x0006700001827983 */ /* 0x008e680000300a00 */
[----:B------:R-:W1:Y:S04]  /*4b60*/  LDL.LU.64 R128, [R1+0x668] ;  /* 0x0006680001807983 */ /* 0x000e680000300a00 */
        /* <DEDUP_REMOVED lines=51> */
[----:B------:R-:W1:Y:S01]  /*4ea0*/  LDL.LU.64 R24, [R1+0x4c8] ;  /* 0x0004c80001187983 */ /* 0x000e620000300a00 */
[----:B------:R-:W-:-:S03]  /*4eb0*/  UMOV UR9, 0x80000020 ;  /* 0x8000002000097882 */ /* 0x000fc60000000000 */
[----:B------:R2:W5:Y:S04]  /*4ec0*/  LDL.LU.64 R22, [R1+0x4c0] ;  /* 0x0004c00001167983 */ /* 0x0005680000300a00 */
        /* <DEDUP_REMOVED lines=8> */
[----:B------:R2:W5:Y:S01]  /*4f50*/  LDL.LU.64 R4, [R1+0x478] ;  /* 0x0004780001047983 */ /* 0x0005620000300a00 */
[----:B-1----:R-:W-:-:S06]  /*4f60*/  WARPGROUP.ARRIVE ;  /* 0x00000000000079c5 */ /* 0x002fcc0000000000 */
[----:B------:R-:W-:Y:S03]  /*4f70*/  QGMMA.SP.64x256x64.F32.E4M3.E4M3 R24, gdesc[UR8], R24, R152, gsb0 ;  /* 0x07e09800081879f3 */ /* 0x000fe60008000a18 */
[----:B------:R-:W-:Y:S02]  /*4f80*/  WARPGROUP.DEPBAR.LE gsb0, 0x0 ;  /* 0x00008000000079c5 */ /* 0x000fe40000010000 */
[----:B------:R2:W5:Y:S01]  /*4f90*/  LDL.LU R152, [R1+0x470] ;  /* 0x0004700001987983 */ /* 0x0005620000300800 */
[----:B------:R-:W-:-:S04]  /*4fa0*/  UIADD3 UR6, UR6, 0x2, URZ ;  /* 0x0000000206067890 */ /* 0x000fc8000fffe03f */
[----:B------:R-:W-:-:S04]  /*4fb0*/  UISETP.NE.AND UP0, UPT, UR6, UR26, UPT ;  /* 0x0000001a0600728c */ /* 0x000fc8000bf05270 */
[----:B------:R-:W-:-:S04]  /*4fc0*/  USEL UR7, URZ, 0x1, UP0 ;  /* 0x000000013f077887 */ /* 0x000fc80008000000 */
[----:B------:R-:W-:-:S06]  /*4fd0*/  UISETP.NE.AND UP0, UPT, UR7, URZ, UPT ;  /* 0x0000003f0700728c */ /* 0x000fcc000bf05270 */
[----:B------:R-:W-:-:S13]  /*4fe0*/  PLOP3.LUT P0, PT, PT, PT, UP0, 0x80, 0x0 ;  /* 0x000000000000781c */ /* 0x000fda0003f0f008 */
[----:B--2---:R-:W-:Y:S05]  /*4ff0*/  @!P0 BRA `(.L_x_18) ;  /* 0x0000003800788947 */ /* 0x004fea0003800000 */
[----:B------:R1:W-:Y:S04]  /*5000*/  STL [R1+0x650], R33 ;  /* 0x0006502101007387 */ /* 0x0003e80000100800 */
[----:B------:R2:W-:Y:S01]  /*5010*/  STL [R1+0x64c], R34 ;  /* 0x00064c2201007387 */ /* 0x0005e20000100800 */
[----:B-1----:R-:W-:-:S03]  /*5020*/  MOV R33, R0 ;  /* 0x0000000000217202 */ /* 0x002fc60000000f00 */
[----:B--2---:R-:W2:Y:S04]  /*5030*/  LDL R34, [R1+0x4] ;  /* 0x0000040001227983 */ /* 0x004ea80000100800 */
[----:B------:R1:W-:Y:S04]  /*5040*/  STL [R1+0x648], R35 ;  /* 0x0006482301007387 */ /* 0x0003e80000100800 */
[----:B-1----:R-:W3:Y:S04]  /*5050*/  LDL R35, [R1+0x8] ;  /* 0x0000080001237983 */ /* 0x002ee80000100800 */
[----:B------:R1:W-:Y:S04]  /*5060*/  STL [R1+0x644], R36 ;  /* 0x0006442401007387 */ /* 0x0003e80000100800 */
[----:B-1----:R-:W4:Y:S04]  /*5070*/  LDL R36, [R1+0xc] ;  /* 0x00000c0001247983 */ /* 0x002f280000100800 */
        /* <DEDUP_REMOVED lines=171> */
[----:B-1----:R-:W4:Y:S04]  /*5b30*/  LDL.LU R122, [R1+0x200] ;  /* 0x00020000017a7983 */ /* 0x002f280000300800 */
        /* <DEDUP_REMOVED lines=14> */
[----:B------:R-:W4:Y:S04]  /*5c20*/  LDL.LU R0, [R1+0x234] ;  /* 0x0002340001007983 */ /* 0x000f280000300800 */
        /* <DEDUP_REMOVED lines=42> */
[----:B-----5:R1:W-:Y:S04]  /*5ed0*/  STL [R1+0x478], R4 ;  /* 0x0004780401007387 */ /* 0x0203e80000100800 */
[----:B-1----:R-:W4:Y:S04]  /*5ee0*/  LDL R4, [R1+0x168] ;  /* 0x0001680001047983 */ /* 0x002f280000100800 */
[----:B------:R1:W-:Y:S04]  /*5ef0*/  STL [R1+0x474], R151 ;  /* 0x0004749701007387 */ /* 0x0003e80000100800 */
[----:B-1----:R-:W4:Y:S04]  /*5f00*/  LDL R151, [R1+0x164] ;  /* 0x0001640001977983 */ /* 0x002f280000100800 */
[----:B------:R1:W-:Y:S04]  /*5f10*/  STL [R1+0x470], R2 ;  /* 0x0004700201007387 */ /* 0x0003e80000100800 */
[----:B-1----:R-:W4:Y:S01]  /*5f20*/  LDL R2, [R1+0x160] ;  /* 0x0001600001027983 */ /* 0x002f220000100800 */
[----:B------:R-:W-:-:S01]  /*5f30*/  FADD R5, R33, R5 ;  /* 0x0000000521057221 */ /* 0x000fc20000000000 */
[----:B--2---:R-:W-:Y:S01]  /*5f40*/  FADD R6, R34, R6 ;  /* 0x0000000622067221 */ /* 0x004fe20000000000 */
[----:B---3--:R-:W-:-:S01]  /*5f50*/  FADD R7, R35, R7 ;  /* 0x0000000723077221 */ /* 0x008fc20000000000 */
[----:B------:R-:W2:Y:S01]  /*5f60*/  LDL.LU R33, [R1+0x650] ;  /* 0x0006500001217983 */ /* 0x000ea20000300800 */
[----:B----4-:R-:W-:-:S01]  /*5f70*/  FADD R8, R36, R8 ;  /* 0x0000000824087221 */ /* 0x010fc20000000000 */
[----:B------:R-:W-:-:S02]  /*5f80*/  FADD R9, R37, R9 ;  /* 0x0000000925097221 */ /* 0x000fc40000000000 */
[----:B------:R-:W3:Y:S01]  /*5f90*/  LDL.LU R34, [R1+0x64c] ;  /* 0x00064c0001227983 */ /* 0x000ee20000300800 */
[----:B------:R-:W-:-:S03]  /*5fa0*/  FADD R10, R38, R10 ;  /* 0x0000000a260a7221 */ /* 0x000fc60000000000 */
[----:B------:R-:W4:Y:S01]  /*5fb0*/  LDL.LU R35, [R1+0x648] ;  /* 0x0006480001237983 */ /* 0x000f220000300800 */
        /* <DEDUP_REMOVED lines=156> */
[----:B------:R-:W-:-:S01]  /*6980*/  FADD R217, R117, R217 ;  /* 0x000000d975d97221 */ /* 0x000fc20000000000 */
[----:B------:R-:W-:Y:S02]  /*6990*/  FADD R122, R124, R122 ;  /* 0x0000007a7c7a7221 */ /* 0x000fe40000000000 */
[----:B------:R-:W4:Y:S01]  /*69a0*/  LDL.LU R114, [R1+0x50c] ;  /* 0x00050c0001727983 */ /* 0x000f220000300800 */
[----:B------:R-:W-:-:S03]  /*69b0*/  FADD R218, R118, R218 ;  /* 0x000000da76da7221 */ /* 0x000fc60000000000 */
[----:B------:R-:W4:Y:S01]  /*69c0*/  LDL.LU R115, [R1+0x508] ;  /* 0x0005080001737983 */ /* 0x000f220000300800 */
[----:B------:R-:W-:-:S03]  /*69d0*/  FADD R219, R119, R219 ;  /* 0x000000db77db7221 */ /* 0x000fc60000000000 */
[----:B------:R-:W4:Y:S01]  /*69e0*/  LDL.LU R116, [R1+0x504] ;  /* 0x0005040001747983 */ /* 0x000f220000300800 */
[----:B------:R-:W-:-:S03]  /*69f0*/  FADD R220, R120, R220 ;  /* 0x000000dc78dc7221 */ /* 0x000fc60000000000 */
[----:B------:R-:W4:Y:S04]  /*6a00*/  LDL.LU R117, [R1+0x500] ;  /* 0x0005000001757983 */ /* 0x000f280000300800 */
[----:B------:R-:W4:Y:S04]  /*6a10*/  LDL.LU R118, [R1+0x4fc] ;  /* 0x0004fc0001767983 */ /* 0x000f280000300800 */
[----:B------:R-:W4:Y:S04]  /*6a20*/  LDL.LU R119, [R1+0x4f8] ;  /* 0x0004f80001777983 */ /* 0x000f280000300800 */
[----:B------:R-:W4:Y:S01]  /*6a30*/  LDL.LU R120, [R1+0x4f4] ;  /* 0x0004f40001787983 */ /* 0x000f220000300800 */
[----:B------:R-:W-:-:S01]  /*6a40*/  FADD R237, R126, R237 ;  /* 0x000000ed7eed7221 */ /* 0x000fc20000000000 */
[----:B------:R-:W-:Y:S01]  /*6a50*/  FADD R236, R128, R236 ;  /* 0x000000ec80ec7221 */ /* 0x000fe20000000000 */
[----:B------:R-:W-:-:S01]  /*6a60*/  FADD R222, R151, R222 ;  /* 0x000000de97de7221 */ /* 0x000fc20000000000 */
[----:B------:R1:W-:Y:S01]  /*6a70*/  STL [R1+0x200], R122 ;  /* 0x0002007a01007387 */ /* 0x0003e20000100800 */
[----:B------:R-:W-:-:S01]  /*6a80*/  FADD R226, R147, R226 ;  /* 0x000000e293e27221 */ /* 0x000fc20000000000 */
[----:B------:R-:W-:Y:S01]  /*6a90*/  FADD R229, R143, R229 ;  /* 0x000000e58fe57221 */ /* 0x000fe20000000000 */
[----:B------:R-:W-:-:S01]  /*6aa0*/  FADD R230, R141, R230 ;  /* 0x000000e68de67221 */ /* 0x000fc20000000000 */
[----:B------:R-:W-:Y:S01]  /*6ab0*/  FADD R223, R4, R223 ;  /* 0x000000df04df7221 */ /* 0x000fe20000000000 */
[----:B------:R-:W-:-:S01]  /*6ac0*/  FADD R221, R2, R221 ;  /* 0x000000dd02dd7221 */ /* 0x000fc20000000000 */
[----:B------:R-:W-:Y:S01]  /*6ad0*/  FADD R224, R150, R224 ;  /* 0x000000e096e07221 */ /* 0x000fe20000000000 */
[----:B------:R-:W-:-:S01]  /*6ae0*/  FADD R225, R148, R225 ;  /* 0x000000e194e17221 */ /* 0x000fc20000000000 */
[----:B------:R-:W-:Y:S01]  /*6af0*/  FADD R227, R146, R227 ;  /* 0x000000e392e37221 */ /* 0x000fe20000000000 */
[----:B------:R-:W-:-:S01]  /*6b00*/  FADD R228, R144, R228 ;  /* 0x000000e490e47221 */ /* 0x000fc20000000000 */
[----:B-1----:R-:W2:Y:S01]  /*6b10*/  LDL.LU R122, [R1+0x204] ;  /* 0x00020400017a7983 */ /* 0x002ea20000300800 */
[----:B------:R-:W-:-:S01]  /*6b20*/  FADD R231, R138, R231 ;  /* 0x000000e78ae77221 */ /* 0x000fc20000000000 */
[----:B------:R-:W-:Y:S01]  /*6b30*/  FADD R232, R136, R232 ;  /* 0x000000e888e87221 */ /* 0x000fe20000000000 */
[----:B------:R-:W-:-:S01]  /*6b40*/  FADD R233, R134, R233 ;  /* 0x000000e986e97221 */ /* 0x000fc20000000000 */
[----:B------:R-:W3:Y:S01]  /*6b50*/  LDL.LU R124, [R1+0x208] ;  /* 0x00020800017c7983 */ /* 0x000ee20000300800 */
[----:B------:R-:W-:-:S01]  /*6b60*/  FADD R234, R132, R234 ;  /* 0x000000ea84ea7221 */ /* 0x000fc20000000000 */
[----:B------:R-:W-:-:S02]  /*6b70*/  FADD R235, R130, R235 ;  /* 0x000000eb82eb7221 */ /* 0x000fc40000000000 */
[----:B------:R-:W4:Y:S04]  /*6b80*/  LDL.LU R126, [R1+0x20c] ;  /* 0x00020c00017e7983 */ /* 0x000f280000300800 */
[----:B------:R-:W4:Y:S04]  /*6b90*/  LDL.LU R128, [R1+0x210] ;  /* 0x0002100001807983 */ /* 0x000f280000300800 */
[----:B------:R-:W4:Y:S04]  /*6ba0*/  LDL.LU R151, [R1+0x214] ;  /* 0x0002140001977983 */ /* 0x000f280000300800 */
[----:B------:R-:W4:Y:S04]  /*6bb0*/  LDL.LU R147, [R1+0x218] ;  /* 0x0002180001937983 */ /* 0x000f280000300800 */
[----:B------:R-:W4:Y:S04]  /*6bc0*/  LDL.LU R143, [R1+0x21c] ;  /* 0x00021c00018f7983 */ /* 0x000f280000300800 */
[----:B------:R-:W4:Y:S04]  /*6bd0*/  LDL.LU R141, [R1+0x220] ;  /* 0x00022000018d7983 */ /* 0x000f280000300800 */
[----:B------:R-:W4:Y:S04]  /*6be0*/  LDL.LU R4, [R1+0x224] ;  /* 0x0002240001047983 */ /* 0x000f280000300800 */
[----:B------:R-:W4:Y:S04]  /*6bf0*/  LDL.LU R2, [R1+0x228] ;  /* 0x0002280001027983 */ /* 0x000f280000300800 */
[----:B------:R-:W4:Y:S04]  /*6c00*/  LDL R130, [R1+0x1dc] ;  /* 0x0001dc0001827983 */ /* 0x000f280000100800 */
[----:B------:R-:W4:Y:S04]  /*6c10*/  LDL R132, [R1+0x1e0] ;  /* 0x0001e00001847983 */ /* 0x000f280000100800 */
[----:B------:R-:W4:Y:S04]  /*6c20*/  LDL R134, [R1+0x1e4] ;  /* 0x0001e40001867983 */ /* 0x000f280000100800 */
[----:B------:R-:W4:Y:S04]  /*6c30*/  LDL R136, [R1+0x1e8] ;  /* 0x0001e80001887983 */ /* 0x000f280000100800 */
[----:B------:R-:W4:Y:S04]  /*6c40*/  LDL R138, [R1+0x1ec] ;  /* 0x0001ec00018a7983 */ /* 0x000f280000100800 */
[----:B------:R-:W4:Y:S04]  /*6c50*/  LDL R150, [R1+0x1f0] ;  /* 0x0001f00001967983 */ /* 0x000f280000100800 */
[----:B------:R-:W4:Y:S04]  /*6c60*/  LDL R148, [R1+0x1f4] ;  /* 0x0001f40001947983 */ /* 0x000f280000100800 */
[----:B------:R-:W4:Y:S04]  /*6c70*/  LDL R146, [R1+0x1f8] ;  /* 0x0001f80001927983 */ /* 0x000f280000100800 */
[----:B------:R-:W4:Y:S01]  /*6c80*/  LDL R144, [R1+0x1fc] ;  /* 0x0001fc0001907983 */ /* 0x000f220000100800 */
[----:B------:R-:W-:-:S01]  /*6c90*/  FADD R131, R133, R131 ;  /* 0x0000008385837221 */ /* 0x000fc20000000000 */
[----:B------:R-:W-:Y:S01]  /*6ca0*/  FADD R135, R137, R135 ;  /* 0x0000008789877221 */ /* 0x000fe20000000000 */
[----:B------:R-:W-:-:S01]  /*6cb0*/  FADD R0, R3, R0 ;  /* 0x0000000003007221 */ /* 0x000fc20000000000 */
[----:B--2---:R-:W-:-:S02]  /*6cc0*/  FADD R122, R121, R122 ;  /* 0x0000007a797a7221 */ /* 0x004fc40000000000 */
[----:B------:R-:W2:Y:S01]  /*6cd0*/  LDL.LU R121, [R1+0x4f0] ;  /* 0x0004f00001797983 */ /* 0x000ea20000300800 */
[----:B---3--:R-:W-:-:S03]  /*6ce0*/  FADD R124, R123, R124 ;  /* 0x0000007c7b7c7221 */ /* 0x008fc60000000000 */
[----:B------:R1:W-:Y:S01]  /*6cf0*/  STL [R1+0x204], R122 ;  /* 0x0002047a01007387 */ /* 0x0003e20000100800 */
[----:B----4-:R-:W-:-:S01]  /*6d00*/  FADD R126, R125, R126 ;  /* 0x0000007e7d7e7221 */ /* 0x010fc20000000000 */
[----:B------:R-:W-:Y:S02]  /*6d10*/  FADD R128, R127, R128 ;  /* 0x000000807f807221 */ /* 0x000fe40000000000 */
[----:B-1----:R-:W3:Y:S04]  /*6d20*/  LDL.LU R122, [R1+0x4ec] ;  /* 0x0004ec00017a7983 */ /* 0x002ee80000300800 */
[----:B------:R-:W4:Y:S04]  /*6d30*/  LDL.LU R123, [R1+0x4e8] ;  /* 0x0004e800017b7983 */ /* 0x000f280000300800 */
[----:B------:R1:W-:Y:S01]  /*6d40*/  STL [R1+0x208], R124 ;  /* 0x0002087c01007387 */ /* 0x0003e20000100800 */
[----:B------:R-:W-:-:S01]  /*6d50*/  FADD R151, R129, R151 ;  /* 0x0000009781977221 */ /* 0x000fc20000000000 */
[----:B------:R-:W-:Y:S01]  /*6d60*/  FADD R147, R149, R147 ;  /* 0x0000009395937221 */ /* 0x000fe20000000000 */
[----:B------:R-:W-:-:S01]  /*6d70*/  FADD R143, R145, R143 ;  /* 0x0000008f918f7221 */ /* 0x000fc20000000000 */
[----:B------:R-:W-:Y:S01]  /*6d80*/  FADD R141, R142, R141 ;  /* 0x0000008d8e8d7221 */ /* 0x000fe20000000000 */
[----:B-1----:R-:W4:Y:S04]  /*6d90*/  LDL.LU R124, [R1+0x4e4] ;  /* 0x0004e400017c7983 */ /* 0x002f280000300800 */
[----:B------:R-:W4:Y:S04]  /*6da0*/  LDL.LU R125, [R1+0x4e0] ;  /* 0x0004e000017d7983 */ /* 0x000f280000300800 */
[----:B------:R1:W-:Y:S01]  /*6db0*/  STL [R1+0x20c], R126 ;  /* 0x00020c7e01007387 */ /* 0x0003e20000100800 */
[----:B------:R-:W-:-:S01]  /*6dc0*/  FADD R4, R140, R4 ;  /* 0x000000048c047221 */ /* 0x000fc20000000000 */
[----:B------:R-:W-:-:S02]  /*6dd0*/  FADD R2, R139, R2 ;  /* 0x000000028b027221 */ /* 0x000fc40000000000 */
[----:B-1----:R-:W4:Y:S04]  /*6de0*/  LDL.LU R126, [R1+0x4dc] ;  /* 0x0004dc00017e7983 */ /* 0x002f280000300800 */
[----:B------:R-:W4:Y:S04]  /*6df0*/  LDL.LU R127, [R1+0x4d8] ;  /* 0x0004d800017f7983 */ /* 0x000f280000300800 */
[----:B------:R1:W-:Y:S04]  /*6e00*/  STL [R1+0x210], R128 ;  /* 0x0002108001007387 */ /* 0x0003e80000100800 */
[----:B-1----:R-:W4:Y:S04]  /*6e10*/  LDL.LU R128, [R1+0x4d4] ;  /* 0x0004d40001807983 */ /* 0x002f280000300800 */
[----:B------:R-:W4:Y:S04]  /*6e20*/  LDL.LU R129, [R1+0x4d0] ;  /* 0x0004d00001817983 */ /* 0x000f280000300800 */
[----:B------:R-:W-:Y:S04]  /*6e30*/  STL [R1+0x214], R151 ;  /* 0x0002149701007387 */ /* 0x000fe80000100800 */
[----:B------:R-:W-:Y:S04]  /*6e40*/  STL [R1+0x218], R147 ;  /* 0x0002189301007387 */ /* 0x000fe80000100800 */
[----:B------:R-:W-:Y:S04]  /*6e50*/  STL [R1+0x21c], R143 ;  /* 0x00021c8f01007387 */ /* 0x000fe80000100800 */
[----:B------:R-:W-:Y:S04]  /*6e60*/  STL [R1+0x220], R141 ;  /* 0x0002208d01007387 */ /* 0x000fe80000100800 */
[----:B------:R-:W-:Y:S04]  /*6e70*/  STL [R1+0x224], R4 ;  /* 0x0002240401007387 */ /* 0x000fe80000100800 */
[----:B------:R-:W-:Y:S04]  /*6e80*/  STL [R1+0x228], R2 ;  /* 0x0002280201007387 */ /* 0x000fe80000100800 */
[----:B------:R1:W-:Y:S04]  /*6e90*/  STL [R1+0x230], R131 ;  /* 0x0002308301007387 */ /* 0x0003e80000100800 */
[----:B------:R0:W-:Y:S04]  /*6ea0*/  STL [R1+0x22c], R135 ;  /* 0x00022c8701007387 */ /* 0x0001e80000100800 */
[----:B-1----:R-:W2:Y:S04]  /*6eb0*/  LDL.LU R131, [R1+0x238] ;  /* 0x0002380001837983 */ /* 0x002ea80000300800 */
[----:B------:R-:W3:Y:S04]  /*6ec0*/  LDL.LU R133, [R1+0x23c] ;  /* 0x00023c0001857983 */ /* 0x000ee80000300800 */
[----:B0-----:R-:W4:Y:S04]  /*6ed0*/  LDL.LU R135, [R1+0x240] ;  /* 0x0002400001877983 */ /* 0x001f280000300800 */
[----:B------:R0:W-:Y:S04]  /*6ee0*/  STL [R1+0x234], R0 ;  /* 0x0002340001007387 */ /* 0x0001e80000100800 */
        /* <DEDUP_REMOVED lines=13> */
[----:B0-----:R-:W4:Y:S01]  /*6fc0*/  LDL.LU R0, [R1+0x278] ;  /* 0x0002780001007983 */ /* 0x001f220000300800 */
[----:B--2---:R-:W-:-:S03]  /*6fd0*/  FADD R131, R130, R131 ;  /* 0x0000008382837221 */ /* 0x004fc60000000000 */
[----:B------:R-:W2:Y:S01]  /*6fe0*/  LDL.LU R130, [R1+0x4cc] ;  /* 0x0004cc0001827983 */ /* 0x000ea20000300800 */
[----:B---3--:R-:W-:-:S03]  /*6ff0*/  FADD R133, R132, R133 ;  /* 0x0000008584857221 */ /* 0x008fc60000000000 */
[----:B------:R0:W-:Y:S01]  /*7000*/  STL [R1+0x238], R131 ;  /* 0x0002388301007387 */ /* 0x0001e20000100800 */
[----:B----4-:R-:W-:-:S03]  /*7010*/  FADD R135, R134, R135 ;  /* 0x0000008786877221 */ /* 0x010fc60000000000 */
[----:B0-----:R-:W3:Y:S01]  /*7020*/  LDL.LU R131, [R1+0x4c8] ;  /* 0x0004c80001837983 */ /* 0x001ee20000300800 */
[----:B------:R-:W-:-:S03]  /*7030*/  FADD R137, R136, R137 ;  /* 0x0000008988897221 */ /* 0x000fc60000000000 */
[----:B------:R-:W4:Y:S04]  /*7040*/  LDL.LU R132, [R1+0x4c4] ;  /* 0x0004c40001847983 */ /* 0x000f280000300800 */
[----:B------:R0:W-:Y:S01]  /*7050*/  STL [R1+0x23c], R133 ;  /* 0x00023c8501007387 */ /* 0x0001e20000100800 */
[----:B------:R-:W-:-:S01]  /*7060*/  FADD R151, R138, R151 ;  /* 0x000000978a977221 */ /* 0x000fc20000000000 */
[----:B------:R-:W-:Y:S01]  /*7070*/  FADD R149, R150, R149 ;  /* 0x0000009596957221 */ /* 0x000fe20000000000 */
[----:B------:R-:W-:-:S01]  /*7080*/  FADD R147, R148, R147 ;  /* 0x0000009394937221 */ /* 0x000fc20000000000 */
[----:B0-----:R-:W4:Y:S04]  /*7090*/  LDL.LU R133, [R1+0x4c0] ;  /* 0x0004c00001857983 */ /* 0x001f280000300800 */
[----:B------:R-:W4:Y:S04]  /*70a0*/  LDL.LU R134, [R1+0x4bc] ;  /* 0x0004bc0001867983 */ /* 0x000f280000300800 */
[----:B------:R0:W-:Y:S01]  /*70b0*/  STL [R1+0x240], R135 ;  /* 0x0002408701007387 */ /* 0x0001e20000100800 */
[----:B------:R-:W-:-:S01]  /*70c0*/  FADD R145, R146, R145 ;  /* 0x0000009192917221 */ /* 0x000fc20000000000 */
[----:B------:R-:W-:Y:S01]  /*70d0*/  FADD R143, R144, R143 ;  /* 0x0000008f908f7221 */ /* 0x000fe20000000000 */
[----:B------:R-:W-:-:S01]  /*70e0*/  FADD R142, R24, R142 ;  /* 0x0000008e188e7221 */ /* 0x000fc20000000000 */
[----:B------:R-:W-:Y:S01]  /*70f0*/  FADD R141, R25, R141 ;  /* 0x0000008d198d7221 */ /* 0x000fe20000000000 */
[----:B0-----:R-:W4:Y:S04]  /*7100*/  LDL.LU R135, [R1+0x4b8] ;  /* 0x0004b80001877983 */ /* 0x001f280000300800 */
[----:B------:R-:W4:Y:S04]  /*7110*/  LDL.LU R136, [R1+0x4b4] ;  /* 0x0004b40001887983 */ /* 0x000f280000300800 */
[----:B------:R0:W-:Y:S01]  /*7120*/  STL [R1+0x244], R137 ;  /* 0x0002448901007387 */ /* 0x0001e20000100800 */
[----:B------:R-:W-:-:S01]  /*7130*/  FADD R140, R26, R140 ;  /* 0x0000008c1a8c7221 */ /* 0x000fc20000000000 */
[----:B------:R-:W-:Y:S01]  /*7140*/  FADD R139, R27, R139 ;  /* 0x0000008b1b8b7221 */ /* 0x000fe20000000000 */
[----:B------:R-:W-:-:S01]  /*7150*/  FADD R4, R28, R4 ;  /* 0x000000041c047221 */ /* 0x000fc20000000000 */
[----:B0-----:R-:W4:Y:S04]  /*7160*/  LDL.LU R137, [R1+0x4b0] ;  /* 0x0004b00001897983 */ /* 0x001f280000300800 */
[----:B------:R-:W4:Y:S04]  /*7170*/  LDL.LU R138, [R1+0x4ac] ;  /* 0x0004ac00018a7983 */ /* 0x000f280000300800 */
[----:B------:R0:W-:Y:S04]  /*7180*/  STL [R1+0x248], R151 ;  /* 0x0002489701007387 */ /* 0x0001e80000100800 */
[----:B------:R1:W-:Y:S04]  /*7190*/  STL [R1+0x24c], R149 ;  /* 0x00024c9501007387 */ /* 0x0003e80000100800 */
[----:B------:R1:W-:Y:S01]  /*71a0*/  STL [R1+0x250], R147 ;  /* 0x0002509301007387 */ /* 0x0003e20000100800 */
[----:B------:R-:W-:-:S03]  /*71b0*/  FADD R3, R29, R3 ;  /* 0x000000031d037221 */ /* 0x000fc60000000000 */
[----:B------:R1:W-:Y:S04]  /*71c0*/  STL [R1+0x254], R145 ;  /* 0x0002549101007387 */ /* 0x0003e80000100800 */
[----:B------:R1:W-:Y:S01]  /*71d0*/  STL [R1+0x258], R143 ;  /* 0x0002588f01007387 */ /* 0x0003e20000100800 */
[----:B------:R-:W-:-:S03]  /*71e0*/  FADD R2, R30, R2 ;  /* 0x000000021e027221 */ /* 0x000fc60000000000 */
[----:B------:R1:W-:Y:S04]  /*71f0*/  STL [R1+0x25c], R142 ;  /* 0x00025c8e01007387 */ /* 0x0003e80000100800 */
[----:B------:R1:W-:Y:S01]  /*7200*/  STL [R1+0x260], R141 ;  /* 0x0002608d01007387 */ /* 0x0003e20000100800 */
[----:B------:R-:W-:-:S03]  /*7210*/  FADD R0, R31, R0 ;  /* 0x000000001f007221 */ /* 0x000fc60000000000 */
[----:B------:R1:W-:Y:S04]  /*7220*/  STL [R1+0x264], R140 ;  /* 0x0002648c01007387 */ /* 0x0003e80000100800 */
[----:B------:R1:W-:Y:S04]  /*7230*/  STL [R1+0x268], R139 ;  /* 0x0002688b01007387 */ /* 0x0003e80000100800 */
[----:B------:R1:W-:Y:S04]  /*7240*/  STL [R1+0x26c], R4 ;  /* 0x00026c0401007387 */ /* 0x0003e80000100800 */
[----:B0-----:R-:W2:Y:S04]  /*7250*/  LDL.LU R151, [R1+0x27c] ;  /* 0x00027c0001977983 */ /* 0x001ea80000300800 */
[----:B------:R0:W-:Y:S04]  /*7260*/  STL [R1+0x270], R3 ;  /* 0x0002700301007387 */ /* 0x0001e80000100800 */
[----:B------:R-:W3:Y:S04]  /*7270*/  LDL.LU R150, [R1+0x280] ;  /* 0x0002800001967983 */ /* 0x000ee80000300800 */
[----:B------:R0:W-:Y:S04]  /*7280*/  STL [R1+0x274], R2 ;  /* 0x0002740201007387 */ /* 0x0001e80000100800 */
[----:B-1----:R-:W4:Y:S04]  /*7290*/  LDL.LU R149, [R1+0x284] ;  /* 0x0002840001957983 */ /* 0x002f280000300800 */
        /* <DEDUP_REMOVED lines=12> */
[----:B0-----:R-:W4:Y:S04]  /*7360*/  LDL.LU R3, [R1+0x2b4] ;  /* 0x0002b40001037983 */ /* 0x001f280000300800 */
[----:B------:R-:W4:Y:S04]  /*7370*/  LDL.LU R2, [R1+0x2b8] ;  /* 0x0002b80001027983 */ /* 0x000f280000300800 */
[----:B-1----:R-:W4:Y:S01]  /*7380*/  LDL.LU R0, [R1+0x2bc] ;  /* 0x0002bc0001007983 */ /* 0x002f220000300800 */
[----:B--2---:R-:W-:-:S01]  /*7390*/  FADD R151, R32, R151 ;  /* 0x0000009720977221 */ /* 0x004fc20000000000 */
[----:B---3--:R-:W-:-:S04]  /*73a0*/  FADD R150, R33, R150 ;  /* 0x0000009621967221 */ /* 0x008fc80000000000 */
[----:B------:R0:W-:Y:S01]  /*73b0*/  STL [R1+0x27c], R151 ;  /* 0x00027c9701007387 */ /* 0x0001e20000100800 */
[----:B----4-:R-:W-:-:S03]  /*73c0*/  FADD R149, R34, R149 ;  /* 0x0000009522957221 */ /* 0x010fc60000000000 */
[----:B------:R1:W-:Y:S01]  /*73d0*/  STL [R1+0x280], R150 ;  /* 0x0002809601007387 */ /* 0x0003e20000100800 */
[----:B------:R-:W-:-:S03]  /*73e0*/  FADD R148, R35, R148 ;  /* 0x0000009423947221 */ /* 0x000fc60000000000 */
        /* <DEDUP_REMOVED lines=24> */
[----:B0-----:R-:W4:Y:S01]  /*7570*/  LDL.LU R151, [R1+0x2c0] ;  /* 0x0002c00001977983 */ /* 0x001f220000300800 */
[----:B------:R-:W-:-:S03]  /*7580*/  FADD R0, R48, R0 ;  /* 0x0000000030007221 */ /* 0x000fc60000000000 */
[----:B------:R0:W-:Y:S04]  /*7590*/  STL [R1+0x2b4], R3 ;  /* 0x0002b40301007387 */ /* 0x0001e80000100800 */
[----:B-1----:R-:W4:Y:S04]  /*75a0*/  LDL.LU R150, [R1+0x2c4] ;  /* 0x0002c40001967983 */ /* 0x002f280000300800 */
[----:B------:R1:W-:Y:S04]  /*75b0*/  STL [R1+0x2b8], R2 ;  /* 0x0002b80201007387 */ /* 0x0003e80000100800 */
[----:B--2---:R-:W2:Y:S04]  /*75c0*/  LDL.LU R149, [R1+0x2c8] ;  /* 0x0002c80001957983 */ /* 0x004ea80000300800 */
[----:B------:R1:W-:Y:S04]  /*75d0*/  STL [R1+0x2bc], R0 ;  /* 0x0002bc0001007387 */ /* 0x0003e80000100800 */
[----:B---3--:R-:W3:Y:S04]  /*75e0*/  LDL.LU R148, [R1+0x2cc] ;  /* 0x0002cc0001947983 */ /* 0x008ee80000300800 */
[----:B----4-:R-:W4:Y:S04]  /*75f0*/  LDL.LU R147, [R1+0x2d0] ;  /* 0x0002d00001937983 */ /* 0x010f280000300800 */
        /* <DEDUP_REMOVED lines=10> */
[----:B-1----:R-:W4:Y:S04]  /*76a0*/  LDL.LU R2, [R1+0x2fc] ;  /* 0x0002fc0001027983 */ /* 0x002f280000300800 */
[----:B------:R-:W4:Y:S01]  /*76b0*/  LDL.LU R0, [R1+0x300] ;  /* 0x0003000001007983 */ /* 0x000f220000300800 */
[----:B------:R-:W-:-:S01]  /*76c0*/  FADD R151, R49, R151 ;  /* 0x0000009731977221 */ /* 0x000fc20000000000 */
[----:B------:R-:W-:-:S04]  /*76d0*/  FADD R150, R50, R150 ;  /* 0x0000009632967221 */ /* 0x000fc80000000000 */
[----:B------:R0:W-:Y:S01]  /*76e0*/  STL [R1+0x2c0], R151 ;  /* 0x0002c09701007387 */ /* 0x0001e20000100800 */
[----:B--2---:R-:W-:-:S03]  /*76f0*/  FADD R149, R51, R149 ;  /* 0x0000009533957221 */ /* 0x004fc60000000000 */
[----:B------:R1:W-:Y:S01]  /*7700*/  STL [R1+0x2c4], R150 ;  /* 0x0002c49601007387 */ /* 0x0003e20000100800 */
[----:B---3--:R-:W-:-:S03]  /*7710*/  FADD R148, R52, R148 ;  /* 0x0000009434947221 */ /* 0x008fc60000000000 */
        /* <DEDUP_REMOVED lines=200> */
[----:B------:R-:W-:Y:S01]  /*83a0*/  STL [R1+0x3d0], R151 ;  /* 0x0003d09701007387 */ /* 0x000fe20000100800 */
[----:B--2---:R-:W-:-:S03]  /*83b0*/  FADD R149, R119, R149 ;  /* 0x0000009577957221 */ /* 0x004fc60000000000 */
[----:B------:R-:W-:Y:S01]  /*83c0*/  STL [R1+0x3d4], R150 ;  /* 0x0003d49601007387 */ /* 0x000fe20000100800 */
[----:B---3--:R-:W-:-:S03]  /*83d0*/  FADD R148, R120, R148 ;  /* 0x0000009478947221 */ /* 0x008fc60000000000 */
[----:B------:R-:W-:Y:S01]  /*83e0*/  STL [R1+0x3d8], R149 ;  /* 0x0003d89501007387 */ /* 0x000fe20000100800 */
[----:B----4-:R-:W-:-:S03]  /*83f0*/  FADD R147, R121, R147 ;  /* 0x0000009379937221 */ /* 0x010fc60000000000 */
[----:B------:R-:W-:Y:S01]  /*8400*/  STL [R1+0x3dc], R148 ;  /* 0x0003dc9401007387 */ /* 0x000fe20000100800 */
[----:B------:R-:W-:-:S03]  /*8410*/  FADD R146, R122, R146 ;  /* 0x000000927a927221 */ /* 0x000fc60000000000 */
        /* <DEDUP_REMOVED lines=16> */
[----:B------:R0:W-:Y:S01]  /*8520*/  STL [R1+0x400], R139 ;  /* 0x0004008b01007387 */ /* 0x0001e20000100800 */
[----:B------:R-:W-:-:S03]  /*8530*/  FADD R3, R131, R3 ;  /* 0x0000000383037221 */ /* 0x000fc60000000000 */
[----:B------:R1:W-:Y:S04]  /*8540*/  STL [R1+0x404], R4 ;  /* 0x0004040401007387 */ /* 0x0003e80000100800 */
[----:B0-----:R-:W2:Y:S04]  /*8550*/  LDL.LU R139, [R1+0x414] ;  /* 0x00041400018b7983 */ /* 0x001ea80000300800 */
[----:B------:R-:W-:Y:S04]  /*8560*/  STL [R1+0x408], R3 ;  /* 0x0004080301007387 */ /* 0x000fe80000100800 */
[----:B------:R-:W3:Y:S01]  /*8570*/  LDL.LU R140, [R1+0x418] ;  /* 0x00041800018c7983 */ /* 0x000ee20000300800 */
[----:B------:R-:W-:-:S01]  /*8580*/  FADD R2, R132, R2 ;  /* 0x0000000284027221 */ /* 0x000fc20000000000 */
[----:B------:R-:W-:-:S04]  /*8590*/  FADD R0, R133, R0 ;  /* 0x0000000085007221 */ /* 0x000fc80000000000 */
[----:B------:R0:W-:Y:S04]  /*85a0*/  STL [R1+0x40c], R2 ;  /* 0x00040c0201007387 */ /* 0x0001e80000100800 */
[----:B------:R-:W4:Y:S04]  /*85b0*/  LDL.LU R141, [R1+0x41c] ;  /* 0x00041c00018d7983 */ /* 0x000f280000300800 */
        /* <DEDUP_REMOVED lines=10> */
[----:B-1----:R-:W4:Y:S04]  /*8660*/  LDL.LU R4, [R1+0x444] ;  /* 0x0004440001047983 */ /* 0x002f280000300800 */
[----:B------:R-:W4:Y:S04]  /*8670*/  LDL.LU R151, [R1+0x448] ;  /* 0x0004480001977983 */ /* 0x000f280000300800 */
[----:B0-----:R-:W4:Y:S04]  /*8680*/  LDL.LU R2, [R1+0x44c] ;  /* 0x00044c0001027983 */ /* 0x001f280000300800 */
[----:B------:R-:W4:Y:S04]  /*8690*/  LDL.LU R3, [R1+0x450] ;  /* 0x0004500001037983 */ /* 0x000f280000300800 */
[----:B------:R-:W4:Y:S01]  /*86a0*/  LDL.LU R0, [R1+0x454] ;  /* 0x0004540001007983 */ /* 0x000f220000300800 */
[----:B--2---:R-:W-:-:S05]  /*86b0*/  FADD R139, R134, R139 ;  /* 0x0000008b868b7221 */ /* 0x004fca0000000000 */
[----:B------:R0:W-:Y:S01]  /*86c0*/  STL [R1+0x414], R139 ;  /* 0x0004148b01007387 */ /* 0x0001e20000100800 */
[----:B---3--:R-:W-:-:S03]  /*86d0*/  FADD R140, R135, R140 ;  /* 0x0000008c878c7221 */ /* 0x008fc60000000000 */
[----:B0-----:R-:W2:Y:S04]  /*86e0*/  LDL.LU R139, [R1+0x4a8] ;  /* 0x0004a800018b7983 */ /* 0x001ea80000300800 */
[----:B------:R0:W-:Y:S04]  /*86f0*/  STL [R1+0x418], R140 ;  /* 0x0004188c01007387 */ /* 0x0001e80000100800 */
[----:B0-----:R-:W3:Y:S01]  /*8700*/  LDL.LU R140, [R1+0x4a4] ;  /* 0x0004a400018c7983 */ /* 0x001ee20000300800 */
[----:B----4-:R-:W-:-:S01]  /*8710*/  FADD R141, R136, R141 ;  /* 0x0000008d888d7221 */ /* 0x010fc20000000000 */
[----:B------:R-:W-:-:S04]  /*8720*/  FADD R142, R137, R142 ;  /* 0x0000008e898e7221 */ /* 0x000fc80000000000 */
[----:B------:R0:W-:Y:S04]  /*8730*/  STL [R1+0x41c], R141 ;  /* 0x00041c8d01007387 */ /* 0x0001e80000100800 */
[----:B0-----:R-:W4:Y:S04]  /*8740*/  LDL.LU R141, [R1+0x4a0] ;  /* 0x0004a000018d7983 */ /* 0x001f280000300800 */
[----:B------:R0:W-:Y:S04]  /*8750*/  STL [R1+0x420], R142 ;  /* 0x0004208e01007387 */ /* 0x0001e80000100800 */
[----:B0-----:R-:W4:Y:S01]  /*8760*/  LDL.LU R142, [R1+0x49c] ;  /* 0x00049c00018e7983 */ /* 0x001f220000300800 */
[----:B------:R-:W-:-:S05]  /*8770*/  FADD R143, R138, R143 ;  /* 0x0000008f8a8f7221 */ /* 0x000fca0000000000 */
[----:B------:R0:W-:Y:S04]  /*8780*/  STL [R1+0x424], R143 ;  /* 0x0004248f01007387 */ /* 0x0001e80000100800 */
[----:B0-----:R-:W4:Y:S01]  /*8790*/  LDL.LU R143, [R1+0x498] ;  /* 0x00049800018f7983 */ /* 0x001f220000300800 */
[----:B--2---:R-:W-:-:S05]  /*87a0*/  FADD R144, R139, R144 ;  /* 0x000000908b907221 */ /* 0x004fca0000000000 */
[----:B------:R0:W-:Y:S01]  /*87b0*/  STL [R1+0x428], R144 ;  /* 0x0004289001007387 */ /* 0x0001e20000100800 */
[----:B---3--:R-:W-:-:S03]  /*87c0*/  FADD R145, R140, R145 ;  /* 0x000000918c917221 */ /* 0x008fc60000000000 */
[----:B0-----:R-:W2:Y:S04]  /*87d0*/  LDL.LU R144, [R1+0x494] ;  /* 0x0004940001907983 */ /* 0x001ea80000300800 */
[----:B------:R0:W-:Y:S04]  /*87e0*/  STL [R1+0x42c], R145 ;  /* 0x00042c9101007387 */ /* 0x0001e80000100800 */
[----:B0-----:R-:W3:Y:S01]  /*87f0*/  LDL.LU R145, [R1+0x490] ;  /* 0x0004900001917983 */ /* 0x001ee20000300800 */
[----:B----4-:R-:W-:-:S05]  /*8800*/  FADD R146, R141, R146 ;  /* 0x000000928d927221 */ /* 0x010fca0000000000 */
[----:B------:R0:W-:Y:S01]  /*8810*/  STL [R1+0x430], R146 ;  /* 0x0004309201007387 */ /* 0x0001e20000100800 */
[----:B------:R-:W-:-:S03]  /*8820*/  FADD R147, R142, R147 ;  /* 0x000000938e937221 */ /* 0x000fc60000000000 */
        /* <DEDUP_REMOVED lines=20> */
[----:B0-----:R1:W5:Y:S01]  /*8970*/  LDL.LU R2, [R1+0x470] ;  /* 0x0004700001027983 */ /* 0x0013620000300800 */
[----:B------:R-:W-:Y:S01]  /*8980*/  UMOV UR6, URZ ;  /* 0x0000003f00067c82 */ /* 0x000fe20008000000 */
[----:B--2---:R-:W-:-:S05]  /*8990*/  FADD R3, R149, R3 ;  /* 0x0000000395037221 */ /* 0x004fca0000000000 */
[----:B------:R1:W-:Y:S01]  /*89a0*/  STL [R1+0x450], R3 ;  /* 0x0004500301007387 */ /* 0x0003e20000100800 */
[----:B---3--:R-:W-:-:S05]  /*89b0*/  FADD R0, R150, R0 ;  /* 0x0000000096007221 */ /* 0x008fca0000000000 */
[----:B------:R1:W-:Y:S02]  /*89c0*/  STL [R1+0x454], R0 ;  /* 0x0004540001007387 */ /* 0x0003e40000100800 */
[----:B-1--4-:R-:W-:-:S07]  /*89d0*/  FADD R4, R4, R151 ;  /* 0x0000009704047221 */ /* 0x012fce0000000000 */
.L_x_18:
[----:B------:R-:W-:Y:S05]  /*89e0*/  @!P1 BRA `(.L_x_19) ;  /* 0x0000000000049947 */ /* 0x000fea0003800000 */
[----:B------:R-:W-:Y:S01]  /*89f0*/  BPT.TRAP 0x1 ;  /* 0x000000040000795c */ /* 0x000fe20000300000 */
.L_x_19:
[----:B------:R-:W-:Y:S02]  /*8a00*/  UISETP.GT.U32.AND UP1, UPT, UR14, 0x1, UPT ;  /* 0x000000010e00788c */ /* 0x000fe4000bf24070 */
[----:B------:R-:W-:-:S04]  /*8a10*/  ULEA UR7, UR20, UR25, 0x3 ;  /* 0x0000001914077291 */ /* 0x000fc8000f8e183f */
[----:B------:R-:W-:Y:S01]  /*8a20*/  UIADD3 UR7, UR7, 0x20, URZ ;  /* 0x0000002007077890 */ /* 0x000fe2000fffe03f */
[----:B------:R-:W-:-:S03]  /*8a30*/  PLOP3.LUT P0, PT, PT, PT, UP1, 0x80, 0x0 ;  /* 0x000000000000781c */ /* 0x000fc60003f0f018 */
[----:B------:R-:W-:-:S09]  /*8a40*/  UPRMT UR7, URZ, 0x654, UR7 ;  /* 0x000006543f077896 */ /* 0x000fd20008000007 */
[----:B------:R-:W-:Y:S01]  /*8a50*/  SYNCS.ARRIVE.TRANS64.RED.A1T0 RZ, [UR7], RZ ;  /* 0x000000ffffff79a7 */ /* 0x000fe20008100407 */
[----:B------:R-:W-:Y:S05]  /*8a60*/  @P0 BRA `(.L_x_20) ;  /* 0x0000000000040947 */ /* 0x000fea0003800000 */
[----:B------:R-:W-:Y:S01]  /*8a70*/  BPT.TRAP 0x1 ;  /* 0x000000040000795c */ /* 0x000fe20000300000 */
.L_x_20:
[----:B------:R-:W-:Y:S02]  /*8a80*/  UISETP.GT.AND UP3, UPT, UR15, 0x1, UPT ;  /* 0x000000010f00788c */ /* 0x000fe4000bf64270 */
[----:B------:R-:W-:Y:S02]  /*8a90*/  UIADD3 UR19, UR19, 0x1, URZ ;  /* 0x0000000113137890 */ /* 0x000fe4000fffe03f */
[----:B------:R-:W-:Y:S02]  /*8aa0*/  UIADD3 UR20, UR20, 0x1, URZ ;  /* 0x0000000114147890 */ /* 0x000fe4000fffe03f */
[----:B------:R-:W-:Y:S01]  /*8ab0*/  PLOP3.LUT P0, PT, PT, PT, UP3, 0x80, 0x0 ;  /* 0x000000000000781c */ /* 0x000fe20003f0f038 */
[----:B------:R-:W-:Y:S02]  /*8ac0*/  UISETP.NE.AND UP1, UPT, UR19, 0x4, UPT ;  /* 0x000000041300788c */ /* 0x000fe4000bf25270 */
[----:B------:R-:W-:Y:S02]  /*8ad0*/  UISETP.NE.AND UP2, UPT, UR20, 0x4, UPT ;  /* 0x000000041400788c */ /* 0x000fe4000bf45270 */
[----:B------:R-:W-:-:S02]  /*8ae0*/  USEL UR7, URZ, 0x1, UP1 ;  /* 0x000000013f077887 */ /* 0x000fc40008800000 */
[----:B------:R-:W-:Y:S02]  /*8af0*/  UIADD3 UR15, UR15, -0x1, URZ ;  /* 0xffffffff0f0f7890 */ /* 0x000fe4000fffe03f */
[----:B------:R-:W-:Y:S02]  /*8b00*/  USEL UR19, UR19, URZ, UP1 ;  /* 0x0000003f13137287 */ /* 0x000fe40008800000 */
[----:B-----5:R-:W-:Y:S01]  /*8b10*/  LOP3.LUT R2, R2, UR7, RZ, 0x3c, !PT ;  /* 0x0000000702027c12 */ /* 0x020fe2000f8e3cff */
[----:B------:R-:W-:Y:S01]  /*8b20*/  USEL UR20, UR20, URZ, UP2 ;  /* 0x0000003f14147287 */ /* 0x000fe20009000000 */
[----:B------:R-:W-:Y:S01]  /*8b30*/  UMOV UR7, 0x1 ;  /* 0x0000000100077882 */ /* 0x000fe20000000000 */
[----:B------:R-:W-:Y:S10]  /*8b40*/  @P0 BRA `(.L_x_21) ;  /* 0xffffff9c00ec0947 */ /* 0x000ff4000383ffff */
.L_x_13:
[----:B------:R-:W-:Y:S04]  /*8b50*/  STL [R1+0x458], R4 ;  /* 0x0004580401007387 */ /* 0x000fe80000100800 */
[----:B------:R-:W2:Y:S04]  /*8b60*/  LDL.LU R2, [R1+0x454] ;  /* 0x0004540001027983 */ /* 0x000ea80000300800 */
[----:B------:R-:W3:Y:S04]  /*8b70*/  LDL.LU R0, [R1+0x450] ;  /* 0x0004500001007983 */ /* 0x000ee80000300800 */
[----:B--2---:R2:W-:Y:S04]  /*8b80*/  STL [R1+0x454], R2 ;  /* 0x0004540201007387 */ /* 0x0045e80000100800 */
[----:B--2---:R-:W2:Y:S04]  /*8b90*/  LDL.LU R2, [R1+0x44c] ;  /* 0x00044c0001027983 */ /* 0x004ea80000300800 */
[----:B---3--:R3:W-:Y:S04]  /*8ba0*/  STL [R1+0x450], R0 ;  /* 0x0004500001007387 */ /* 0x0087e80000100800 */
[----:B---3--:R-:W3:Y:S04]  /*8bb0*/  LDL.LU R0, [R1+0x448] ;  /* 0x0004480001007983 */ /* 0x008ee80000300800 */
        /* <DEDUP_REMOVED lines=291> */
[----:B---3--:R-:W3:Y:S01]  /*9df0*/  LDL.LU R0, [R1+0x200] ;  /* 0x0002000001007983 */ /* 0x008ee20000300800 */
[----:B------:R-:W-:-:S04]  /*9e00*/  UISETP.NE.AND UP0, UPT, UR6, URZ, UPT ;  /* 0x0000003f0600728c */ /* 0x000fc8000bf05270 */
[----:B------:R-:W-:-:S06]  /*9e10*/  USEL UR6, URZ, 0x1, !UP0 ;  /* 0x000000013f067887 */ /* 0x000fcc000c000000 */
[----:B------:R-:W-:Y:S01]  /*9e20*/  ISETP.NE.AND P0, PT, RZ, UR6, PT ;  /* 0x00000006ff007c0c */ /* 0x000fe2000bf05270 */
[----:B--2---:R2:W-:Y:S04]  /*9e30*/  STL [R1+0x204], R2 ;  /* 0x0002040201007387 */ /* 0x0045e80000100800 */
[----:B---3--:R2:W-:Y:S08]  /*9e40*/  STL [R1+0x200], R0 ;  /* 0x0002000001007387 */ /* 0x0085f00000100800 */
[----:B------:R-:W-:Y:S05]  /*9e50*/  @!P0 BRA `(.L_x_22) ;  /* 0x0000003800108947 */ /* 0x000fea0003800000 */
[----:B------:R3:W-:Y:S04]  /*9e60*/  STL [R1+0x618], R45 ;  /* 0x0006182d01007387 */ /* 0x0007e80000100800 */
[----:B---3--:R-:W3:Y:S04]  /*9e70*/  LDL.LU R45, [R1] ;  /* 0x00000000012d7983 */ /* 0x008ee80000300800 */
[----:B------:R4:W-:Y:S04]  /*9e80*/  STL [R1+0x614], R46 ;  /* 0x0006142e01007387 */ /* 0x0009e80000100800 */
[----:B----4-:R-:W4:Y:S04]  /*9e90*/  LDL.LU R46, [R1+0x4] ;  /* 0x00000400012e7983 */ /* 0x010f280000300800 */
[----:B------:R5:W-:Y:S04]  /*9ea0*/  STL [R1+0x610], R47 ;  /* 0x0006102f01007387 */ /* 0x000be80000100800 */
[----:B-----5:R-:W5:Y:S04]  /*9eb0*/  LDL.LU R47, [R1+0x8] ;  /* 0x00000800012f7983 */ /* 0x020f680000300800 */
[----:B------:R0:W-:Y:S04]  /*9ec0*/  STL [R1+0x60c], R48 ;  /* 0x00060c3001007387 */ /* 0x0001e80000100800 */
[----:B0-----:R-:W5:Y:S04]  /*9ed0*/  LDL.LU R48, [R1+0xc] ;  /* 0x00000c0001307983 */ /* 0x001f680000300800 */
        /* <DEDUP_REMOVED lines=134> */
[----:B------:R-:W5:Y:S04]  /*a740*/  LDL.LU R4, [R1+0x1a8] ;  /* 0x0001a80001047983 */ /* 0x000f680000300800 */
[----:B--2---:R-:W2:Y:S04]  /*a750*/  LDL.LU R2, [R1+0x204] ;  /* 0x0002040001027983 */ /* 0x004ea80000300800 */
[----:B------:R-:W2:Y:S04]  /*a760*/  LDL.LU R3, [R1+0x1ac] ;  /* 0x0001ac0001037983 */ /* 0x000ea80000300800 */
[----:B------:R-:W2:Y:S04]  /*a770*/  LDL.LU R0, [R1+0x208] ;  /* 0x0002080001007983 */ /* 0x000ea80000300800 */
[----:B------:R0:W-:Y:S04]  /*a780*/  STL [R1+0x4fc], R116 ;  /* 0x0004fc7401007387 */ /* 0x0001e80000100800 */
[----:B0-----:R-:W2:Y:S04]  /*a790*/  LDL.LU R116, [R1+0x200] ;  /* 0x0002000001747983 */ /* 0x001ea80000300800 */
        /* <DEDUP_REMOVED lines=60> */
[----:B------:R0:W-:Y:S01]  /*ab60*/  STL [R1+0x480], R147 ;  /* 0x0004809301007387 */ /* 0x0001e20000100800 */
[----:B---3--:R-:W-:-:S03]  /*ab70*/  FADD R5, R45, R5 ;  /* 0x000000052d057221 */ /* 0x008fc60000000000 */
[----:B0-----:R-:W3:Y:S04]  /*ab80*/  LDL.LU R147, [R1+0x12c] ;  /* 0x00012c0001937983 */ /* 0x001ee80000300800 */
[----:B------:R0:W-:Y:S01]  /*ab90*/  STL [R1+0x47c], R148 ;  /* 0x00047c9401007387 */ /* 0x0001e20000100800 */
[----:B----4-:R-:W-:Y:S01]  /*aba0*/  FADD R6, R46, R6 ;  /* 0x000000062e067221 */ /* 0x010fe20000000000 */
[----:B-----5:R-:W-:Y:S02]  /*abb0*/  FADD R7, R47, R7 ;  /* 0x000000072f077221 */ /* 0x020fe40000000000 */
[----:B0-----:R-:W4:Y:S04]  /*abc0*/  LDL.LU R148, [R1+0x128] ;  /* 0x0001280001947983 */ /* 0x001f280000300800 */
[----:B------:R0:W-:Y:S01]  /*abd0*/  STL [R1+0x478], R149 ;  /* 0x0004789501007387 */ /* 0x0001e20000100800 */
[----:B------:R-:W-:Y:S01]  /*abe0*/  FADD R8, R48, R8 ;  /* 0x0000000830087221 */ /* 0x000fe20000000000 */
[----:B------:R-:W-:-:S02]  /*abf0*/  FADD R9, R49, R9 ;  /* 0x0000000931097221 */ /* 0x000fc40000000000 */
[----:B0-----:R-:W5:Y:S04]  /*ac00*/  LDL.LU R149, [R1+0x124] ;  /* 0x0001240001957983 */ /* 0x001f680000300800 */
[----:B------:R0:W-:Y:S01]  /*ac10*/  STL [R1+0x474], R150 ;  /* 0x0004749601007387 */ /* 0x0001e20000100800 */
[----:B------:R-:W-:Y:S01]  /*ac20*/  FADD R10, R50, R10 ;  /* 0x0000000a320a7221 */ /* 0x000fe20000000000 */
[----:B------:R-:W-:Y:S02]  /*ac30*/  FADD R11, R51, R11 ;  /* 0x0000000b330b7221 */ /* 0x000fe40000000000 */
[----:B0-----:R-:W3:Y:S04]  /*ac40*/  LDL.LU R150, [R1+0x120] ;  /* 0x0001200001967983 */ /* 0x001ee80000300800 */
[----:B------:R0:W-:Y:S01]  /*ac50*/  STL [R1+0x470], R151 ;  /* 0x0004709701007387 */ /* 0x0001e20000100800 */
[----:B------:R-:W-:Y:S01]  /*ac60*/  FADD R12, R52, R12 ;  /* 0x0000000c340c7221 */ /* 0x000fe20000000000 */
[----:B------:R-:W-:-:S02]  /*ac70*/  FADD R13, R53, R13 ;  /* 0x0000000d350d7221 */ /* 0x000fc40000000000 */
[----:B0-----:R-:W4:Y:S04]  /*ac80*/  LDL.LU R151, [R1+0x11c] ;  /* 0x00011c0001977983 */ /* 0x001f280000300800 */
[----:B------:R-:W5:Y:S04]  /*ac90*/  LDL.LU R45, [R1+0x618] ;  /* 0x00061800012d7983 */ /* 0x000f680000300800 */
[----:B------:R-:W5:Y:S04]  /*aca0*/  LDL.LU R46, [R1+0x614] ;  /* 0x00061400012e7983 */ /* 0x000f680000300800 */
[----:B------:R-:W5:Y:S04]  /*acb0*/  LDL.LU R47, [R1+0x610] ;  /* 0x00061000012f7983 */ /* 0x000f680000300800 */
[----:B------:R-:W5:Y:S04]  /*acc0*/  LDL.LU R48, [R1+0x60c] ;  /* 0x00060c0001307983 */ /* 0x000f680000300800 */
[----:B------:R-:W5:Y:S01]  /*acd0*/  LDL.LU R49, [R1+0x608] ;  /* 0x0006080001317983 */ /* 0x000f620000300800 */
[----:B------:R-:W-:-:S03]  /*ace0*/  FADD R14, R54, R14 ;  /* 0x0000000e360e7221 */ /* 0x000fc60000000000 */
        /* <DEDUP_REMOVED lines=117> */
[----:B--2---:R-:W-:-:S03]  /*b440*/  FADD R116, R117, R116 ;  /* 0x0000007475747221 */ /* 0x004fc60000000000 */
[----:B------:R-:W2:Y:S01]  /*b450*/  LDL.LU R109, [R1+0x518] ;  /* 0x00051800016d7983 */ /* 0x000ea20000300800 */
[----:B------:R-:W-:-:S03]  /*b460*/  FADD R201, R113, R201 ;  /* 0x000000c971c97221 */ /* 0x000fc60000000000 */
[----:B------:R-:W2:Y:S01]  /*b470*/  LDL.LU R110, [R1+0x514] ;  /* 0x00051400016e7983 */ /* 0x000ea20000300800 */
[----:B------:R-:W-:-:S03]  /*b480*/  FADD R202, R114, R202 ;  /* 0x000000ca72ca7221 */ /* 0x000fc60000000000 */
[----:B------:R-:W2:Y:S01]  /*b490*/  LDL.LU R111, [R1+0x510] ;  /* 0x00051000016f7983 */ /* 0x000ea20000300800 */
[----:B------:R-:W-:-:S03]  /*b4a0*/  FADD R203, R115, R203 ;  /* 0x000000cb73cb7221 */ /* 0x000fc60000000000 */
[----:B------:R-:W2:Y:S04]  /*b4b0*/  LDL.LU R112, [R1+0x50c] ;  /* 0x00050c0001707983 */ /* 0x000ea80000300800 */
[----:B------:R-:W2:Y:S01]  /*b4c0*/  LDL.LU R113, [R1+0x508] ;  /* 0x0005080001717983 */ /* 0x000ea20000300800 */
[----:B------:R-:W-:-:S03]  /*b4d0*/  FADD R2, R4, R2 ;  /* 0x0000000204027221 */ /* 0x000fc60000000000 */
[----:B------:R-:W2:Y:S04]  /*b4e0*/  LDL.LU R114, [R1+0x504] ;  /* 0x0005040001727983 */ /* 0x000ea80000300800 */
[----:B------:R-:W2:Y:S01]  /*b4f0*/  LDL.LU R115, [R1+0x500] ;  /* 0x0005000001737983 */ /* 0x000ea20000300800 */
[----:B------:R-:W-:Y:S01]  /*b500*/  FADD R0, R3, R0 ;  /* 0x0000000003007221 */ /* 0x000fe20000000000 */
[----:B------:R-:W-:Y:S01]  /*b510*/  FADD R237, R118, R237 ;  /* 0x000000ed76ed7221 */ /* 0x000fe20000000000 */
[----:B------:R-:W-:Y:S01]  /*b520*/  FADD R236, R119, R236 ;  /* 0x000000ec77ec7221 */ /* 0x000fe20000000000 */
[----:B------:R0:W-:Y:S01]  /*b530*/  STL [R1+0x200], R116 ;  /* 0x0002007401007387 */ /* 0x0001e20000100800 */
[----:B------:R-:W-:Y:S01]  /*b540*/  FADD R235, R120, R235 ;  /* 0x000000eb78eb7221 */ /* 0x000fe20000000000 */
        /* <DEDUP_REMOVED lines=8> */
[----:B0-----:R-:W2:Y:S01]  /*b5d0*/  LDL.LU R116, [R1+0x1b0] ;  /* 0x0001b00001747983 */ /* 0x001ea20000300800 */
[----:B------:R-:W-:Y:S01]  /*b5e0*/  FADD R226, R129, R226 ;  /* 0x000000e281e27221 */ /* 0x000fe20000000000 */
[----:B------:R-:W-:Y:S01]  /*b5f0*/  FADD R225, R130, R225 ;  /* 0x000000e182e17221 */ /* 0x000fe20000000000 */
[----:B------:R-:W-:Y:S01]  /*b600*/  FADD R224, R131, R224 ;  /* 0x000000e083e07221 */ /* 0x000fe20000000000 */
        /* <DEDUP_REMOVED lines=17> */
[----:B----4-:R-:W-:Y:S01]  /*b720*/  FADD R204, R151, R204 ;  /* 0x000000cc97cc7221 */ /* 0x010fe20000000000 */
[----:B------:R-:W-:Y:S01]  /*b730*/  FADD R211, R144, R211 ;  /* 0x000000d390d37221 */ /* 0x000fe20000000000 */
[----:B---3--:R-:W-:Y:S01]  /*b740*/  FADD R205, R150, R205 ;  /* 0x000000cd96cd7221 */ /* 0x008fe20000000000 */
[----:B------:R-:W3:Y:S01]  /*b750*/  LDL.LU R118, [R1+0x1b8] ;  /* 0x0001b80001767983 */ /* 0x000ee20000300800 */
[----:B------:R-:W-:Y:S01]  /*b760*/  FADD R210, R145, R210 ;  /* 0x000000d291d27221 */ /* 0x000fe20000000000 */
[----:B-----5:R-:W-:Y:S01]  /*b770*/  FADD R206, R149, R206 ;  /* 0x000000ce95ce7221 */ /* 0x020fe20000000000 */
[----:B------:R-:W-:Y:S01]  /*b780*/  FADD R209, R146, R209 ;  /* 0x000000d192d17221 */ /* 0x000fe20000000000 */
[----:B0-----:R-:W3:Y:S01]  /*b790*/  LDL.LU R2, [R1+0x214] ;  /* 0x0002140001027983 */ /* 0x001ee20000300800 */
[----:B------:R-:W-:Y:S01]  /*b7a0*/  FADD R207, R148, R207 ;  /* 0x000000cf94cf7221 */ /* 0x000fe20000000000 */
[----:B------:R-:W-:-:S02]  /*b7b0*/  FADD R208, R147, R208 ;  /* 0x000000d093d07221 */ /* 0x000fc40000000000 */
[----:B------:R-:W4:Y:S04]  /*b7c0*/  LDL.LU R119, [R1+0x1bc] ;  /* 0x0001bc0001777983 */ /* 0x000f280000300800 */
[----:B-1----:R-:W4:Y:S04]  /*b7d0*/  LDL.LU R0, [R1+0x218] ;  /* 0x0002180001007983 */ /* 0x002f280000300800 */
[----:B------:R-:W5:Y:S04]  /*b7e0*/  LDL.LU R120, [R1+0x1c0] ;  /* 0x0001c00001787983 */ /* 0x000f680000300800 */
        /* <DEDUP_REMOVED lines=30> */
[----:B------:R-:W5:Y:S01]  /*b9d0*/  LDL.LU R147, [R1+0x258] ;  /* 0x0002580001937983 */ /* 0x000f620000300800 */
[----:B--2---:R-:W-:-:S03]  /*b9e0*/  FADD R4, R116, R4 ;  /* 0x0000000474047221 */ /* 0x004fc60000000000 */
[----:B------:R-:W2:Y:S04]  /*b9f0*/  LDL.LU R116, [R1+0x4fc] ;  /* 0x0004fc0001747983 */ /* 0x000ea80000300800 */
[----:B------:R0:W-:Y:S04]  /*ba00*/  STL [R1+0x20c], R4 ;  /* 0x00020c0401007387 */ /* 0x0001e80000100800 */
[----:B0-----:R-:W2:Y:S01]  /*ba10*/  LDL.LU R4, [R1+0x25c] ;  /* 0x00025c0001047983 */ /* 0x001ea20000300800 */
[----:B------:R-:W-:-:S03]  /*ba20*/  FADD R3, R117, R3 ;  /* 0x0000000375037221 */ /* 0x000fc60000000000 */
[----:B------:R-:W2:Y:S01]  /*ba30*/  LDL.LU R117, [R1+0x4f8] ;  /* 0x0004f80001757983 */ /* 0x000ea20000300800 */
[----:B---3--:R-:W-:-:S03]  /*ba40*/  FADD R2, R118, R2 ;  /* 0x0000000276027221 */ /* 0x008fc60000000000 */
[----:B------:R0:W-:Y:S01]  /*ba50*/  STL [R1+0x210], R3 ;  /* 0x0002100301007387 */ /* 0x0001e20000100800 */
[----:B----4-:R-:W-:-:S03]  /*ba60*/  FADD R0, R119, R0 ;  /* 0x0000000077007221 */ /* 0x010fc60000000000 */
[----:B0-----:R-:W3:Y:S04]  /*ba70*/  LDL.LU R3, [R1+0x260] ;  /* 0x0002600001037983 */ /* 0x001ee80000300800 */
[----:B------:R-:W4:Y:S01]  /*ba80*/  LDL.LU R118, [R1+0x4f4] ;  /* 0x0004f40001767983 */ /* 0x000f220000300800 */
[----:B-----5:R-:W-:-:S03]  /*ba90*/  FADD R121, R120, R121 ;  /* 0x0000007978797221 */ /* 0x020fc60000000000 */
[----:B------:R0:W-:Y:S01]  /*baa0*/  STL [R1+0x214], R2 ;  /* 0x0002140201007387 */ /* 0x0001e20000100800 */
[----:B------:R-:W-:-:S03]  /*bab0*/  FADD R123, R122, R123 ;  /* 0x0000007b7a7b7221 */ /* 0x000fc60000000000 */
[----:B0-----:R-:W5:Y:S04]  /*bac0*/  LDL.LU R2, [R1+0x264] ;  /* 0x0002640001027983 */ /* 0x001f680000300800 */
[----:B------:R-:W4:Y:S04]  /*bad0*/  LDL.LU R119, [R1+0x4f0] ;  /* 0x0004f00001777983 */ /* 0x000f280000300800 */
[----:B------:R0:W-:Y:S01]  /*bae0*/  STL [R1+0x218], R0 ;  /* 0x0002180001007387 */ /* 0x0001e20000100800 */
[----:B------:R-:W-:Y:S01]  /*baf0*/  FADD R125, R124, R125 ;  /* 0x0000007d7c7d7221 */ /* 0x000fe20000000000 */
[----:B------:R-:W-:-:S02]  /*bb00*/  FADD R127, R126, R127 ;  /* 0x0000007f7e7f7221 */ /* 0x000fc40000000000 */
[----:B0-----:R-:W4:Y:S04]  /*bb10*/  LDL.LU R0, [R1+0x268] ;  /* 0x0002680001007983 */ /* 0x001f280000300800 */
[----:B------:R-:W4:Y:S04]  /*bb20*/  LDL.LU R120, [R1+0x4ec] ;  /* 0x0004ec0001787983 */ /* 0x000f280000300800 */
[----:B------:R0:W-:Y:S01]  /*bb30*/  STL [R1+0x21c], R121 ;  /* 0x00021c7901007387 */ /* 0x0001e20000100800 */
[----:B------:R-:W-:-:S03]  /*bb40*/  FADD R129, R128, R129 ;  /* 0x0000008180817221 */ /* 0x000fc60000000000 */
        /* <DEDUP_REMOVED lines=45> */
[----:B------:R0:W-:Y:S04]  /*be20*/  STL [R1+0x24c], R144 ;  /* 0x00024c9001007387 */ /* 0x0001e80000100800 */
[----:B0-----:R-:W4:Y:S04]  /*be30*/  LDL.LU R144, [R1+0x27c] ;  /* 0x00027c0001907983 */ /* 0x001f280000300800 */
[----:B------:R0:W-:Y:S04]  /*be40*/  STL [R1+0x250], R145 ;  /* 0x0002509101007387 */ /* 0x0001e80000100800 */
[----:B0-----:R-:W4:Y:S04]  /*be50*/  LDL.LU R145, [R1+0x280] ;  /* 0x0002800001917983 */ /* 0x001f280000300800 */
[----:B------:R0:W-:Y:S01]  /*be60*/  STL [R1+0x254], R146 ;  /* 0x0002549201007387 */ /* 0x0001e20000100800 */
[----:B--2---:R-:W-:-:S03]  /*be70*/  FADD R4, R24, R4 ;  /* 0x0000000418047221 */ /* 0x004fc60000000000 */
[----:B0-----:R-:W2:Y:S04]  /*be80*/  LDL.LU R146, [R1+0x284] ;  /* 0x0002840001927983 */ /* 0x001ea80000300800 */
[----:B------:R0:W-:Y:S04]  /*be90*/  STL [R1+0x258], R147 ;  /* 0x0002589301007387 */ /* 0x0001e80000100800 */
[----:B0-----:R-:W2:Y:S04]  /*bea0*/  LDL.LU R147, [R1+0x288] ;  /* 0x0002880001937983 */ /* 0x001ea80000300800 */
[----:B------:R-:W2:Y:S04]  /*beb0*/  LDL.LU R148, [R1+0x28c] ;  /* 0x00028c0001947983 */ /* 0x000ea80000300800 */
[----:B------:R-:W2:Y:S04]  /*bec0*/  LDL.LU R149, [R1+0x290] ;  /* 0x0002900001957983 */ /* 0x000ea80000300800 */
[----:B------:R0:W-:Y:S04]  /*bed0*/  STL [R1+0x25c], R4 ;  /* 0x00025c0401007387 */ /* 0x0001e80000100800 */
[----:B------:R-:W2:Y:S01]  /*bee0*/  LDL.LU R150, [R1+0x294] ;  /* 0x0002940001967983 */ /* 0x000ea20000300800 */
[----:B---3--:R-:W-:Y:S01]  /*bef0*/  FADD R3, R25, R3 ;  /* 0x0000000319037221 */ /* 0x008fe20000000000 */
[----:B-----5:R-:W-:-:S04]  /*bf00*/  FADD R2, R26, R2 ;  /* 0x000000021a027221 */ /* 0x020fc80000000000 */
[----:B------:R1:W-:Y:S04]  /*bf10*/  STL [R1+0x260], R3 ;  /* 0x0002600301007387 */ /* 0x0003e80000100800 */
[----:B------:R-:W3:Y:S01]  /*bf20*/  LDL.LU R151, [R1+0x298] ;  /* 0x0002980001977983 */ /* 0x000ee20000300800 */
[----:B----4-:R-:W-:-:S03]  /*bf30*/  FADD R0, R27, R0 ;  /* 0x000000001b007221 */ /* 0x010fc60000000000 */
[----:B------:R4:W-:Y:S04]  /*bf40*/  STL [R1+0x264], R2 ;  /* 0x0002640201007387 */ /* 0x0009e80000100800 */
[----:B------:R-:W5:Y:S04]  /*bf50*/  LDL.LU R27, [R1+0x2c8] ;  /* 0x0002c800011b7983 */ /* 0x000f680000300800 */
[----:B------:R-:W5:Y:S04]  /*bf60*/  LDL.LU R26, [R1+0x2cc] ;  /* 0x0002cc00011a7983 */ /* 0x000f680000300800 */
[----:B------:R4:W-:Y:S04]  /*bf70*/  STL [R1+0x268], R0 ;  /* 0x0002680001007387 */ /* 0x0009e80000100800 */
[----:B------:R-:W5:Y:S04]  /*bf80*/  LDL.LU R25, [R1+0x2d0] ;  /* 0x0002d00001197983 */ /* 0x000f680000300800 */
[----:B------:R-:W5:Y:S04]  /*bf90*/  LDL.LU R24, [R1+0x2d4] ;  /* 0x0002d40001187983 */ /* 0x000f680000300800 */
[----:B0-----:R-:W5:Y:S04]  /*bfa0*/  LDL.LU R4, [R1+0x2d8] ;  /* 0x0002d80001047983 */ /* 0x001f680000300800 */
[----:B-1----:R-:W5:Y:S04]  /*bfb0*/  LDL.LU R3, [R1+0x2dc] ;  /* 0x0002dc0001037983 */ /* 0x002f680000300800 */
[----:B----4-:R-:W4:Y:S04]  /*bfc0*/  LDL.LU R2, [R1+0x2e0] ;  /* 0x0002e00001027983 */ /* 0x010f280000300800 */
[----:B------:R-:W4:Y:S01]  /*bfd0*/  LDL.LU R0, [R1+0x2e4] ;  /* 0x0002e40001007983 */ /* 0x000f220000300800 */
[----:B------:R-:W-:-:S05]  /*bfe0*/  FADD R140, R28, R140 ;  /* 0x0000008c1c8c7221 */ /* 0x000fca0000000000 */
[----:B------:R0:W-:Y:S04]  /*bff0*/  STL [R1+0x26c], R140 ;  /* 0x00026c8c01007387 */ /* 0x0001e80000100800 */
[----:B0-----:R-:W4:Y:S01]  /*c000*/  LDL.LU R140, [R1+0x49c] ;  /* 0x00049c00018c7983 */ /* 0x001f220000300800 */
[----:B------:R-:W-:-:S03]  /*c010*/  FADD R141, R29, R141 ;  /* 0x0000008d1d8d7221 */ /* 0x000fc60000000000 */
[----:B------:R-:W4:Y:S04]  /*c020*/  LDL.LU R28, [R1+0x2c4] ;  /* 0x0002c400011c7983 */ /* 0x000f280000300800 */
        /* <DEDUP_REMOVED lines=15> */
[----:B------:R-:W4:Y:S01]  /*c120*/  LDL.LU R32, [R1+0x2b4] ;  /* 0x0002b40001207983 */ /* 0x000f220000300800 */
[----:B--2---:R-:W-:-:S03]  /*c130*/  FADD R146, R34, R146 ;  /* 0x0000009222927221 */ /* 0x004fc60000000000 */
[----:B------:R0:W-:Y:S04]  /*c140*/  STL [R1+0x280], R145 ;  /* 0x0002809101007387 */ /* 0x0001e80000100800 */
[----:B0-----:R-:W2:Y:S01]  /*c150*/  LDL.LU R145, [R1+0x488] ;  /* 0x0004880001917983 */ /* 0x001ea20000300800 */
[----:B------:R-:W-:-:S03]  /*c160*/  FADD R147, R35, R147 ;  /* 0x0000009323937221 */ /* 0x000fc60000000000 */
[----:B------:R-:W2:Y:S01]  /*c170*/  LDL.LU R33, [R1+0x2b0] ;  /* 0x0002b00001217983 */ /* 0x000ea20000300800 */
[----:B------:R-:W-:-:S03]  /*c180*/  FADD R148, R36, R148 ;  /* 0x0000009424947221 */ /* 0x000fc60000000000 */
[----:B------:R0:W-:Y:S01]  /*c190*/  STL [R1+0x284], R146 ;  /* 0x0002849201007387 */ /* 0x0001e20000100800 */
[----:B------:R-:W-:-:S03]  /*c1a0*/  FADD R149, R37, R149 ;  /* 0x0000009525957221 */ /* 0x000fc60000000000 */
[----:B0-----:R-:W2:Y:S04]  /*c1b0*/  LDL.LU R146, [R1+0x484] ;  /* 0x0004840001927983 */ /* 0x001ea80000300800 */
[----:B------:R-:W2:Y:S04]  /*c1c0*/  LDL.LU R34, [R1+0x2ac] ;  /* 0x0002ac0001227983 */ /* 0x000ea80000300800 */
[----:B------:R0:W-:Y:S01]  /*c1d0*/  STL [R1+0x288], R147 ;  /* 0x0002889301007387 */ /* 0x0001e20000100800 */
[----:B------:R-:W-:-:S03]  /*c1e0*/  FADD R150, R38, R150 ;  /* 0x0000009626967221 */ /* 0x000fc60000000000 */
[----:B0-----:R-:W2:Y:S04]  /*c1f0*/  LDL.LU R147, [R1+0x480] ;  /* 0x0004800001937983 */ /* 0x001ea80000300800 */
[----:B------:R-:W2:Y:S04]  /*c200*/  LDL.LU R35, [R1+0x2a8] ;  /* 0x0002a80001237983 */ /* 0x000ea80000300800 */
[----:B------:R0:W-:Y:S04]  /*c210*/  STL [R1+0x28c], R148 ;  /* 0x00028c9401007387 */ /* 0x0001e80000100800 */
[----:B0-----:R-:W2:Y:S04]  /*c220*/  LDL.LU R148, [R1+0x47c] ;  /* 0x00047c0001947983 */ /* 0x001ea80000300800 */
[----:B------:R-:W2:Y:S04]  /*c230*/  LDL.LU R36, [R1+0x2a4] ;  /* 0x0002a40001247983 */ /* 0x000ea80000300800 */
[----:B------:R0:W-:Y:S04]  /*c240*/  STL [R1+0x290], R149 ;  /* 0x0002909501007387 */ /* 0x0001e80000100800 */
[----:B0-----:R-:W2:Y:S04]  /*c250*/  LDL.LU R149, [R1+0x478] ;  /* 0x0004780001957983 */ /* 0x001ea80000300800 */
[----:B------:R-:W2:Y:S04]  /*c260*/  LDL.LU R37, [R1+0x2a0] ;  /* 0x0002a00001257983 */ /* 0x000ea80000300800 */
[----:B------:R0:W-:Y:S04]  /*c270*/  STL [R1+0x294], R150 ;  /* 0x0002949601007387 */ /* 0x0001e80000100800 */
[----:B0-----:R-:W2:Y:S04]  /*c280*/  LDL.LU R150, [R1+0x474] ;  /* 0x0004740001967983 */ /* 0x001ea80000300800 */
[----:B------:R-:W2:Y:S01]  /*c290*/  LDL.LU R38, [R1+0x29c] ;  /* 0x00029c0001267983 */ /* 0x000ea20000300800 */
[----:B---3--:R-:W-:-:S05]  /*c2a0*/  FADD R151, R39, R151 ;  /* 0x0000009727977221 */ /* 0x008fca0000000000 */
[----:B------:R0:W-:Y:S01]  /*c2b0*/  STL [R1+0x298], R151 ;  /* 0x0002989701007387 */ /* 0x0001e20000100800 */
[----:B-----5:R-:W-:Y:S01]  /*c2c0*/  FADD R27, R51, R27 ;  /* 0x0000001b331b7221 */ /* 0x020fe20000000000 */
[----:B------:R-:W-:Y:S02]  /*c2d0*/  FADD R26, R52, R26 ;  /* 0x0000001a341a7221 */ /* 0x000fe40000000000 */
[----:B0-----:R-:W3:Y:S01]  /*c2e0*/  LDL.LU R151, [R1+0x470] ;  /* 0x0004700001977983 */ /* 0x001ee20000300800 */
[----:B------:R-:W-:Y:S01]  /*c2f0*/  FADD R25, R53, R25 ;  /* 0x0000001935197221 */ /* 0x000fe20000000000 */
[----:B------:R-:W-:Y:S01]  /*c300*/  FADD R24, R54, R24 ;  /* 0x0000001836187221 */ /* 0x000fe20000000000 */
[----:B------:R-:W-:Y:S01]  /*c310*/  FADD R4, R55, R4 ;  /* 0x0000000437047221 */ /* 0x000fe20000000000 */
[----:B------:R-:W-:Y:S01]  /*c320*/  FADD R3, R56, R3 ;  /* 0x0000000338037221 */ /* 0x000fe20000000000 */
[----:B----4-:R-:W-:Y:S01]  /*c330*/  FADD R2, R57, R2 ;  /* 0x0000000239027221 */ /* 0x010fe20000000000 */
[----:B------:R-:W-:Y:S01]  /*c340*/  FADD R0, R58, R0 ;  /* 0x000000003a007221 */ /* 0x000fe20000000000 */
[----:B------:R-:W-:Y:S01]  /*c350*/  FADD R28, R50, R28 ;  /* 0x0000001c321c7221 */ /* 0x000fe20000000000 */
[----:B------:R-:W-:Y:S01]  /*c360*/  FADD R29, R49, R29 ;  /* 0x0000001d311d7221 */ /* 0x000fe20000000000 */
[----:B------:R-:W-:Y:S01]  /*c370*/  FADD R30, R48, R30 ;  /* 0x0000001e301e7221 */ /* 0x000fe20000000000 */
[----:B------:R-:W-:Y:S01]  /*c380*/  FADD R31, R47, R31 ;  /* 0x0000001f2f1f7221 */ /* 0x000fe20000000000 */
[----:B------:R-:W-:Y:S01]  /*c390*/  FADD R32, R46, R32 ;  /* 0x000000202e207221 */ /* 0x000fe20000000000 */
[----:B--2---:R-:W-:Y:S01]  /*c3a0*/  FADD R33, R45, R33 ;  /* 0x000000212d217221 */ /* 0x004fe20000000000 */
[----:B------:R-:W-:Y:S01]  /*c3b0*/  FADD R34, R44, R34 ;  /* 0x000000222c227221 */ /* 0x000fe20000000000 */
[----:B------:R-:W-:Y:S01]  /*c3c0*/  FADD R35, R43, R35 ;  /* 0x000000232b237221 */ /* 0x000fe20000000000 */
[----:B------:R-:W-:Y:S01]  /*c3d0*/  FADD R36, R42, R36 ;  /* 0x000000242a247221 */ /* 0x000fe20000000000 */
[----:B------:R-:W-:Y:S01]  /*c3e0*/  FADD R37, R41, R37 ;  /* 0x0000002529257221 */ /* 0x000fe20000000000 */
[----:B------:R-:W-:-:S05]  /*c3f0*/  FADD R38, R40, R38 ;  /* 0x0000002628267221 */ /* 0x000fca0000000000 */
[----:B------:R0:W-:Y:S04]  /*c400*/  STL [R1+0x29c], R38 ;  /* 0x00029c2601007387 */ /* 0x0001e80000100800 */
        /* <DEDUP_REMOVED lines=15> */
[----:B------:R-:W3:Y:S04]  /*c500*/  LDL.LU R50, [R1+0x2e8] ;  /* 0x0002e80001327983 */ /* 0x000ee80000300800 */
[----:B------:R3:W-:Y:S04]  /*c510*/  STL [R1+0x2dc], R3 ;  /* 0x0002dc0301007387 */ /* 0x0007e80000100800 */
[----:B------:R-:W3:Y:S04]  /*c520*/  LDL.LU R49, [R1+0x2ec] ;  /* 0x0002ec0001317983 */ /* 0x000ee80000300800 */
[----:B------:R3:W-:Y:S04]  /*c530*/  STL [R1+0x2e0], R2 ;  /* 0x0002e00201007387 */ /* 0x0007e80000100800 */
[----:B------:R-:W3:Y:S04]  /*c540*/  LDL.LU R48, [R1+0x2f0] ;  /* 0x0002f00001307983 */ /* 0x000ee80000300800 */
[----:B------:R3:W-:Y:S04]  /*c550*/  STL [R1+0x2e4], R0 ;  /* 0x0002e40001007387 */ /* 0x0007e80000100800 */
[----:B------:R-:W3:Y:S04]  /*c560*/  LDL.LU R47, [R1+0x2f4] ;  /* 0x0002f400012f7983 */ /* 0x000ee80000300800 */
        /* <DEDUP_REMOVED lines=8> */
[----:B0-----:R-:W3:Y:S04]  /*c5f0*/  LDL.LU R38, [R1+0x318] ;  /* 0x0003180001267983 */ /* 0x001ee80000300800 */
[----:B-1----:R-:W3:Y:S04]  /*c600*/  LDL.LU R37, [R1+0x31c] ;  /* 0x00031c0001257983 */ /* 0x002ee80000300800 */
[----:B--2---:R-:W2:Y:S04]  /*c610*/  LDL.LU R36, [R1+0x320] ;  /* 0x0003200001247983 */ /* 0x004ea80000300800 */
[----:B----4-:R-:W4:Y:S04]  /*c620*/  LDL.LU R35, [R1+0x324] ;  /* 0x0003240001237983 */ /* 0x010f280000300800 */
[----:B-----5:R-:W5:Y:S04]  /*c630*/  LDL.LU R34, [R1+0x328] ;  /* 0x0003280001227983 */ /* 0x020f680000300800 */
[----:B---3--:R-:W3:Y:S04]  /*c640*/  LDL.LU R33, [R1+0x32c] ;  /* 0x00032c0001217983 */ /* 0x008ee80000300800 */
        /* <DEDUP_REMOVED lines=12> */
[----:B------:R-:W3:Y:S01]  /*c710*/  LDL.LU R0, [R1+0x360] ;  /* 0x0003600001007983 */ /* 0x000ee20000300800 */
[----:B------:R-:W-:Y:S01]  /*c720*/  FADD R50, R59, R50 ;  /* 0x000000323b327221 */ /* 0x000fe20000000000 */
[----:B------:R-:W-:-:S04]  /*c730*/  FADD R49, R60, R49 ;  /* 0x000000313c317221 */ /* 0x000fc80000000000 */
        /* <DEDUP_REMOVED lines=25> */
[----:B--2---:R-:W-:-:S03]  /*c8d0*/  FADD R36, R73, R36 ;  /* 0x0000002449247221 */ /* 0x004fc60000000000 */
[----:B------:R2:W-:Y:S01]  /*c8e0*/  STL [R1+0x31c], R37 ;  /* 0x00031c2501007387 */ /* 0x0005e20000100800 */
[----:B----4-:R-:W-:-:S03]  /*c8f0*/  FADD R35, R74, R35 ;  /* 0x000000234a237221 */ /* 0x010fc60000000000 */
[----:B------:R4:W-:Y:S01]  /*c900*/  STL [R1+0x320], R36 ;  /* 0x0003202401007387 */ /* 0x0009e20000100800 */
[----:B-----5:R-:W-:-:S03]  /*c910*/  FADD R34, R75, R34 ;  /* 0x000000224b227221 */ /* 0x020fc60000000000 */
[----:B------:R5:W-:Y:S01]  /*c920*/  STL [R1+0x324], R35 ;  /* 0x0003242301007387 */ /* 0x000be20000100800 */
[----:B---3--:R-:W-:-:S03]  /*c930*/  FADD R33, R76, R33 ;  /* 0x000000214c217221 */ /* 0x008fc60000000000 */
        /* <DEDUP_REMOVED lines=24> */
[----:B0-----:R-:W3:Y:S01]  /*cac0*/  LDL.LU R50, [R1+0x364] ;  /* 0x0003640001327983 */ /* 0x001ee20000300800 */
[----:B------:R-:W-:-:S03]  /*cad0*/  FADD R0, R89, R0 ;  /* 0x0000000059007221 */ /* 0x000fc60000000000 */
[----:B------:R0:W-:Y:S04]  /*cae0*/  STL [R1+0x358], R3 ;  /* 0x0003580301007387 */ /* 0x0001e80000100800 */
[----:B-1----:R-:W3:Y:S04]  /*caf0*/  LDL.LU R49, [R1+0x368] ;  /* 0x0003680001317983 */ /* 0x002ee80000300800 */
        /* <DEDUP_REMOVED lines=181> */
[----:B------:R-:W-:Y:S01]  /*d650*/  FADD R2, R150, R2 ;  /* 0x0000000296027221 */ /* 0x000fe20000000000 */
[----:B------:R-:W-:-:S05]  /*d660*/  FADD R0, R151, R0 ;  /* 0x0000000097007221 */ /* 0x000fca0000000000 */
[----:B------:R0:W-:Y:S04]  /*d670*/  STL [R1+0x458], R0 ;  /* 0x0004580001007387 */ /* 0x0001e80000100800 */
[----:B------:R0:W-:Y:S04]  /*d680*/  STL [R1+0x450], R3 ;  /* 0x0004500301007387 */ /* 0x0001e80000100800 */
[----:B------:R0:W-:Y:S02]  /*d690*/  STL [R1+0x454], R2 ;  /* 0x0004540201007387 */ /* 0x0001e40000100800 */
.L_x_22:
[----:B0-----:R-:W3:Y:S01]  /*d6a0*/  LDL.LU R25, [R1+0x46c] ;  /* 0x00046c0001197983 */ /* 0x001ee20000300800 */
[----:B------:R-:W0:Y:S01]  /*d6b0*/  LDC R3, c[0x0][0x288] ;  /* 0x0000a200ff037b82 */ /* 0x000e220000000800 */
[----:B------:R-:W4:Y:S01]  /*d6c0*/  S2R R4, SR_TID.X ;  /* 0x0000000000047919 */ /* 0x000f220000002100 */
[----:B--2---:R-:W2:Y:S01]  /*d6d0*/  S2R R2, SR_TID.X ;  /* 0x0000000000027919 */ /* 0x004ea20000002100 */
[----:B------:R-:W-:Y:S02]  /*d6e0*/  UIADD3 UR5, UR12, UR5, URZ ;  /* 0x000000050c057290 */ /* 0x000fe4000fffe03f */
[----:B------:R-:W-:Y:S01]  /*d6f0*/  USHF.R.S32.HI UR8, URZ, 0x1f, UR13 ;  /* 0x0000001f3f087899 */ /* 0x000fe2000801140d */
[----:B------:R-:W5:Y:S01]  /*d700*/  LDL R24, [R1+0x468] ;  /* 0x0004680001187983 */ /* 0x000f620000100800 */
[----:B------:R-:W-:Y:S01]  /*d710*/  USHF.R.U32.HI UR6, URZ, 0x2, UR5 ;  /* 0x000000023f067899 */ /* 0x000fe20008011605 */
[----:B------:R-:W-:Y:S01]  /*d720*/  ULDC UR15, c[0x0][0x284] ;  /* 0x0000a100000f7ab9 */ /* 0x000fe20000000800 */
[----:B------:R-:W-:-:S02]  /*d730*/  ULDC.64 UR10, c[0x0][0x6d0] ;  /* 0x0001b400000a7ab9 */ /* 0x000fc40000000a00 */
[----:B------:R-:W-:Y:S01]  /*d740*/  ULOP3.LUT UR6, UR6, 0x1, URZ, 0xc0, !UPT ;  /* 0x0000000106067892 */ /* 0x000fe2000f8ec03f */
[----:B------:R-:W-:Y:S01]  /*d750*/  MOV R36, UR10 ;  /* 0x0000000a00247c02 */ /* 0x000fe20008000f00 */
[----:B------:R-:W-:Y:S02]  /*d760*/  UISETP.GT.U32.AND UP0, UPT, UR5, 0x3, UPT ;  /* 0x000000030500788c */ /* 0x000fe4000bf04070 */
[----:B------:R-:W-:Y:S02]  /*d770*/  UISETP.NE.U32.AND UP1, UPT, UR6, 0x1, UPT ;  /* 0x000000010600788c */ /* 0x000fe4000bf25070 */
[----:B------:R-:W-:Y:S02]  /*d780*/  UIMAD UR7, UR8, UR10, URZ ;  /* 0x0000000a080772a4 */ /* 0x000fe4000f8e023f */
[----:B------:R-:W-:Y:S02]  /*d790*/  UISETP.LT.U32.AND UP0, UPT, UR12, 0x4, UP0 ;  /* 0x000000040c00788c */ /* 0x000fe40008701070 */
[----:B------:R-:W-:-:S02]  /*d7a0*/  UISETP.GT.U32.AND UP1, UPT, UR12, 0x3, !UP1 ;  /* 0x000000030c00788c */ /* 0x000fc4000cf24070 */
[----:B------:R-:W-:Y:S02]  /*d7b0*/  UIMAD UR7, UR13, UR11, UR7 ;  /* 0x0000000b0d0772a4 */ /* 0x000fe4000f8e0207 */
[----:B------:R-:W-:Y:S02]  /*d7c0*/  USEL UR9, URZ, 0x1, !UP0 ;  /* 0x000000013f097887 */ /* 0x000fe4000c000000 */
[----:B------:R-:W-:Y:S02]  /*d7d0*/  USEL UR6, URZ, 0x1, !UP1 ;  /* 0x000000013f067887 */ /* 0x000fe4000c800000 */
[----:B------:R-:W-:Y:S01]  /*d7e0*/  ULOP3.LUT UR5, UR5, 0x3, URZ, 0xc0, !UPT ;  /* 0x0000000305057892 */ /* 0x000fe2000f8ec03f */
[----:B----4-:R-:W-:Y:S01]  /*d7f0*/  LOP3.LUT R51, R4, 0x60, RZ, 0xc0, !PT ;  /* 0x0000006004337812 */ /* 0x010fe200078ec0ff */
[----:B------:R-:W-:Y:S01]  /*d800*/  ULOP3.LUT UR4, UR6, UR4, UR9, 0x96, !UPT ;  /* 0x0000000406047292 */ /* 0x000fe2000f8e9609 */
[----:B------:R-:W-:Y:S02]  /*d810*/  SHF.R.U32.HI R0, RZ, 0x2, R4 ;  /* 0x00000002ff007819 */ /* 0x000fe40000011604 */
[----:B------:R-:W-:-:S02]  /*d820*/  SHF.R.U32.HI R51, RZ, 0x5, R51 ;  /* 0x00000005ff337819 */ /* 0x000fc40000011633 */
[----:B------:R-:W-:Y:S02]  /*d830*/  LOP3.LUT R0, R0, 0x7, RZ, 0xc0, !PT ;  /* 0x0000000700007812 */ /* 0x000fe400078ec0ff */
[----:B--2---:R-:W-:Y:S01]  /*d840*/  SHF.R.U32.HI R2, RZ, 0x7, R2 ;  /* 0x00000007ff027819 */ /* 0x004fe20000011602 */
[C---:B------:R-:W-:Y:S02]  /*d850*/  IMAD.SHL.U32 R34, R51.reuse, 0x10, RZ ;  /* 0x0000001033227824 */ /* 0x040fe400078e00ff */
[----:B------:R-:W-:-:S03]  /*d860*/  IMAD R51, R51, -0x10, -R0 ;  /* 0xfffffff033337824 */ /* 0x000fc600078e0a00 */
[----:B------:R-:W-:Y:S02]  /*d870*/  LOP3.LUT R34, R34, 0xfffffff0, R0, 0xe2, !PT ;  /* 0xfffffff022227812 */ /* 0x000fe400078ee200 */
[----:B------:R-:W-:Y:S02]  /*d880*/  LOP3.LUT R0, R2, 0x1, RZ, 0xc0, !PT ;  /* 0x0000000102007812 */ /* 0x000fe400078ec0ff */
[----:B------:R-:W-:-:S03]  /*d890*/  SHF.R.U32.HI R2, RZ, 0x1, R4 ;  /* 0x00000001ff027819 */ /* 0x000fc60000011604 */
[----:B------:R-:W-:Y:S01]  /*d8a0*/  IMAD R51, R0, -0x40, R51 ;  /* 0xffffffc000337824 */ /* 0x000fe200078e0233 */
[----:B------:R-:W-:Y:S02]  /*d8b0*/  LOP3.LUT R0, R4, 0x3, RZ, 0xc0, !PT ;  /* 0x0000000304007812 */ /* 0x000fe400078ec0ff */
[----:B------:R-:W-:-:S03]  /*d8c0*/  LOP3.LUT R34, R34, 0x40, R2, 0xf8, !PT ;  /* 0x0000004022227812 */ /* 0x000fc600078ef802 */
[----:B0-----:R-:W-:Y:S02]  /*d8d0*/  IMAD R0, R0, -0x2, R3 ;  /* 0xfffffffe00007824 */ /* 0x001fe400078e0203 */
[----:B---3--:R-:W-:-:S05]  /*d8e0*/  IMAD.SHL.U32 R2, R25, 0x100, RZ ;  /* 0x0000010019027824 */ /* 0x008fca00078e00ff */
[----:B------:R-:W-:Y:S02]  /*d8f0*/  LOP3.LUT R34, R34, R2, RZ, 0xfc, !PT ;  /* 0x0000000222227212 */ /* 0x000fe400078efcff */
[----:B------:R-:W-:Y:S02]  /*d900*/  IADD3 R51, -R2, UR15, R51 ;  /* 0x0000000f02337c10 */ /* 0x000fe4000fffe133 */
[--C-:B------:R-:W-:Y:S02]  /*d910*/  SHF.R.S32.HI R35, RZ, 0x1f, R34.reuse ;  /* 0x0000001fff237819 */ /* 0x100fe40000011422 */
[----:B-----5:R-:W-:Y:S01]  /*d920*/  SHF.L.U32 R50, R24, 0x8, RZ ;  /* 0x0000000818327819 */ /* 0x020fe200000006ff */
[----:B------:R-:W-:-:S03]  /*d930*/  IMAD.WIDE.U32 R36, R36, UR13, R34 ;  /* 0x0000000d24247c25 */ /* 0x000fc6000f8e0022 */
[----:B------:R-:W-:Y:S02]  /*d940*/  ISETP.GE.AND P0, PT, R50, R3, PT ;  /* 0x000000033200720c */ /* 0x000fe40003f06270 */
[----:B------:R-:W-:Y:S01]  /*d950*/  IADD3 R50, R0, -R50, RZ ;  /* 0x8000003200327210 */ /* 0x000fe20007ffe0ff */
[----:B------:R-:W-:Y:S01]  /*d960*/  IMAD.MOV.U32 R0, RZ, RZ, -0x1 ;  /* 0xffffffffff007424 */ /* 0x000fe200078e00ff */
[----:B------:R-:W-:Y:S01]  /*d970*/  ISETP.GE.OR P0, PT, R2, UR15, P0 ;  /* 0x0000000f02007c0c */ /* 0x000fe20008706670 */
[----:B------:R-:W-:-:S03]  /*d980*/  VIADD R37, R37, UR7 ;  /* 0x0000000725257c36 */ /* 0x000fc60008000000 */
[----:B------:R0:W-:Y:S09]  /*d990*/  STL [R1+0x4], R0 ;  /* 0x0000040001007387 */ /* 0x0001f20000100800 */
[----:B------:R-:W-:Y:S05]  /*d9a0*/  @P0 BRA `(.L_x_23) ;  /* 0x0000011c00500947 */ /* 0x000fea0003800000 */
[----:B------:R-:W0:Y:S01]  /*d9b0*/  LDC.64 R32, c[0x0][0x6c8] ;  /* 0x0001b200ff207b82 */ /* 0x000e220000000a00 */
[----:B------:R-:W-:Y:S01]  /*d9c0*/  FSETP.NEU.AND P1, PT, RZ, UR22, PT ;  /* 0x00000016ff007c0b */ /* 0x000fe2000bf2d000 */
[----:B------:R-:W-:Y:S01]  /*d9d0*/  IMAD.WIDE R24, R24, 0x100, RZ ;  /* 0x0000010018187825 */ /* 0x000fe200078e02ff */
[----:B------:R-:W-:Y:S01]  /*d9e0*/  SHF.L.U32 R3, R4, 0x1, RZ ;  /* 0x0000000104037819 */ /* 0x000fe200000006ff */
[----:B------:R-:W-:Y:S01]  /*d9f0*/  BSSY B0, `(.L_x_23) ;  /* 0x00011cf000007945 */ /* 0x000fe20003800000 */
[----:B------:R-:W-:Y:S02]  /*da00*/  ISETP.GT.AND P2, PT, R51, RZ, PT ;  /* 0x000000ff3300720c */ /* 0x000fe40003f44270 */
[----:B------:R-:W-:Y:S02]  /*da10*/  LOP3.LUT R3, R24, 0x6, R3, 0xf8, !PT ;  /* 0x0000000618037812 */ /* 0x000fe400078ef803 */
[----:B------:R-:W-:Y:S01]  /*da20*/  ISETP.GT.AND P0, PT, R50, RZ, P2 ;  /* 0x000000ff3200720c */ /* 0x000fe20001704270 */
[----:B0-----:R-:W-:-:S02]  /*da30*/  IMAD R0, R25, R32, RZ ;  /* 0x0000002019007224 */ /* 0x001fc400078e02ff */
[----:B------:R-:W-:-:S04]  /*da40*/  IMAD.WIDE.U32 R36, R3, R32, R36 ;  /* 0x0000002003247225 */ /* 0x000fc800078e0024 */
[----:B------:R-:W-:-:S04]  /*da50*/  IMAD R0, R3, R33, R0 ;  /* 0x0000002103007224 */ /* 0x000fc800078e0200 */
[----:B------:R-:W-:Y:S01]  /*da60*/  IMAD.IADD R4, R37, 0x1, R0 ;  /* 0x0000000125047824 */ /* 0x000fe200078e0200 */
[----:B------:R-:W-:Y:S06]  /*da70*/  @!P1 BRA `(.L_x_24) ;  /* 0x000000d000649947 */ /* 0x000fec0003800000 */
[----:B------:R-:W0:Y:S01]  /*da80*/  LDC.64 R30, c[0x0][0x6b0] ;  /* 0x0001ac00ff1e7b82 */ /* 0x000e220000000a00 */
[----:B------:R-:W-:Y:S01]  /*da90*/  ULDC.64 UR10, c[0x0][0x6b8] ;  /* 0x0001ae00000a7ab9 */ /* 0x000fe20000000a00 */
[----:B------:R-:W-:Y:S01]  /*daa0*/  ULDC.64 UR18, c[0x0][0x6c0] ;  /* 0x0001b00000127ab9 */ /* 0x000fe20000000a00 */
[----:B------:R-:W-:Y:S01]  /*dab0*/  MOV R2, UR10 ;  /* 0x0000000a00027c02 */ /* 0x000fe20008000f00 */
[----:B------:R-:W-:-:S03]  /*dac0*/  UIMAD UR6, UR8, UR10, URZ ;  /* 0x0000000a080672a4 */ /* 0x000fc6000f8e023f */
[----:B------:R-:W-:Y:S01]  /*dad0*/  ULDC.64 UR8, c[0x0][0x6a8] ;  /* 0x0001aa0000087ab9 */ /* 0x000fe20000000a00 */
[----:B------:R-:W-:Y:S02]  /*dae0*/  UIMAD UR6, UR13, UR11, UR6 ;  /* 0x0000000b0d0672a4 */ /* 0x000fe4000f8e0206 */
[----:B------:R-:W-:Y:S01]  /*daf0*/  IMAD.WIDE.U32 R28, R2, UR13, R34 ;  /* 0x0000000d021c7c25 */ /* 0x000fe2000f8e0022 */
[----:B------:R-:W2:Y:S02]  /*db00*/  LDC.64 R46, c[0x0][0x6b0] ;  /* 0x0001ac00ff2e7b82 */ /* 0x000ea40000000a00 */
[----:B------:R-:W-:Y:S01]  /*db10*/  MOV R26, R28 ;  /* 0x0000001c001a7202 */ /* 0x000fe20000000f00 */
[----:B------:R-:W-:Y:S02]  /*db20*/  VIADD R27, R29, UR6 ;  /* 0x000000061d1b7c36 */ /* 0x000fe40008000000 */
[-C--:B0-----:R-:W-:Y:S02]  /*db30*/  IMAD R0, R25, R30.reuse, RZ ;  /* 0x0000001e19007224 */ /* 0x081fe400078e02ff */
[----:B------:R-:W-:-:S04]  /*db40*/  IMAD.WIDE.U32 R24, R3, R30, R26 ;  /* 0x0000001e03187225 */ /* 0x000fc800078e001a */
[----:B------:R-:W-:Y:S01]  /*db50*/  IMAD R0, R3, R31, R0 ;  /* 0x0000001f03007224 */ /* 0x000fe200078e0200 */
[----:B------:R-:W-:-:S03]  /*db60*/  LEA R38, P1, R24, UR8, 0x2 ;  /* 0x0000000818267c11 */ /* 0x000fc6000f8210ff */
[----:B------:R-:W-:-:S05]  /*db70*/  IMAD.IADD R25, R25, 0x1, R0 ;  /* 0x0000000119197824 */ /* 0x000fca00078e0200 */
[----:B------:R-:W-:-:S05]  /*db80*/  LEA.HI.X R39, R24, UR9, R25, 0x2, P1 ;  /* 0x0000000918277c11 */ /* 0x000fca00088f1419 */
[----:B------:R-:W3:Y:S01]  /*db90*/  @P0 LDG.E.LTC128B R44, desc[UR16][R38.64] ;  /* 0x00000010262c0981 */ /* 0x000ee2000c1e1920 */
[----:B------:R-:W-:Y:S02]  /*dba0*/  LEA R24, P1, R36, UR18, 0x2 ;  /* 0x0000001224187c11 */ /* 0x000fe4000f8210ff */
[----:B------:R-:W-:Y:S02]  /*dbb0*/  ISETP.GT.AND P3, PT, R50, 0x1, P2 ;  /* 0x000000013200780c */ /* 0x000fe40001764270 */
[----:B------:R-:W-:Y:S01]  /*dbc0*/  LEA.HI.X R25, R36, UR19, R4, 0x2, P1 ;  /* 0x0000001324197c11 */ /* 0x000fe200088f1404 */
[----:B--2---:R-:W-:-:S05]  /*dbd0*/  IMAD.WIDE.U32 R36, R3, R30, R46 ;  /* 0x0000001e03247225 */ /* 0x004fca00078e002e */
[----:B------:R-:W-:Y:S01]  /*dbe0*/  IADD3 R45, R0, R37, RZ ;  /* 0x00000025002d7210 */ /* 0x000fe20007ffe0ff */
[----:B---3--:R-:W-:-:S04]  /*dbf0*/  FMUL R38, R44, UR22 ;  /* 0x000000162c267c20 */ /* 0x008fc80008400000 */
[----:B------:R-:W-:Y:S01]  /*dc00*/  FFMA R38, R5, UR21, R38 ;  /* 0x0000001505267c23 */ /* 0x000fe20008000026 */
[----:B------:R-:W-:-:S04]  /*dc10*/  IADD3 R5, P1, R28, R36, RZ ;  /* 0x000000241c057210 */ /* 0x000fc80007f3e0ff */
[----:B------:R0:W-:Y:S01]  /*dc20*/  @P0 STG.E desc[UR16][R24.64], R38 ;  /* 0x0000002618000986 */ /* 0x0001e2000c101910 */
[----:B------:R-:W-:Y:S01]  /*dc30*/  IMAD.X R39, R45, 0x1, R27, P1 ;  /* 0x000000012d277824 */ /* 0x000fe200008e061b */
[----:B------:R-:W-:-:S04]  /*dc40*/  LEA R4, P1, R5, UR8, 0x2 ;  /* 0x0000000805047c11 */ /* 0x000fc8000f8210ff */
[----:B------:R-:W-:-:S05]  /*dc50*/  LEA.HI.X R5, R5, UR9, R39, 0x2, P1 ;  /* 0x0000000905057c11 */ /* 0x000fca00088f1427 */
[----:B------:R2:W0:Y:S01]  /*dc60*/  @P3 LDG.E.LTC128B R44, desc[UR16][R4.64] ;  /* 0x00000010042c3981 */ /* 0x000422000c1e1920 */
[----:B------:R-:W-:Y:S01]  /*dc70*/  BSSY B1, `(.L_x_25) ;  /* 0x0000017000017945 */ /* 0x000fe20003800000 */
[C---:B--2---:R-:W-:Y:S02]  /*dc80*/  LEA R4, P0, R32.reuse, R24, 0x2 ;  /* 0x0000001820047211 */ /* 0x044fe400078010ff */
[----:B------:R-:W-:-:S04]  /*dc90*/  SHF.L.U64.HI R5, R32, 0x2, R33 ;  /* 0x0000000220057819 */ /* 0x000fc80000010221 */
[----:B------:R-:W-:Y:S01]  /*dca0*/  IADD3.X R5, R5, R25, RZ, P0, !PT ;  /* 0x0000001905057210 */ /* 0x000fe200007fe4ff */
[----:B0-----:R-:W-:-:S04]  /*dcb0*/  FMUL R38, R44, UR22 ;  /* 0x000000162c267c20 */ /* 0x001fc80008400000 */
[----:B------:R-:W-:-:S05]  /*dcc0*/  FFMA R38, R6, UR21, R38 ;  /* 0x0000001506267c23 */ /* 0x000fca0008000026 */
[----:B------:R0:W-:Y:S02]  /*dcd0*/  @P3 STG.E desc[UR16][R4.64], R38 ;  /* 0x0000002604003986 */ /* 0x0001e4000c101910 */
[----:B0-----:R-:W-:-:S04]  /*dce0*/  IMAD.WIDE.U32 R38, R3, R30, R34 ;  /* 0x0000001e03267225 */ /* 0x001fc800078e0022 */
[----:B------:R-:W-:Y:S02]  /*dcf0*/  IMAD.IADD R39, R0, 0x1, R39 ;  /* 0x0000000100277824 */ /* 0x000fe400078e0227 */
[----:B------:R-:W-:-:S05]  /*dd00*/  IMAD.WIDE.U32 R38, R2, UR13, R38 ;  /* 0x0000000d02267c25 */ /* 0x000fca000f8e0026 */
[----:B------:R-:W-:Y:S02]  /*dd10*/  IADD3 R6, R39, UR6, RZ ;  /* 0x0000000627067c10 */ /* 0x000fe4000fffe0ff */
[----:B------:R-:W-:-:S04]  /*dd20*/  LEA R40, P0, R38, UR8, 0x2 ;  /* 0x0000000826287c11 */ /* 0x000fc8000f8010ff */
[----:B------:R-:W-:Y:S02]  /*dd30*/  LEA.HI.X R41, R38, UR9, R6, 0x2, P0 ;  /* 0x0000000926297c11 */ /* 0x000fe400080f1406 */
[----:B------:R-:W-:-:S05]  /*dd40*/  IADD3 R42, P0, R34, R36, RZ ;  /* 0x00000024222a7210 */ /* 0x000fca0007f1e0ff */
[----:B------:R-:W-:Y:S01]  /*dd50*/  IMAD.X R43, R35, 0x1, R45, P0 ;  /* 0x00000001232b7824 */ /* 0x000fe200000e062d */
[----:B------:R-:W-:Y:S01]  /*dd60*/  ISETP.GT.AND P0, PT, R51, 0x8, PT ;  /* 0x000000083300780c */ /* 0x000fe20003f04270 */
[----:B------:R-:W-:-:S03]  /*dd70*/  IMAD.WIDE.U32 R42, R2, UR13, R42 ;  /* 0x0000000d022a7c25 */ /* 0x000fc6000f8e002a */
[----:B------:R-:W-:Y:S02]  /*dd80*/  ISETP.GT.AND P5, PT, R50, RZ, P0 ;  /* 0x000000ff3200720c */ /* 0x000fe400007a4270 */
[----:B------:R-:W-:Y:S02]  /*dd90*/  IADD3 R6, R43, UR6, RZ ;  /* 0x000000062b067c10 */ /* 0x000fe4000fffe0ff */
[----:B------:R-:W-:-:S04]  /*dda0*/  LEA R38, P1, R42, UR8, 0x2 ;  /* 0x000000082a267c11 */ /* 0x000fc8000f8210ff */
[----:B------:R-:W-:-:S05]  /*ddb0*/  LEA.HI.X R39, R42, UR9, R6, 0x2, P1 ;  /* 0x000000092a277c11 */ /* 0x000fca00088f1406 */
[----:B------:R-:W-:Y:S05]  /*ddc0*/  @!P5 BRA `(.L_x_26) ;  /* 0x000000000004d947 */ /* 0x000fea0003800000 */
[----:B------:R0:W5:Y:S02]  /*ddd0*/  LDG.E.LTC128B R44, desc[UR16][R40.64+0x20] ;  /* 0x00002010282c7981 */ /* 0x000164000c1e1920 */
.L_x_26:
[----:B------:R-:W-:Y:S05]  /*dde0*/  BSYNC B1 ;  /* 0x0000000000017941 */ /* 0x000fea0003800000 */
.L_x_25:
[----:B-----5:R-:W-:Y:S01]  /*ddf0*/  FMUL R37, R44, UR22 ;  /* 0x000000162c257c20 */ /* 0x020fe20008400000 */
[----:B------:R-:W-:Y:S01]  /*de00*/  ISETP.GT.AND P3, PT, R50, 0x1, P0 ;  /* 0x000000013200780c */ /* 0x000fe20000764270 */
[----:B------:R-:W-:Y:S01]  /*de10*/  BSSY B1, `(.L_x_27) ;  /* 0x0000007000017945 */ /* 0x000fe20003800000 */
[----:B------:R-:W-:Y:S02]  /*de20*/  IMAD.MOV.U32 R6, RZ, RZ, R36 ;  /* 0x000000ffff067224 */ /* 0x000fe400078e0024 */
[----:B------:R-:W-:Y:S01]  /*de30*/  FFMA R37, R7, UR21, R37 ;  /* 0x0000001507257c23 */ /* 0x000fe20008000025 */
[----:B------:R-:W-:-:S04]  /*de40*/  MOV R7, R45 ;  /* 0x0000002d00077202 */ /* 0x000fc80000000f00 */
[----:B------:R2:W-:Y:S04]  /*de50*/  @P5 STG.E desc[UR16][R24.64+0x20], R37 ;  /* 0x0000202518005986 */ /* 0x0005e8000c101910 */
[----:B------:R-:W-:Y:S05]  /*de60*/  @!P3 BRA `(.L_x_28) ;  /* 0x000000000004b947 */ /* 0x000fea0003800000 */
[----:B------:R3:W5:Y:S02]  /*de70*/  LDG.E.LTC128B R44, desc[UR16][R38.64+0x20] ;  /* 0x00002010262c7981 */ /* 0x000764000c1e1920 */
.L_x_28:
[----:B------:R-:W-:Y:S05]  /*de80*/  BSYNC B1 ;  /* 0x0000000000017941 */ /* 0x000fea0003800000 */
.L_x_27:
[----:B------:R-:W-:-:S04]  /*de90*/  IMAD.WIDE.U32 R6, R30, 0x7, R6 ;  /* 0x000000071e067825 */ /* 0x000fc800078e0006 */
[----:B-----5:R-:W-:Y:S01]  /*dea0*/  FMUL R36, R44, UR22 ;  /* 0x000000162c247c20 */ /* 0x020fe20008400000 */
[----:B------:R-:W-:Y:S01]  /*deb0*/  ISETP.GT.AND P1, PT, R50, 0x8, P2 ;  /* 0x000000083200780c */ /* 0x000fe20001724270 */
[----:B------:R-:W-:Y:S01]  /*dec0*/  IMAD R52, R31, 0x7, RZ ;  /* 0x000000071f347824 */ /* 0x000fe200078e02ff */
[----:B--2---:R-:W-:Y:S01]  /*ded0*/  IADD3 R37, P5, R28, R6, RZ ;  /* 0x000000061c257210 */ /* 0x004fe20007fbe0ff */
[----:B------:R-:W-:Y:S01]  /*dee0*/  FFMA R8, R8, UR21, R36 ;  /* 0x0000001508087c23 */ /* 0x000fe20008000024 */
[----:B------:R-:W-:Y:S02]  /*def0*/  IMAD.MOV.U32 R54, RZ, RZ, R44 ;  /* 0x000000ffff367224 */ /* 0x000fe400078e002c */
[----:B------:R-:W-:Y:S02]  /*df00*/  IMAD.IADD R7, R7, 0x1, R52 ;  /* 0x0000000107077824 */ /* 0x000fe400078e0234 */
[----:B------:R2:W-:Y:S03]  /*df10*/  @P3 STG.E desc[UR16][R4.64+0x20], R8 ;  /* 0x0000200804003986 */ /* 0x0005e6000c101910 */
[----:B------:R-:W-:-:S02]  /*df20*/  IADD3.X R42, R7, R27, RZ, P5, !PT ;  /* 0x0000001b072a7210 */ /* 0x000fc40002ffe4ff */
[----:B------:R-:W-:-:S04]  /*df30*/  LEA R36, P5, R37, UR8, 0x2 ;  /* 0x0000000825247c11 */ /* 0x000fc8000f8a10ff */
[----:B------:R-:W-:-:S05]  /*df40*/  LEA.HI.X R37, R37, UR9, R42, 0x2, P5 ;  /* 0x0000000925257c11 */ /* 0x000fca000a8f142a */
[----:B------:R4:W3:Y:S01]  /*df50*/  @P1 LDG.E.LTC128B R54, desc[UR16][R36.64] ;  /* 0x0000001024361981 */ /* 0x0008e2000c1e1920 */
[----:B------:R-:W-:Y:S01]  /*df60*/  IADD3 R6, P3, R6, R30, RZ ;  /* 0x0000001e06067210 */ /* 0x000fe20007f7e0ff */
[----:B------:R-:W-:-:S03]  /*df70*/  IMAD.WIDE.U32 R42, R32, 0x1c, R4 ;  /* 0x0000001c202a7825 */ /* 0x000fc600078e0004 */
[----:B------:R-:W-:Y:S01]  /*df80*/  IADD3.X R7, R7, R31, RZ, P3, !PT ;  /* 0x0000001f07077210 */ /* 0x000fe20001ffe4ff */
[----:B------:R-:W-:Y:S01]  /*df90*/  IMAD R53, R33, 0x1c, RZ ;  /* 0x0000001c21357824 */ /* 0x000fe200078e02ff */
[----:B--2---:R-:W-:-:S05]  /*dfa0*/  IADD3 R8, P3, R6, R28, RZ ;  /* 0x0000001c06087210 */ /* 0x004fca0007f7e0ff */
[----:B----4-:R-:W-:Y:S01]  /*dfb0*/  IMAD.X R37, R7, 0x1, R27, P3 ;  /* 0x0000000107257824 */ /* 0x010fe200018e061b */
[----:B------:R-:W-:-:S04]  /*dfc0*/  LEA R36, P3, R8, UR8, 0x2 ;  /* 0x0000000808247c11 */ /* 0x000fc8000f8610ff */
[----:B------:R-:W-:Y:S01]  /*dfd0*/  LEA.HI.X R37, R8, UR9, R37, 0x2, P3 ;  /* 0x0000000908257c11 */ /* 0x000fe200098f1425 */
[----:B------:R-:W-:Y:S01]  /*dfe0*/  IMAD.MOV.U32 R8, RZ, RZ, R42 ;  /* 0x000000ffff087224 */ /* 0x000fe200078e002a */
[----:B------:R-:W-:Y:S01]  /*dff0*/  ISETP.GT.AND P3, PT, R50, 0x9, P2 ;  /* 0x000000093200780c */ /* 0x000fe20001764270 */
[----:B---3--:R-:W-:-:S04]  /*e000*/  FMUL R44, R54, UR22 ;  /* 0x00000016362c7c20 */ /* 0x008fc80008400000 */
[----:B------:R-:W-:Y:S01]  /*e010*/  FFMA R44, R9, UR21, R44 ;  /* 0x00000015092c7c23 */ /* 0x000fe2000800002c */
[----:B------:R-:W-:-:S05]  /*e020*/  IADD3 R9, R43, R53, RZ ;  /* 0x000000352b097210 */ /* 0x000fca0007ffe0ff */
[----:B------:R2:W-:Y:S04]  /*e030*/  @P1 STG.E desc[UR16][R8.64], R44 ;  /* 0x0000002c08001986 */ /* 0x0005e8000c101910 */
[----:B------:R-:W3:Y:S01]  /*e040*/  @P3 LDG.E.LTC128B R54, desc[UR16][R36.64] ;  /* 0x0000001024363981 */ /* 0x000ee2000c1e1920 */
[----:B------:R-:W-:Y:S01]  /*e050*/  IMAD.WIDE.U32 R42, R30, 0x7, R46 ;  /* 0x000000071e2a7825 */ /* 0x000fe200078e002e */
[C---:B------:R-:W-:Y:S01]  /*e060*/  SHF.L.U32 R59, R32.reuse, 0x5, RZ ;  /* 0x00000005203b7819 */ /* 0x040fe200000006ff */
[----:B------:R-:W-:Y:S01]  /*e070*/  BSSY B1, `(.L_x_29) ;  /* 0x0000013000017945 */ /* 0x000fe20003800000 */
[----:B------:R-:W-:Y:S02]  /*e080*/  SHF.L.U64.HI R33, R32, 0x5, R33 ;  /* 0x0000000520217819 */ /* 0x000fe40000010221 */
[----:B------:R-:W-:Y:S01]  /*e090*/  IADD3 R45, R52, R43, RZ ;  /* 0x0000002b342d7210 */ /* 0x000fe20007ffe0ff */
[----:B--2---:R-:W-:-:S04]  /*e0a0*/  IMAD.MOV.U32 R44, RZ, RZ, R42 ;  /* 0x000000ffff2c7224 */ /* 0x004fc800078e002a */
[----:B------:R-:W-:-:S04]  /*e0b0*/  IMAD.WIDE.U32 R46, R3, R30, R44 ;  /* 0x0000001e032e7225 */ /* 0x000fc800078e002c */
[----:B---3--:R-:W-:-:S04]  /*e0c0*/  FMUL R36, R54, UR22 ;  /* 0x0000001636247c20 */ /* 0x008fc80008400000 */
[----:B------:R-:W-:Y:S01]  /*e0d0*/  FFMA R10, R10, UR21, R36 ;  /* 0x000000150a0a7c23 */ /* 0x000fe20008000024 */
[----:B------:R-:W-:-:S05]  /*e0e0*/  IADD3 R36, P1, R59, R4, RZ ;  /* 0x000000043b247210 */ /* 0x000fca0007f3e0ff */
[----:B------:R-:W-:Y:S01]  /*e0f0*/  IMAD.X R37, R33, 0x1, R5, P1 ;  /* 0x0000000121257824 */ /* 0x000fe200008e0605 */
[----:B------:R-:W-:-:S04]  /*e100*/  IADD3 R48, P1, R34, R46, RZ ;  /* 0x0000002e22307210 */ /* 0x000fc80007f3e0ff */
[----:B------:R-:W-:Y:S01]  /*e110*/  IADD3.X R49, R35, R0, R47, P1, !PT ;  /* 0x0000000023317210 */ /* 0x000fe20000ffe42f */
[----:B------:R2:W-:Y:S02]  /*e120*/  @P3 STG.E desc[UR16][R36.64], R10 ;  /* 0x0000000a24003986 */ /* 0x0005e4000c101910 */
[----:B------:R-:W-:-:S03]  /*e130*/  IMAD.WIDE.U32 R48, R2, UR13, R48 ;  /* 0x0000000d02307c25 */ /* 0x000fc6000f8e0030 */
[----:B------:R-:W-:Y:S02]  /*e140*/  LEA R46, P1, R48, UR8, 0x2 ;  /* 0x00000008302e7c11 */ /* 0x000fe4000f8210ff */
[----:B--2---:R-:W-:-:S04]  /*e150*/  IADD3 R10, R49, UR6, RZ ;  /* 0x00000006310a7c10 */ /* 0x004fc8000fffe0ff */
[----:B------:R-:W-:Y:S02]  /*e160*/  LEA.HI.X R47, R48, UR9, R10, 0x2, P1 ;  /* 0x00000009302f7c11 */ /* 0x000fe400088f140a */
[----:B------:R-:W-:-:S13]  /*e170*/  ISETP.GT.AND P1, PT, R50, 0x8, P0 ;  /* 0x000000083200780c */ /* 0x000fda0000724270 */
[----:B------:R-:W-:Y:S05]  /*e180*/  @!P1 BRA `(.L_x_30) ;  /* 0x0000000000049947 */ /* 0x000fea0003800000 */
[----:B------:R2:W5:Y:S02]  /*e190*/  LDG.E.LTC128B R54, desc[UR16][R46.64+0x20] ;  /* 0x000020102e367981 */ /* 0x000564000c1e1920 */
.L_x_30:
[----:B------:R-:W-:Y:S05]  /*e1a0*/  BSYNC B1 ;  /* 0x0000000000017941 */ /* 0x000fea0003800000 */
.L_x_29:
[----:B-----5:R-:W-:Y:S01]  /*e1b0*/  FMUL R10, R54, UR22 ;  /* 0x00000016360a7c20 */ /* 0x020fe20008400000 */
[----:B------:R-:W-:Y:S01]  /*e1c0*/  ISETP.GT.AND P5, PT, R50, 0x9, P0 ;  /* 0x000000093200780c */ /* 0x000fe200007a4270 */
[----:B------:R-:W-:Y:S01]  /*e1d0*/  BSSY B1, `(.L_x_31) ;  /* 0x000000f000017945 */ /* 0x000fe20003800000 */
[----:B------:R-:W-:-:S04]  /*e1e0*/  IMAD.WIDE.U32 R6, R30, 0x7, R6 ;  /* 0x000000071e067825 */ /* 0x000fc800078e0006 */
[----:B------:R-:W-:-:S05]  /*e1f0*/  FFMA R10, R11, UR21, R10 ;  /* 0x000000150b0a7c23 */ /* 0x000fca000800000a */
[----:B------:R3:W-:Y:S01]  /*e200*/  @P1 STG.E desc[UR16][R8.64+0x20], R10 ;  /* 0x0000200a08001986 */ /* 0x0007e2000c101910 */
[----:B------:R-:W-:-:S05]  /*e210*/  IADD3 R42, P1, R42, R30, RZ ;  /* 0x0000001e2a2a7210 */ /* 0x000fca0007f3e0ff */
[----:B------:R-:W-:Y:S02]  /*e220*/  IMAD.X R43, R45, 0x1, R31, P1 ;  /* 0x000000012d2b7824 */ /* 0x000fe400008e061f */
[----:B---3--:R-:W-:-:S03]  /*e230*/  IMAD.WIDE.U32 R8, R3, R30, R42 ;  /* 0x0000001e03087225 */ /* 0x008fc600078e002a */
[----:B------:R-:W-:-:S04]  /*e240*/  IADD3 R10, P1, R34, R8, RZ ;  /* 0x00000008220a7210 */ /* 0x000fc80007f3e0ff */
[----:B------:R-:W-:-:S03]  /*e250*/  IADD3.X R11, R35, R0, R9, P1, !PT ;  /* 0x00000000230b7210 */ /* 0x000fc60000ffe409 */
[----:B------:R-:W-:-:S05]  /*e260*/  IMAD.WIDE.U32 R10, R2, UR13, R10 ;  /* 0x0000000d020a7c25 */ /* 0x000fca000f8e000a */
[----:B------:R-:W-:Y:S02]  /*e270*/  IADD3 R9, R11, UR6, RZ ;  /* 0x000000060b097c10 */ /* 0x000fe4000fffe0ff */
[----:B------:R-:W-:-:S04]  /*e280*/  LEA R8, P1, R10, UR8, 0x2 ;  /* 0x000000080a087c11 */ /* 0x000fc8000f8210ff */
[----:B------:R-:W-:Y:S01]  /*e290*/  LEA.HI.X R9, R10, UR9, R9, 0x2, P1 ;  /* 0x000000090a097c11 */ /* 0x000fe200088f1409 */
[----:B------:R-:W-:Y:S08]  /*e2a0*/  @!P5 BRA `(.L_x_32) ;  /* 0x000000000004d947 */ /* 0x000ff00003800000 */
[----:B------:R3:W5:Y:S02]  /*e2b0*/  LDG.E.LTC128B R54, desc[UR16][R8.64+0x20] ;  /* 0x0000201008367981 */ /* 0x000764000c1e1920 */
.L_x_32:
[----:B------:R-:W-:Y:S05]  /*e2c0*/  BSYNC B1 ;  /* 0x0000000000017941 */ /* 0x000fea0003800000 */
.L_x_31:
[----:B------:R-:W-:Y:S02]  /*e2d0*/  IMAD.IADD R7, R52, 0x1, R7 ;  /* 0x0000000134077824 */ /* 0x000fe400078e0207 */
[----:B-----5:R-:W-:Y:S01]  /*e2e0*/  FMUL R10, R54, UR22 ;  /* 0x00000016360a7c20 */ /* 0x020fe20008400000 */
[----:B------:R-:W-:Y:S02]  /*e2f0*/  IADD3 R11, P3, R28, R6, RZ ;  /* 0x000000061c0b7210 */ /* 0x000fe40007f7e0ff */
[----:B------:R-:W-:Y:S01]  /*e300*/  ISETP.GT.AND P1, PT, R50, 0x10, P2 ;  /* 0x000000103200780c */ /* 0x000fe20001724270 */
[----:B------:R-:W-:Y:S01]  /*e310*/  FFMA R12, R12, UR21, R10 ;  /* 0x000000150c0c7c23 */ /* 0x000fe2000800000a */
[----:B------:R-:W-:Y:S02]  /*e320*/  IADD3.X R48, R7, R27, RZ, P3, !PT ;  /* 0x0000001b07307210 */ /* 0x000fe40001ffe4ff */
[C---:B------:R-:W-:Y:S02]  /*e330*/  LEA R10, P3, R11.reuse, UR8, 0x2 ;  /* 0x000000080b0a7c11 */ /* 0x040fe4000f8610ff */
[----:B------:R4:W-:Y:S02]  /*e340*/  @P5 STG.E desc[UR16][R36.64+0x20], R12 ;  /* 0x0000200c24005986 */ /* 0x0009e4000c101910 */
[----:B------:R-:W-:-:S05]  /*e350*/  LEA.HI.X R11, R11, UR9, R48, 0x2, P3 ;  /* 0x000000090b0b7c11 */ /* 0x000fca00098f1430 */
[----:B------:R0:W4:Y:S01]  /*e360*/  @P1 LDG.E.LTC128B R54, desc[UR16][R10.64] ;  /* 0x000000100a361981 */ /* 0x000122000c1e1920 */
[----:B------:R-:W-:Y:S01]  /*e370*/  IADD3 R6, P3, R6, R30, RZ ;  /* 0x0000001e06067210 */ /* 0x000fe20007f7e0ff */
[----:B------:R-:W-:Y:S03]  /*e380*/  BSSY B1, `(.L_x_33) ;  /* 0x000000e000017945 */ /* 0x000fe60003800000 */
[----:B------:R-:W-:Y:S01]  /*e390*/  IADD3.X R7, R7, R31, RZ, P3, !PT ;  /* 0x0000001f07077210 */ /* 0x000fe20001ffe4ff */
[----:B0-----:R-:W-:-:S04]  /*e3a0*/  IMAD.WIDE.U32 R10, R32, 0x1c, R36 ;  /* 0x0000001c200a7825 */ /* 0x001fc800078e0024 */
[----:B------:R-:W-:Y:S02]  /*e3b0*/  IMAD.IADD R11, R53, 0x1, R11 ;  /* 0x00000001350b7824 */ /* 0x000fe400078e020b */
[----:B----4-:R-:W-:-:S04]  /*e3c0*/  FMUL R12, R54, UR22 ;  /* 0x00000016360c7c20 */ /* 0x010fc80008400000 */
[----:B------:R-:W-:-:S05]  /*e3d0*/  FFMA R13, R13, UR21, R12 ;  /* 0x000000150d0d7c23 */ /* 0x000fca000800000c */
[----:B------:R0:W-:Y:S01]  /*e3e0*/  @P1 STG.E desc[UR16][R10.64], R13 ;  /* 0x0000000d0a001986 */ /* 0x0001e2000c101910 */
[----:B------:R-:W-:Y:S02]  /*e3f0*/  ISETP.GT.AND P1, PT, R50, 0x11, P2 ;  /* 0x000000113200780c */ /* 0x000fe40001724270 */
[----:B0-----:R-:W-:-:S05]  /*e400*/  IADD3 R13, P3, R6, R28, RZ ;  /* 0x0000001c060d7210 */ /* 0x001fca0007f7e0ff */
[----:B------:R-:W-:Y:S01]  /*e410*/  IMAD.X R48, R7, 0x1, R27, P3 ;  /* 0x0000000107307824 */ /* 0x000fe200018e061b */
[----:B------:R-:W-:-:S04]  /*e420*/  LEA R12, P3, R13, UR8, 0x2 ;  /* 0x000000080d0c7c11 */ /* 0x000fc8000f8610ff */
[----:B------:R-:W-:Y:S01]  /*e430*/  LEA.HI.X R13, R13, UR9, R48, 0x2, P3 ;  /* 0x000000090d0d7c11 */ /* 0x000fe200098f1430 */
[----:B------:R-:W-:Y:S08]  /*e440*/  @!P1 BRA `(.L_x_34) ;  /* 0x0000000000049947 */ /* 0x000ff00003800000 */
[----:B------:R0:W5:Y:S02]  /*e450*/  LDG.E.LTC128B R54, desc[UR16][R12.64] ;  /* 0x000000100c367981 */ /* 0x000164000c1e1920 */
.L_x_34:
[----:B------:R-:W-:Y:S05]  /*e460*/  BSYNC B1 ;  /* 0x0000000000017941 */ /* 0x000fea0003800000 */
.L_x_33:
[----:B0----5:R-:W-:Y:S01]  /*e470*/  FMUL R13, R54, UR22 ;  /* 0x00000016360d7c20 */ /* 0x021fe20008400000 */
[----:B------:R-:W-:Y:S01]  /*e480*/  IADD3 R12, P3, R36, R59, RZ ;  /* 0x0000003b240c7210 */ /* 0x000fe20007f7e0ff */
[----:B------:R-:W-:Y:S01]  /*e490*/  IMAD.WIDE.U32 R44, R30, 0x7, R44 ;  /* 0x000000071e2c7825 */ /* 0x000fe200078e002c */
[----:B------:R-:W-:Y:S03]  /*e4a0*/  BSSY B1, `(.L_x_35) ;  /* 0x0000010000017945 */ /* 0x000fe60003800000 */
[----:B------:R-:W-:Y:S01]  /*e4b0*/  FFMA R14, R14, UR21, R13 ;  /* 0x000000150e0e7c23 */ /* 0x000fe2000800000d */
[----:B------:R-:W-:-:S05]  /*e4c0*/  IADD3.X R13, R37, R33, RZ, P3, !PT ;  /* 0x00000021250d7210 */ /* 0x000fca0001ffe4ff */
[----:B------:R0:W-:Y:S01]  /*e4d0*/  @P1 STG.E desc[UR16][R12.64], R14 ;  /* 0x0000000e0c001986 */ /* 0x0001e2000c101910 */
[----:B------:R-:W-:-:S04]  /*e4e0*/  IADD3 R36, P1, R44, R30, RZ ;  /* 0x0000001e2c247210 */ /* 0x000fc80007f3e0ff */
[----:B------:R-:W-:-:S03]  /*e4f0*/  IADD3.X R37, R31, R52, R45, P1, !PT ;  /* 0x000000341f257210 */ /* 0x000fc60000ffe42d */
[----:B------:R-:W-:-:S03]  /*e500*/  IMAD.WIDE.U32 R44, R3, R30, R36 ;  /* 0x0000001e032c7225 */ /* 0x000fc600078e0024 */
[----:B------:R-:W-:-:S04]  /*e510*/  IADD3 R48, P1, R34, R44, RZ ;  /* 0x0000002c22307210 */ /* 0x000fc80007f3e0ff */
[----:B------:R-:W-:-:S03]  /*e520*/  IADD3.X R49, R35, R0, R45, P1, !PT ;  /* 0x0000000023317210 */ /* 0x000fc60000ffe42d */
[----:B------:R-:W-:-:S04]  /*e530*/  IMAD.WIDE.U32 R48, R2, UR13, R48 ;  /* 0x0000000d02307c25 */ /* 0x000fc8000f8e0030 */
[----:B0-----:R-:W-:Y:S01]  /*e540*/  VIADD R14, R49, UR6 ;  /* 0x00000006310e7c36 */ /* 0x001fe20008000000 */
[----:B------:R-:W-:-:S04]  /*e550*/  LEA R44, P1, R48, UR8, 0x2 ;  /* 0x00000008302c7c11 */ /* 0x000fc8000f8210ff */
[----:B------:R-:W-:Y:S02]  /*e560*/  LEA.HI.X R45, R48, UR9, R14, 0x2, P1 ;  /* 0x00000009302d7c11 */ /* 0x000fe400088f140e */
[----:B------:R-:W-:-:S13]  /*e570*/  ISETP.GT.AND P1, PT, R50, 0x10, P0 ;  /* 0x000000103200780c */ /* 0x000fda0000724270 */
[----:B------:R-:W-:Y:S05]  /*e580*/  @!P1 BRA `(.L_x_36) ;  /* 0x0000000000049947 */ /* 0x000fea0003800000 */
[----:B------:R0:W5:Y:S02]  /*e590*/  LDG.E.LTC128B R54, desc[UR16][R44.64+0x20] ;  /* 0x000020102c367981 */ /* 0x000164000c1e1920 */
.L_x_36:
[----:B------:R-:W-:Y:S05]  /*e5a0*/  BSYNC B1 ;  /* 0x0000000000017941 */ /* 0x000fea0003800000 */
.L_x_35:
[----:B-----5:R-:W-:Y:S01]  /*e5b0*/  FMUL R14, R54, UR22 ;  /* 0x00000016360e7c20 */ /* 0x020fe20008400000 */
[----:B------:R-:W-:Y:S01]  /*e5c0*/  IMAD.WIDE.U32 R42, R30, 0x7, R42 ;  /* 0x000000071e2a7825 */ /* 0x000fe200078e002a */
[----:B------:R-:W-:Y:S01]  /*e5d0*/  ISETP.GT.AND P5, PT, R50, 0x11, P0 ;  /* 0x000000113200780c */ /* 0x000fe200007a4270 */
[----:B------:R-:W-:Y:S02]  /*e5e0*/  BSSY B1, `(.L_x_37) ;  /* 0x000000f000017945 */ /* 0x000fe40003800000 */
[----:B------:R-:W-:Y:S01]  /*e5f0*/  FFMA R14, R15, UR21, R14 ;  /* 0x000000150f0e7c23 */ /* 0x000fe2000800000e */
[----:B------:R-:W-:-:S04]  /*e600*/  IMAD.WIDE.U32 R6, R30, 0x7, R6 ;  /* 0x000000071e067825 */ /* 0x000fc800078e0006 */
[----:B------:R4:W-:Y:S02]  /*e610*/  @P1 STG.E desc[UR16][R10.64+0x20], R14 ;  /* 0x0000200e0a001986 */ /* 0x0009e4000c101910 */
[----:B----4-:R-:W-:-:S04]  /*e620*/  IADD3 R10, P1, R42, R30, RZ ;  /* 0x0000001e2a0a7210 */ /* 0x010fc80007f3e0ff */
[----:B------:R-:W-:-:S03]  /*e630*/  IADD3.X R11, R31, R52, R43, P1, !PT ;  /* 0x000000341f0b7210 */ /* 0x000fc60000ffe42b */
[----:B------:R-:W-:-:S03]  /*e640*/  IMAD.WIDE.U32 R14, R3, R30, R10 ;  /* 0x0000001e030e7225 */ /* 0x000fc600078e000a */
        /* <DEDUP_REMOVED lines=8> */
.L_x_38:
[----:B------:R-:W-:Y:S05]  /*e6d0*/  BSYNC B1 ;  /* 0x0000000000017941 */ /* 0x000fea0003800000 */
.L_x_37:
        /* <DEDUP_REMOVED lines=9> */
[----:B------:R1:W2:Y:S01]  /*e770*/  @P1 LDG.E.LTC128B R54, desc[UR16][R42.64] ;  /* 0x000000102a361981 */ /* 0x0002a2000c1e1920 */
[----:B------:R-:W-:Y:S01]  /*e780*/  IADD3 R6, P3, R6, R30, RZ ;  /* 0x0000001e06067210 */ /* 0x000fe20007f7e0ff */
[----:B------:R-:W-:Y:S04]  /*e790*/  BSSY B1, `(.L_x_39) ;  /* 0x000000f000017945 */ /* 0x000fe80003800000 */
[----:B------:R-:W-:Y:S02]  /*e7a0*/  IMAD.X R7, R7, 0x1, R31, P3 ;  /* 0x0000000107077824 */ /* 0x000fe400018e061f */
[----:B-1----:R-:W-:-:S03]  /*e7b0*/  IMAD.WIDE.U32 R42, R32, 0x1c, R12 ;  /* 0x0000001c202a7825 */ /* 0x002fc600078e000c */
[----:B0-----:R-:W-:Y:S01]  /*e7c0*/  MOV R16, R42 ;  /* 0x0000002a00107202 */ /* 0x001fe20000000f00 */
[----:B--2---:R-:W-:-:S04]  /*e7d0*/  FMUL R48, R54, UR22 ;  /* 0x0000001636307c20 */ /* 0x004fc80008400000 */
[----:B------:R-:W-:Y:S01]  /*e7e0*/  FFMA R48, R17, UR21, R48 ;  /* 0x0000001511307c23 */ /* 0x000fe20008000030 */
[----:B------:R-:W-:Y:S01]  /*e7f0*/  IMAD.IADD R17, R53, 0x1, R43 ;  /* 0x0000000135117824 */ /* 0x000fe200078e022b */
[----:B------:R-:W-:-:S04]  /*e800*/  IADD3 R43, P3, R6, R28, RZ ;  /* 0x0000001c062b7210 */ /* 0x000fc80007f7e0ff */
[----:B------:R0:W-:Y:S01]  /*e810*/  @P1 STG.E desc[UR16][R16.64], R48 ;  /* 0x0000003010001986 */ /* 0x0001e2000c101910 */
[----:B------:R-:W-:Y:S02]  /*e820*/  ISETP.GT.AND P1, PT, R50, 0x19, P2 ;  /* 0x000000193200780c */ /* 0x000fe40001724270 */
[----:B0-----:R-:W-:Y:S02]  /*e830*/  IADD3.X R48, R7, R27, RZ, P3, !PT ;  /* 0x0000001b07307210 */ /* 0x001fe40001ffe4ff */
[----:B------:R-:W-:-:S04]  /*e840*/  LEA R42, P3, R43, UR8, 0x2 ;  /* 0x000000082b2a7c11 */ /* 0x000fc8000f8610ff */
[----:B------:R-:W-:-:S05]  /*e850*/  LEA.HI.X R43, R43, UR9, R48, 0x2, P3 ;  /* 0x000000092b2b7c11 */ /* 0x000fca00098f1430 */
[----:B------:R-:W-:Y:S05]  /*e860*/  @!P1 BRA `(.L_x_40) ;  /* 0x0000000000049947 */ /* 0x000fea0003800000 */
[----:B------:R0:W5:Y:S02]  /*e870*/  LDG.E.LTC128B R54, desc[UR16][R42.64] ;  /* 0x000000102a367981 */ /* 0x000164000c1e1920 */
.L_x_40:
[----:B------:R-:W-:Y:S05]  /*e880*/  BSYNC B1 ;  /* 0x0000000000017941 */ /* 0x000fea0003800000 */
.L_x_39:
[----:B------:R-:W-:Y:S01]  /*e890*/  IADD3 R12, P3, R12, R59, RZ ;  /* 0x0000003b0c0c7210 */ /* 0x000fe20007f7e0ff */
[----:B0----5:R-:W-:Y:S01]  /*e8a0*/  FMUL R42, R54, UR22 ;  /* 0x00000016362a7c20 */ /* 0x021fe20008400000 */
[----:B------:R-:W-:Y:S01]  /*e8b0*/  IMAD.WIDE.U32 R36, R30, 0x7, R36 ;  /* 0x000000071e247825 */ /* 0x000fe200078e0024 */
[----:B------:R-:W-:Y:S03]  /*e8c0*/  BSSY B1, `(.L_x_41) ;  /* 0x0000010000017945 */ /* 0x000fe60003800000 */
[----:B------:R-:W-:Y:S01]  /*e8d0*/  FFMA R42, R18, UR21, R42 ;  /* 0x00000015122a7c23 */ /* 0x000fe2000800002a */
[----:B------:R-:W-:-:S05]  /*e8e0*/  IMAD.X R13, R13, 0x1, R33, P3 ;  /* 0x000000010d0d7824 */ /* 0x000fca00018e0621 */
[----:B------:R0:W-:Y:S01]  /*e8f0*/  @P1 STG.E desc[UR16][R12.64], R42 ;  /* 0x0000002a0c001986 */ /* 0x0001e2000c101910 */
[----:B------:R-:W-:-:S04]  /*e900*/  IADD3 R36, P1, R36, R30, RZ ;  /* 0x0000001e24247210 */ /* 0x000fc80007f3e0ff */
[----:B------:R-:W-:-:S03]  /*e910*/  IADD3.X R37, R31, R52, R37, P1, !PT ;  /* 0x000000341f257210 */ /* 0x000fc60000ffe425 */
[----:B0-----:R-:W-:-:S03]  /*e920*/  IMAD.WIDE.U32 R42, R3, R30, R36 ;  /* 0x0000001e032a7225 */ /* 0x001fc600078e0024 */
[----:B------:R-:W-:-:S04]  /*e930*/  IADD3 R48, P1, R34, R42, RZ ;  /* 0x0000002a22307210 */ /* 0x000fc80007f3e0ff */
[----:B------:R-:W-:-:S03]  /*e940*/  IADD3.X R49, R35, R0, R43, P1, !PT ;  /* 0x0000000023317210 */ /* 0x000fc60000ffe42b */
[----:B------:R-:W-:-:S05]  /*e950*/  IMAD.WIDE.U32 R48, R2, UR13, R48 ;  /* 0x0000000d02307c25 */ /* 0x000fca000f8e0030 */
[----:B------:R-:W-:Y:S02]  /*e960*/  IADD3 R18, R49, UR6, RZ ;  /* 0x0000000631127c10 */ /* 0x000fe4000fffe0ff */
[----:B------:R-:W-:-:S04]  /*e970*/  LEA R42, P1, R48, UR8, 0x2 ;  /* 0x00000008302a7c11 */ /* 0x000fc8000f8210ff */
[----:B------:R-:W-:Y:S02]  /*e980*/  LEA.HI.X R43, R48, UR9, R18, 0x2, P1 ;  /* 0x00000009302b7c11 */ /* 0x000fe400088f1412 */
[----:B------:R-:W-:-:S13]  /*e990*/  ISETP.GT.AND P1, PT, R50, 0x18, P0 ;  /* 0x000000183200780c */ /* 0x000fda0000724270 */
[----:B------:R-:W-:Y:S05]  /*e9a0*/  @!P1 BRA `(.L_x_42) ;  /* 0x0000000000049947 */ /* 0x000fea0003800000 */
[----:B------:R0:W5:Y:S02]  /*e9b0*/  LDG.E.LTC128B R54, desc[UR16][R42.64+0x20] ;  /* 0x000020102a367981 */ /* 0x000164000c1e1920 */
.L_x_42:
[----:B------:R-:W-:Y:S05]  /*e9c0*/  BSYNC B1 ;  /* 0x0000000000017941 */ /* 0x000fea0003800000 */
.L_x_41:
[----:B-----5:R-:W-:Y:S01]  /*e9d0*/  FMUL R18, R54, UR22 ;  /* 0x0000001636127c20 */ /* 0x020fe20008400000 */
[----:B------:R-:W-:Y:S01]  /*e9e0*/  IMAD.WIDE.U32 R10, R30, 0x7, R10 ;  /* 0x000000071e0a7825 */ /* 0x000fe200078e000a */
[----:B------:R-:W-:Y:S01]  /*e9f0*/  ISETP.GT.AND P5, PT, R50, 0x19, P0 ;  /* 0x000000193200780c */ /* 0x000fe200007a4270 */
[----:B------:R-:W-:Y:S02]  /*ea00*/  BSSY B1, `(.L_x_43) ;  /* 0x000000f000017945 */ /* 0x000fe40003800000 */
[----:B------:R-:W-:Y:S01]  /*ea10*/  FFMA R18, R19, UR21, R18 ;  /* 0x0000001513127c23 */ /* 0x000fe20008000012 */
[----:B------:R-:W-:-:S04]  /*ea20*/  IMAD.WIDE.U32 R6, R30, 0x7, R6 ;  /* 0x000000071e067825 */ /* 0x000fc800078e0006 */
[----:B------:R1:W-:Y:S01]  /*ea30*/  @P1 STG.E desc[UR16][R16.64+0x20], R18 ;  /* 0x0000201210001986 */ /* 0x0003e2000c101910 */
[----:B------:R-:W-:-:S04]  /*ea40*/  IADD3 R10, P1, R10, R30, RZ ;  /* 0x0000001e0a0a7210 */ /* 0x000fc80007f3e0ff */
[----:B------:R-:W-:-:S03]  /*ea50*/  IADD3.X R11, R31, R52, R11, P1, !PT ;  /* 0x000000341f0b7210 */ /* 0x000fc60000ffe40b */
[----:B-1----:R-:W-:-:S03]  /*ea60*/  IMAD.WIDE.U32 R16, R3, R30, R10 ;  /* 0x0000001e03107225 */ /* 0x002fc600078e000a */
[----:B------:R-:W-:-:S04]  /*ea70*/  IADD3 R18, P1, R34, R16, RZ ;  /* 0x0000001022127210 */ /* 0x000fc80007f3e0ff */
[----:B------:R-:W-:-:S03]  /*ea80*/  IADD3.X R19, R35, R0, R17, P1, !PT ;  /* 0x0000000023137210 */ /* 0x000fc60000ffe411 */
[----:B------:R-:W-:-:S04]  /*ea90*/  IMAD.WIDE.U32 R18, R2, UR13, R18 ;  /* 0x0000000d02127c25 */ /* 0x000fc8000f8e0012 */
[----:B------:R-:W-:Y:S01]  /*eaa0*/  VIADD R17, R19, UR6 ;  /* 0x0000000613117c36 */ /* 0x000fe20008000000 */
[----:B------:R-:W-:-:S04]  /*eab0*/  LEA R16, P1, R18, UR8, 0x2 ;  /* 0x0000000812107c11 */ /* 0x000fc8000f8210ff */
[----:B------:R-:W-:Y:S01]  /*eac0*/  LEA.HI.X R17, R18, UR9, R17, 0x2, P1 ;  /* 0x0000000912117c11 */ /* 0x000fe200088f1411 */
[----:B------:R-:W-:Y:S08]  /*ead0*/  @!P5 BRA `(.L_x_44) ;  /* 0x000000000004d947 */ /* 0x000ff00003800000 */
[----:B------:R1:W5:Y:S02]  /*eae0*/  LDG.E.LTC128B R54, desc[UR16][R16.64+0x20] ;  /* 0x0000201010367981 */ /* 0x000364000c1e1920 */
.L_x_44:
[----:B------:R-:W-:Y:S05]  /*eaf0*/  BSYNC B1 ;  /* 0x0000000000017941 */ /* 0x000fea0003800000 */
.L_x_43:
[----:B------:R-:W-:Y:S01]  /*eb00*/  IADD3 R7, R52, R7, RZ ;  /* 0x0000000734077210 */ /* 0x000fe20007ffe0ff */
[----:B-----5:R-:W-:Y:S01]  /*eb10*/  FMUL R18, R54, UR22 ;  /* 0x0000001636127c20 */ /* 0x020fe20008400000 */
[----:B------:R-:W-:Y:S02]  /*eb20*/  IADD3 R19, P3, R28, R6, RZ ;  /* 0x000000061c137210 */ /* 0x000fe40007f7e0ff */
[----:B------:R-:W-:Y:S01]  /*eb30*/  ISETP.GT.AND P1, PT, R50, 0x20, P2 ;  /* 0x000000203200780c */ /* 0x000fe20001724270 */
[----:B------:R-:W-:Y:S02]  /*eb40*/  FFMA R20, R20, UR21, R18 ;  /* 0x0000001514147c23 */ /* 0x000fe40008000012 */
[----:B------:R-:W-:Y:S01]  /*eb50*/  IMAD.X R48, R7, 0x1, R27, P3 ;  /* 0x0000000107307824 */ /* 0x000fe200018e061b */
[C---:B------:R-:W-:Y:S02]  /*eb60*/  LEA R18, P3, R19.reuse, UR8, 0x2 ;  /* 0x0000000813127c11 */ /* 0x040fe4000f8610ff */
[----:B------:R2:W-:Y:S02]  /*eb70*/  @P5 STG.E desc[UR16][R12.64+0x20], R20 ;  /* 0x000020140c005986 */ /* 0x0005e4000c101910 */
[----:B------:R-:W-:-:S05]  /*eb80*/  LEA.HI.X R19, R19, UR9, R48, 0x2, P3 ;  /* 0x0000000913137c11 */ /* 0x000fca00098f1430 */
[----:B------:R0:W2:Y:S01]  /*eb90*/  @P1 LDG.E.LTC128B R54, desc[UR16][R18.64] ;  /* 0x0000001012361981 */ /* 0x0000a2000c1e1920 */
[----:B------:R-:W-:Y:S01]  /*eba0*/  IADD3 R6, P3, R6, R30, RZ ;  /* 0x0000001e06067210 */ /* 0x000fe20007f7e0ff */
[----:B------:R-:W-:Y:S04]  /*ebb0*/  BSSY B1, `(.L_x_45) ;  /* 0x000000e000017945 */ /* 0x000fe80003800000 */
[----:B------:R-:W-:Y:S02]  /*ebc0*/  IMAD.X R7, R7, 0x1, R31, P3 ;  /* 0x0000000107077824 */ /* 0x000fe400018e061f */
[----:B0-----:R-:W-:-:S05]  /*ebd0*/  IMAD.WIDE.U32 R18, R32, 0x1c, R12 ;  /* 0x0000001c20127825 */ /* 0x001fca00078e000c */
[----:B------:R-:W-:Y:S01]  /*ebe0*/  IADD3 R19, R53, R19, RZ ;  /* 0x0000001335137210 */ /* 0x000fe20007ffe0ff */
[----:B--2---:R-:W-:-:S04]  /*ebf0*/  FMUL R20, R54, UR22 ;  /* 0x0000001636147c20 */ /* 0x004fc80008400000 */
[----:B------:R-:W-:-:S05]  /*ec00*/  FFMA R21, R21, UR21, R20 ;  /* 0x0000001515157c23 */ /* 0x000fca0008000014 */
[----:B------:R0:W-:Y:S01]  /*ec10*/  @P1 STG.E desc[UR16][R18.64], R21 ;  /* 0x0000001512001986 */ /* 0x0001e2000c101910 */
[----:B------:R-:W-:Y:S02]  /*ec20*/  ISETP.GT.AND P1, PT, R50, 0x21, P2 ;  /* 0x000000213200780c */ /* 0x000fe40001724270 */
[----:B0-----:R-:W-:-:S04]  /*ec30*/  IADD3 R21, P3, R6, R28, RZ ;  /* 0x0000001c06157210 */ /* 0x001fc80007f7e0ff */
[----:B------:R-:W-:Y:S02]  /*ec40*/  IADD3.X R48, R7, R27, RZ, P3, !PT ;  /* 0x0000001b07307210 */ /* 0x000fe40001ffe4ff */
[----:B------:R-:W-:-:S04]  /*ec50*/  LEA R20, P3, R21, UR8, 0x2 ;  /* 0x0000000815147c11 */ /* 0x000fc8000f8610ff */
[----:B------:R-:W-:Y:S01]  /*ec60*/  LEA.HI.X R21, R21, UR9, R48, 0x2, P3 ;  /* 0x0000000915157c11 */ /* 0x000fe200098f1430 */
[----:B------:R-:W-:Y:S08]  /*ec70*/  @!P1 BRA `(.L_x_46) ;  /* 0x0000000000049947 */ /* 0x000ff00003800000 */
[----:B------:R0:W5:Y:S02]  /*ec80*/  LDG.E.LTC128B R54, desc[UR16][R20.64] ;  /* 0x0000001014367981 */ /* 0x000164000c1e1920 */
.L_x_46:
[----:B------:R-:W-:Y:S05]  /*ec90*/  BSYNC B1 ;  /* 0x0000000000017941 */ /* 0x000fea0003800000 */
.L_x_45:
[----:B------:R-:W-:Y:S01]  /*eca0*/  IADD3 R12, P3, R12, R59, RZ ;  /* 0x0000003b0c0c7210 */ /* 0x000fe20007f7e0ff */
[----:B0----5:R-:W-:Y:S01]  /*ecb0*/  FMUL R20, R54, UR22 ;  /* 0x0000001636147c20 */ /* 0x021fe20008400000 */
[----:B------:R-:W-:Y:S01]  /*ecc0*/  IMAD.WIDE.U32 R36, R30, 0x7, R36 ;  /* 0x000000071e247825 */ /* 0x000fe200078e0024 */
[----:B------:R-:W-:Y:S03]  /*ecd0*/  BSSY B1, `(.L_x_47) ;  /* 0x0000010000017945 */ /* 0x000fe60003800000 */
[----:B------:R-:W-:Y:S01]  /*ece0*/  FFMA R20, R22, UR21, R20 ;  /* 0x0000001516147c23 */ /* 0x000fe20008000014 */
[----:B------:R-:W-:-:S05]  /*ecf0*/  IMAD.X R13, R13, 0x1, R33, P3 ;  /* 0x000000010d0d7824 */ /* 0x000fca00018e0621 */
[----:B------:R0:W-:Y:S02]  /*ed00*/  @P1 STG.E desc[UR16][R12.64], R20 ;  /* 0x000000140c001986 */ /* 0x0001e4000c101910 */
[----:B0-----:R-:W-:-:S04]  /*ed10*/  IADD3 R20, P1, R36, R30, RZ ;  /* 0x0000001e24147210 */ /* 0x001fc80007f3e0ff */
[----:B------:R-:W-:-:S03]  /*ed20*/  IADD3.X R21, R31, R52, R37, P1, !PT ;  /* 0x000000341f157210 */ /* 0x000fc60000ffe425 */
[----:B------:R-:W-:-:S03]  /*ed30*/  IMAD.WIDE.U32 R36, R3, R30, R20 ;  /* 0x0000001e03247225 */ /* 0x000fc600078e0014 */
        /* <DEDUP_REMOVED lines=9> */
.L_x_48:
[----:B------:R-:W-:Y:S05]  /*edd0*/  BSYNC B1 ;  /* 0x0000000000017941 */ /* 0x000fea0003800000 */
.L_x_47:
        /* <DEDUP_REMOVED lines=9> */
[----:B--2---:R-:W-:-:S03]  /*ee70*/  IMAD.WIDE.U32 R18, R3, R30, R10 ;  /* 0x0000001e03127225 */ /* 0x004fc600078e000a */
        /* <DEDUP_REMOVED lines=8> */
.L_x_50:
[----:B------:R-:W-:Y:S05]  /*ef00*/  BSYNC B1 ;  /* 0x0000000000017941 */ /* 0x000fea0003800000 */
.L_x_49:
[----:B------:R-:W-:Y:S01]  /*ef10*/  IADD3 R7, R52, R7, RZ ;  /* 0x0000000734077210 */ /* 0x000fe20007ffe0ff */
[----:B-----5:R-:W-:Y:S01]  /*ef20*/  FMUL R22, R54, UR22 ;  /* 0x0000001636167c20 */ /* 0x020fe20008400000 */
[----:B------:R-:W-:Y:S02]  /*ef30*/  IADD3 R23, P3, R28, R6, RZ ;  /* 0x000000061c177210 */ /* 0x000fe40007f7e0ff */
[----:B------:R-:W-:Y:S01]  /*ef40*/  ISETP.GT.AND P1, PT, R50, 0x28, P2 ;  /* 0x000000283200780c */ /* 0x000fe20001724270 */
[----:B------:R-:W-:Y:S01]  /*ef50*/  FFMA R152, R152, UR21, R22 ;  /* 0x0000001598987c23 */ /* 0x000fe20008000016 */
[----:B------:R-:W-:Y:S01]  /*ef60*/  MOV R56, R54 ;  /* 0x0000003600387202 */ /* 0x000fe20000000f00 */
[----:B------:R-:W-:Y:S01]  /*ef70*/  IMAD.X R48, R7, 0x1, R27, P3 ;  /* 0x0000000107307824 */ /* 0x000fe200018e061b */
[C---:B------:R-:W-:Y:S02]  /*ef80*/  LEA R22, P3, R23.reuse, UR8, 0x2 ;  /* 0x0000000817167c11 */ /* 0x040fe4000f8610ff */
[----:B------:R0:W-:Y:S02]  /*ef90*/  @P5 STG.E desc[UR16][R12.64+0x20], R152 ;  /* 0x000020980c005986 */ /* 0x0001e4000c101910 */
[----:B------:R-:W-:-:S05]  /*efa0*/  LEA.HI.X R23, R23, UR9, R48, 0x2, P3 ;  /* 0x0000000917177c11 */ /* 0x000fca00098f1430 */
[----:B------:R1:W3:Y:S01]  /*efb0*/  @P1 LDG.E.LTC128B R56, desc[UR16][R22.64] ;  /* 0x0000001016381981 */ /* 0x0002e2000c1e1920 */
[----:B------:R-:W-:Y:S01]  /*efc0*/  IADD3 R6, P3, R6, R30, RZ ;  /* 0x0000001e06067210 */ /* 0x000fe20007f7e0ff */
[----:B------:R-:W-:Y:S03]  /*efd0*/  BSSY B1, `(.L_x_51) ;  /* 0x000000e000017945 */ /* 0x000fe60003800000 */
[----:B------:R-:W-:Y:S02]  /*efe0*/  IADD3.X R7, R7, R31, RZ, P3, !PT ;  /* 0x0000001f07077210 */ /* 0x000fe40001ffe4ff */
[----:B------:R-:W-:Y:S01]  /*eff0*/  IADD3 R49, P3, R6, R28, RZ ;  /* 0x0000001c06317210 */ /* 0x000fe20007f7e0ff */
[----:B-1----:R-:W-:-:S04]  /*f000*/  IMAD.WIDE.U32 R22, R32, 0x1c, R12 ;  /* 0x0000001c20167825 */ /* 0x002fc800078e000c */
[----:B------:R-:W-:Y:S02]  /*f010*/  IMAD.IADD R23, R53, 0x1, R23 ;  /* 0x0000000135177824 */ /* 0x000fe400078e0217 */
[----:B------:R-:W-:Y:S02]  /*f020*/  IMAD.X R54, R7, 0x1, R27, P3 ;  /* 0x0000000107367824 */ /* 0x000fe400018e061b */
[----:B---3--:R-:W-:-:S04]  /*f030*/  FMUL R48, R56, UR22 ;  /* 0x0000001638307c20 */ /* 0x008fc80008400000 */
[----:B------:R-:W-:Y:S01]  /*f040*/  FFMA R153, R153, UR21, R48 ;  /* 0x0000001599997c23 */ /* 0x000fe20008000030 */
[----:B------:R-:W-:-:S04]  /*f050*/  LEA R48, P3, R49, UR8, 0x2 ;  /* 0x0000000831307c11 */ /* 0x000fc8000f8610ff */
[----:B------:R0:W-:Y:S01]  /*f060*/  @P1 STG.E desc[UR16][R22.64], R153 ;  /* 0x0000009916001986 */ /* 0x0001e2000c101910 */
[----:B------:R-:W-:Y:S02]  /*f070*/  ISETP.GT.AND P1, PT, R50, 0x29, P2 ;  /* 0x000000293200780c */ /* 0x000fe40001724270 */
[----:B------:R-:W-:-:S11]  /*f080*/  LEA.HI.X R49, R49, UR9, R54, 0x2, P3 ;  /* 0x0000000931317c11 */ /* 0x000fd600098f1436 */
[----:B0-----:R-:W-:Y:S05]  /*f090*/  @!P1 BRA `(.L_x_52) ;  /* 0x0000000000049947 */ /* 0x001fea0003800000 */
[----:B------:R0:W5:Y:S02]  /*f0a0*/  LDG.E.LTC128B R56, desc[UR16][R48.64] ;  /* 0x0000001030387981 */ /* 0x000164000c1e1920 */
.L_x_52:
[----:B------:R-:W-:Y:S05]  /*f0b0*/  BSYNC B1 ;  /* 0x0000000000017941 */ /* 0x000fea0003800000 */
.L_x_51:
[----:B------:R-:W-:Y:S01]  /*f0c0*/  IADD3 R12, P3, R12, R59, RZ ;  /* 0x0000003b0c0c7210 */ /* 0x000fe20007f7e0ff */
[----:B0----5:R-:W-:Y:S01]  /*f0d0*/  FMUL R48, R56, UR22 ;  /* 0x0000001638307c20 */ /* 0x021fe20008400000 */
[----:B------:R-:W-:Y:S01]  /*f0e0*/  IMAD.WIDE.U32 R20, R30, 0x7, R20 ;  /* 0x000000071e147825 */ /* 0x000fe200078e0014 */
[----:B------:R-:W-:Y:S01]  /*f0f0*/  BSSY B1, `(.L_x_53) ;  /* 0x0000010000017945 */ /* 0x000fe20003800000 */
[----:B------:R-:W-:Y:S02]  /*f100*/  IADD3.X R13, R13, R33, RZ, P3, !PT ;  /* 0x000000210d0d7210 */ /* 0x000fe40001ffe4ff */
[----:B------:R-:W-:-:S05]  /*f110*/  FFMA R48, R154, UR21, R48 ;  /* 0x000000159a307c23 */ /* 0x000fca0008000030 */
[----:B------:R0:W-:Y:S01]  /*f120*/  @P1 STG.E desc[UR16][R12.64], R48 ;  /* 0x000000300c001986 */ /* 0x0001e2000c101910 */
[----:B------:R-:W-:-:S04]  /*f130*/  IADD3 R20, P1, R20, R30, RZ ;  /* 0x0000001e14147210 */ /* 0x000fc80007f3e0ff */
[----:B------:R-:W-:-:S03]  /*f140*/  IADD3.X R21, R31, R52, R21, P1, !PT ;  /* 0x000000341f157210 */ /* 0x000fc60000ffe415 */
[----:B0-----:R-:W-:-:S03]  /*f150*/  IMAD.WIDE.U32 R48, R3, R30, R20 ;  /* 0x0000001e03307225 */ /* 0x001fc600078e0014 */
[----:B------:R-:W-:-:S04]  /*f160*/  IADD3 R54, P1, R34, R48, RZ ;  /* 0x0000003022367210 */ /* 0x000fc80007f3e0ff */
[----:B------:R-:W-:-:S03]  /*f170*/  IADD3.X R55, R35, R0, R49, P1, !PT ;  /* 0x0000000023377210 */ /* 0x000fc60000ffe431 */
[----:B------:R-:W-:-:S04]  /*f180*/  IMAD.WIDE.U32 R54, R2, UR13, R54 ;  /* 0x0000000d02367c25 */ /* 0x000fc8000f8e0036 */
[----:B------:R-:W-:Y:S01]  /*f190*/  VIADD R49, R55, UR6 ;  /* 0x0000000637317c36 */ /* 0x000fe20008000000 */
[----:B------:R-:W-:-:S04]  /*f1a0*/  LEA R48, P1, R54, UR8, 0x2 ;  /* 0x0000000836307c11 */ /* 0x000fc8000f8210ff */
[----:B------:R-:W-:Y:S02]  /*f1b0*/  LEA.HI.X R49, R54, UR9, R49, 0x2, P1 ;  /* 0x0000000936317c11 */ /* 0x000fe400088f1431 */
[----:B------:R-:W-:-:S13]  /*f1c0*/  ISETP.GT.AND P1, PT, R50, 0x28, P0 ;  /* 0x000000283200780c */ /* 0x000fda0000724270 */
[----:B------:R-:W-:Y:S05]  /*f1d0*/  @!P1 BRA `(.L_x_54) ;  /* 0x0000000000049947 */ /* 0x000fea0003800000 */
[----:B------:R0:W5:Y:S02]  /*f1e0*/  LDG.E.LTC128B R56, desc[UR16][R48.64+0x20] ;  /* 0x0000201030387981 */ /* 0x000164000c1e1920 */
.L_x_54:
[----:B------:R-:W-:Y:S05]  /*f1f0*/  BSYNC B1 ;  /* 0x0000000000017941 */ /* 0x000fea0003800000 */
.L_x_53:
        /* <DEDUP_REMOVED lines=18> */
.L_x_56:
[----:B------:R-:W-:Y:S05]  /*f320*/  BSYNC B1 ;  /* 0x0000000000017941 */ /* 0x000fea0003800000 */
.L_x_55:
[----:B------:R-:W-:Y:S02]  /*f330*/  IMAD.IADD R7, R52, 0x1, R7 ;  /* 0x0000000134077824 */ /* 0x000fe400078e0207 */
[----:B-----5:R-:W-:Y:S01]  /*f340*/  FMUL R54, R56, UR22 ;  /* 0x0000001638367c20 */ /* 0x020fe20008400000 */
[----:B------:R-:W-:Y:S01]  /*f350*/  IADD3 R55, P3, R28, R6, RZ ;  /* 0x000000061c377210 */ /* 0x000fe20007f7e0ff */
[----:B------:R-:W-:Y:S01]  /*f360*/  IMAD.MOV.U32 R60, RZ, RZ, R56 ;  /* 0x000000ffff3c7224 */ /* 0x000fe200078e0038 */
        /* <DEDUP_REMOVED lines=9> */
[----:B------:R-:W-:Y:S01]  /*f400*/  IMAD.X R7, R7, 0x1, R31, P3 ;  /* 0x0000000107077824 */ /* 0x000fe200018e061f */
[----:B------:R-:W-:Y:S01]  /*f410*/  IADD3 R57, P3, R6, R28, RZ ;  /* 0x0000001c06397210 */ /* 0x000fe20007f7e0ff */
[----:B0-----:R-:W-:-:S03]  /*f420*/  IMAD.WIDE.U32 R54, R32, 0x1c, R12 ;  /* 0x0000001c20367825 */ /* 0x001fc600078e000c */
[----:B------:R-:W-:Y:S02]  /*f430*/  IADD3.X R58, R7, R27, RZ, P3, !PT ;  /* 0x0000001b073a7210 */ /* 0x000fe40001ffe4ff */
[----:B------:R-:W-:Y:S01]  /*f440*/  IADD3 R55, R53, R55, RZ ;  /* 0x0000003735377210 */ /* 0x000fe20007ffe0ff */
[----:B--2---:R-:W-:-:S04]  /*f450*/  FMUL R56, R60, UR22 ;  /* 0x000000163c387c20 */ /* 0x004fc80008400000 */
[----:B------:R-:W-:Y:S01]  /*f460*/  FFMA R157, R157, UR21, R56 ;  /* 0x000000159d9d7c23 */ /* 0x000fe20008000038 */
[----:B------:R-:W-:-:S04]  /*f470*/  LEA R56, P3, R57, UR8, 0x2 ;  /* 0x0000000839387c11 */ /* 0x000fc8000f8610ff */
[----:B------:R3:W-:Y:S01]  /*f480*/  @P1 STG.E desc[UR16][R54.64], R157 ;  /* 0x0000009d36001986 */ /* 0x0007e2000c101910 */
[----:B------:R-:W-:Y:S02]  /*f490*/  ISETP.GT.AND P1, PT, R50, 0x31, P2 ;  /* 0x000000313200780c */ /* 0x000fe40001724270 */
[----:B------:R-:W-:-:S11]  /*f4a0*/  LEA.HI.X R57, R57, UR9, R58, 0x2, P3 ;  /* 0x0000000939397c11 */ /* 0x000fd600098f143a */
[----:B---3--:R-:W-:Y:S05]  /*f4b0*/  @!P1 BRA `(.L_x_58) ;  /* 0x0000000000049947 */ /* 0x008fea0003800000 */
[----:B------:R0:W5:Y:S02]  /*f4c0*/  LDG.E.LTC128B R60, desc[UR16][R56.64] ;  /* 0x00000010383c7981 */ /* 0x000164000c1e1920 */
.L_x_58:
[----:B------:R-:W-:Y:S05]  /*f4d0*/  BSYNC B1 ;  /* 0x0000000000017941 */ /* 0x000fea0003800000 */
.L_x_57:
        /* <DEDUP_REMOVED lines=19> */
.L_x_60:
[----:B------:R-:W-:Y:S05]  /*f610*/  BSYNC B1 ;  /* 0x0000000000017941 */ /* 0x000fea0003800000 */
.L_x_59:
        /* <DEDUP_REMOVED lines=18> */
.L_x_62:
[----:B------:R-:W-:Y:S05]  /*f740*/  BSYNC B1 ;  /* 0x0000000000017941 */ /* 0x000fea0003800000 */
.L_x_61:
        /* <DEDUP_REMOVED lines=10> */
[----:B------:R0:W4:Y:S01]  /*f7f0*/  @P1 LDG.E.LTC128B R64, desc[UR16][R58.64] ;  /* 0x000000103a401981 */ /* 0x000122000c1e1920 */
[----:B------:R-:W-:Y:S01]  /*f800*/  IADD3 R6, P3, R6, R30, RZ ;  /* 0x0000001e06067210 */ /* 0x000fe20007f7e0ff */
[----:B------:R-:W-:Y:S03]  /*f810*/  BSSY B1, `(.L_x_63) ;  /* 0x000000e000017945 */ /* 0x000fe60003800000 */
[----:B------:R-:W-:Y:S02]  /*f820*/  IADD3.X R7, R7, R31, RZ, P3, !PT ;  /* 0x0000001f07077210 */ /* 0x000fe40001ffe4ff */
[----:B------:R-:W-:Y:S01]  /*f830*/  IADD3 R61, P3, R6, R28, RZ ;  /* 0x0000001c063d7210 */ /* 0x000fe20007f7e0ff */
[----:B0-----:R-:W-:-:S04]  /*f840*/  IMAD.WIDE.U32 R58, R32, 0x1c, R12 ;  /* 0x0000001c203a7825 */ /* 0x001fc800078e000c */
[----:B------:R-:W-:Y:S02]  /*f850*/  IMAD.IADD R59, R53, 0x1, R59 ;  /* 0x00000001353b7824 */ /* 0x000fe400078e023b */
[----:B------:R-:W-:Y:S02]  /*f860*/  IMAD.X R62, R7, 0x1, R27, P3 ;  /* 0x00000001073e7824 */ /* 0x000fe400018e061b */
[----:B----4-:R-:W-:-:S04]  /*f870*/  FMUL R60, R64, UR22 ;  /* 0x00000016403c7c20 */ /* 0x010fc80008400000 */
[----:B------:R-:W-:Y:S01]  /*f880*/  FFMA R161, R161, UR21, R60 ;  /* 0x00000015a1a17c23 */ /* 0x000fe2000800003c */
[----:B------:R-:W-:-:S04]  /*f890*/  LEA R60, P3, R61, UR8, 0x2 ;  /* 0x000000083d3c7c11 */ /* 0x000fc8000f8610ff */
[----:B------:R3:W-:Y:S01]  /*f8a0*/  @P1 STG.E desc[UR16][R58.64], R161 ;  /* 0x000000a13a001986 */ /* 0x0007e2000c101910 */
[----:B------:R-:W-:Y:S02]  /*f8b0*/  ISETP.GT.AND P1, PT, R50, 0x39, P2 ;  /* 0x000000393200780c */ /* 0x000fe40001724270 */
[----:B------:R-:W-:-:S11]  /*f8c0*/  LEA.HI.X R61, R61, UR9, R62, 0x2, P3 ;  /* 0x000000093d3d7c11 */ /* 0x000fd600098f143e */
[----:B---3--:R-:W-:Y:S05]  /*f8d0*/  @!P1 BRA `(.L_x_64) ;  /* 0x0000000000049947 */ /* 0x008fea0003800000 */
[----:B------:R0:W5:Y:S02]  /*f8e0*/  LDG.E.LTC128B R64, desc[UR16][R60.64] ;  /* 0x000000103c407981 */ /* 0x000164000c1e1920 */
.L_x_64:
[----:B------:R-:W-:Y:S05]  /*f8f0*/  BSYNC B1 ;  /* 0x0000000000017941 */ /* 0x000fea0003800000 */
.L_x_63:
[----:B------:R-:W-:Y:S01]  /*f900*/  SHF.L.U32 R158, R32, 0x5, RZ ;  /* 0x00000005209e7819 */ /* 0x000fe200000006ff */
[----:B0----5:R-:W-:Y:S01]  /*f910*/  FMUL R60, R64, UR22 ;  /* 0x00000016403c7c20 */ /* 0x021fe20008400000 */
[----:B------:R-:W-:Y:S01]  /*f920*/  IMAD.WIDE.U32 R20, R30, 0x7, R20 ;  /* 0x000000071e147825 */ /* 0x000fe200078e0014 */
[----:B------:R-:W-:Y:S01]  /*f930*/  BSSY B1, `(.L_x_65) ;  /* 0x0000011000017945 */ /* 0x000fe20003800000 */
[----:B------:R-:W-:Y:S02]  /*f940*/  IADD3 R12, P3, R12, R158, RZ ;  /* 0x0000009e0c0c7210 */ /* 0x000fe40007f7e0ff */
[----:B------:R-:W-:-:S03]  /*f950*/  FFMA R60, R162, UR21, R60 ;  /* 0x00000015a23c7c23 */ /* 0x000fc6000800003c */
        /* <DEDUP_REMOVED lines=14> */
.L_x_66:
[----:B------:R-:W-:Y:S05]  /*fa40*/  BSYNC B1 ;  /* 0x0000000000017941 */ /* 0x000fea0003800000 */
.L_x_65:
        /* <DEDUP_REMOVED lines=9> */
[----:B---3--:R-:W-:-:S03]  /*fae0*/  IMAD.WIDE.U32 R58, R3, R30, R10 ;  /* 0x0000001e033a7225 */ /* 0x008fc600078e000a */
        /* <DEDUP_REMOVED lines=8> */
.L_x_68:
[----:B------:R-:W-:Y:S05]  /*fb70*/  BSYNC B1 ;  /* 0x0000000000017941 */ /* 0x000fea0003800000 */
.L_x_67:
        /* <DEDUP_REMOVED lines=10> */
[----:B------:R0:W2:Y:S01]  /*fc20*/  @P1 LDG.E.LTC128B R68, desc[UR16][R62.64] ;  /* 0x000000103e441981 */ /* 0x0000a2000c1e1920 */
[----:B------:R-:W-:Y:S01]  /*fc30*/  IADD3 R6, P3, R6, R30, RZ ;  /* 0x0000001e06067210 */ /* 0x000fe20007f7e0ff */
[----:B------:R-:W-:Y:S03]  /*fc40*/  BSSY B1, `(.L_x_69) ;  /* 0x000000e000017945 */ /* 0x000fe60003800000 */
[----:B------:R-:W-:Y:S02]  /*fc50*/  IADD3.X R7, R7, R31, RZ, P3, !PT ;  /* 0x0000001f07077210 */ /* 0x000fe40001ffe4ff */
[----:B------:R-:W-:Y:S01]  /*fc60*/  IADD3 R65, P3, R6, R28, RZ ;  /* 0x0000001c06417210 */ /* 0x000fe20007f7e0ff */
[----:B0-----:R-:W-:-:S04]  /*fc70*/  IMAD.WIDE.U32 R62, R32, 0x1c, R12 ;  /* 0x0000001c203e7825 */ /* 0x001fc800078e000c */
[----:B------:R-:W-:Y:S02]  /*fc80*/  IMAD.IADD R63, R53, 0x1, R63 ;  /* 0x00000001353f7824 */ /* 0x000fe400078e023f */
[----:B------:R-:W-:Y:S02]  /*fc90*/  IMAD.X R66, R7, 0x1, R27, P3 ;  /* 0x0000000107427824 */ /* 0x000fe400018e061b */
[----:B--2---:R-:W-:-:S04]  /*fca0*/  FMUL R64, R68, UR22 ;  /* 0x0000001644407c20 */ /* 0x004fc80008400000 */
[----:B------:R-:W-:Y:S01]  /*fcb0*/  FFMA R165, R165, UR21, R64 ;  /* 0x00000015a5a57c23 */ /* 0x000fe20008000040 */
[----:B------:R-:W-:-:S04]  /*fcc0*/  LEA R64, P3, R65, UR8, 0x2 ;  /* 0x0000000841407c11 */ /* 0x000fc8000f8610ff */
[----:B------:R4:W-:Y:S01]  /*fcd0*/  @P1 STG.E desc[UR16][R62.64], R165 ;  /* 0x000000a53e001986 */ /* 0x0009e2000c101910 */
[----:B------:R-:W-:Y:S02]  /*fce0*/  ISETP.GT.AND P1, PT, R50, 0x41, P2 ;  /* 0x000000413200780c */ /* 0x000fe40001724270 */
[----:B------:R-:W-:-:S11]  /*fcf0*/  LEA.HI.X R65, R65, UR9, R66, 0x2, P3 ;  /* 0x0000000941417c11 */ /* 0x000fd600098f1442 */
[----:B----4-:R-:W-:Y:S05]  /*fd00*/  @!P1 BRA `(.L_x_70) ;  /* 0x0000000000049947 */ /* 0x010fea0003800000 */
[----:B------:R0:W5:Y:S02]  /*fd10*/  LDG.E.LTC128B R68, desc[UR16][R64.64] ;  /* 0x0000001040447981 */ /* 0x000164000c1e1920 */
.L_x_70:
[----:B------:R-:W-:Y:S05]  /*fd20*/  BSYNC B1 ;  /* 0x0000000000017941 */ /* 0x000fea0003800000 */
.L_x_69:
        /* <DEDUP_REMOVED lines=19> */
.L_x_72:
[----:B------:R-:W-:Y:S05]  /*fe60*/  BSYNC B1 ;  /* 0x0000000000017941 */ /* 0x000fea0003800000 */
.L_x_71:
        /* <DEDUP_REMOVED lines=18> */
.L_x_74:
[----:B------:R-:W-:Y:S05]  /*ff90*/  BSYNC B1 ;  /* 0x0000000000017941 */ /* 0x000fea0003800000 */
.L_x_73:
        /* <DEDUP_REMOVED lines=10> */
[----:B------:R0:W3:Y:S01]  /*10040*/  @P1 LDG.E.LTC128B R72, desc[UR16][R66.64] ;  /* 0x0000001042481981 */ /* 0x0000e2000c1e1920 */
[----:B------:R-:W-:Y:S01]  /*10050*/  IADD3 R6, P3, R6, R30, RZ ;  /* 0x0000001e06067210 */ /* 0x000fe20007f7e0ff */
[----:B------:R-:W-:Y:S04]  /*10060*/  BSSY B1, `(.L_x_75) ;  /* 0x000000e000017945 */ /* 0x000fe80003800000 */
[----:B------:R-:W-:Y:S01]  /*10070*/  IMAD.X R7, R7, 0x1, R31, P3 ;  /* 0x0000000107077824 */ /* 0x000fe200018e061f */
[----:B------:R-:W-:Y:S01]  /*10080*/  IADD3 R69, P3, R6, R28, RZ ;  /* 0x0000001c06457210 */ /* 0x000fe20007f7e0ff */
[----:B0-----:R-:W-:-:S03]  /*10090*/  IMAD.WIDE.U32 R66, R32, 0x1c, R12 ;  /* 0x0000001c20427825 */ /* 0x001fc600078e000c */
[----:B------:R-:W-:Y:S02]  /*100a0*/  IADD3.X R70, R7, R27, RZ, P3, !PT ;  /* 0x0000001b07467210 */ /* 0x000fe40001ffe4ff */
[----:B------:R-:W-:Y:S01]  /*100b0*/  IADD3 R67, R53, R67, RZ ;  /* 0x0000004335437210 */ /* 0x000fe20007ffe0ff */
[----:B---3--:R-:W-:-:S04]  /*100c0*/  FMUL R68, R72, UR22 ;  /* 0x0000001648447c20 */ /* 0x008fc80008400000 */
[----:B------:R-:W-:Y:S01]  /*100d0*/  FFMA R169, R169, UR21, R68 ;  /* 0x00000015a9a97c23 */ /* 0x000fe20008000044 */
[----:B------:R-:W-:-:S04]  /*100e0*/  LEA R68, P3, R69, UR8, 0x2 ;  /* 0x0000000845447c11 */ /* 0x000fc8000f8610ff */
[----:B------:R4:W-:Y:S01]  /*100f0*/  @P1 STG.E desc[UR16][R66.64], R169 ;  /* 0x000000a942001986 */ /* 0x0009e2000c101910 */
[----:B------:R-:W-:Y:S02]  /*10100*/  ISETP.GT.AND P1, PT, R50, 0x49, P2 ;  /* 0x000000493200780c */ /* 0x000fe40001724270 */
[----:B------:R-:W-:-:S11]  /*10110*/  LEA.HI.X R69, R69, UR9, R70, 0x2, P3 ;  /* 0x0000000945457c11 */ /* 0x000fd600098f1446 */
[----:B----4-:R-:W-:Y:S05]  /*10120*/  @!P1 BRA `(.L_x_76) ;  /* 0x0000000000049947 */ /* 0x010fea0003800000 */
[----:B------:R0:W5:Y:S02]  /*10130*/  LDG.E.LTC128B R72, desc[UR16][R68.64] ;  /* 0x0000001044487981 */ /* 0x000164000c1e1920 */
.L_x_76:
[----:B------:R-:W-:Y:S05]  /*10140*/  BSYNC B1 ;  /* 0x0000000000017941 */ /* 0x000fea0003800000 */
.L_x_75:
        /* <DEDUP_REMOVED lines=19> */
.L_x_78:
[----:B------:R-:W-:Y:S05]  /*10280*/  BSYNC B1 ;  /* 0x0000000000017941 */ /* 0x000fea0003800000 */
.L_x_77:
        /* <DEDUP_REMOVED lines=18> */
.L_x_80:
[----:B------:R-:W-:Y:S05]  /*103b0*/  BSYNC B1 ;  /* 0x0000000000017941 */ /* 0x000fea0003800000 */
.L_x_79:
        /* <DEDUP_REMOVED lines=26> */
.L_x_82:
[----:B------:R-:W-:Y:S05]  /*10560*/  BSYNC B1 ;  /* 0x0000000000017941 */ /* 0x000fea0003800000 */
.L_x_81:
        /* <DEDUP_REMOVED lines=19> */
.L_x_84:
[----:B------:R-:W-:Y:S05]  /*106a0*/  BSYNC B1 ;  /* 0x0000000000017941 */ /* 0x000fea0003800000 */
.L_x_83:
        /* <DEDUP_REMOVED lines=18> */
.L_x_86:
[----:B------:R-:W-:Y:S05]  /*107d0*/  BSYNC B1 ;  /* 0x0000000000017941 */ /* 0x000fea0003800000 */
.L_x_85:
        /* <DEDUP_REMOVED lines=26> */
.L_x_88:
[----:B------:R-:W-:Y:S05]  /*10980*/  BSYNC B1 ;  /* 0x0000000000017941 */ /* 0x000fea0003800000 */
.L_x_87:
        /* <DEDUP_REMOVED lines=19> */
.L_x_90:
[----:B------:R-:W-:Y:S05]  /*10ac0*/  BSYNC B1 ;  /* 0x0000000000017941 */ /* 0x000fea0003800000 */
.L_x_89:
        /* <DEDUP_REMOVED lines=18> */
.L_x_92:
[----:B------:R-:W-:Y:S05]  /*10bf0*/  BSYNC B1 ;  /* 0x0000000000017941 */ /* 0x000fea0003800000 */
.L_x_91:
        /* <DEDUP_REMOVED lines=26> */
.L_x_94:
[----:B------:R-:W-:Y:S05]  /*10da0*/  BSYNC B1 ;  /* 0x0000000000017941 */ /* 0x000fea0003800000 */
.L_x_93:
        /* <DEDUP_REMOVED lines=19> */
.L_x_96:
[----:B------:R-:W-:Y:S05]  /*10ee0*/  BSYNC B1 ;  /* 0x0000000000017941 */ /* 0x000fea0003800000 */
.L_x_95:
        /* <DEDUP_REMOVED lines=18> */
.L_x_98:
[----:B------:R-:W-:Y:S05]  /*11010*/  BSYNC B1 ;  /* 0x0000000000017941 */ /* 0x000fea0003800000 */
.L_x_97:
        /* <DEDUP_REMOVED lines=26> */
.L_x_100:
[----:B------:R-:W-:Y:S05]  /*111c0*/  BSYNC B1 ;  /* 0x0000000000017941 */ /* 0x000fea0003800000 */
.L_x_99:
        /* <DEDUP_REMOVED lines=19> */
.L_x_102:
[----:B------:R-:W-:Y:S05]  /*11300*/  BSYNC B1 ;  /* 0x0000000000017941 */ /* 0x000fea0003800000 */
.L_x_101:
        /* <DEDUP_REMOVED lines=18> */
.L_x_104:
[----:B------:R-:W-:Y:S05]  /*11430*/  BSYNC B1 ;  /* 0x0000000000017941 */ /* 0x000fea0003800000 */
.L_x_103:
        /* <DEDUP_REMOVED lines=26> */
.L_x_106:
[----:B------:R-:W-:Y:S05]  /*115e0*/  BSYNC B1 ;  /* 0x0000000000017941 */ /* 0x000fea0003800000 */
.L_x_105:
        /* <DEDUP_REMOVED lines=19> */
.L_x_108:
[----:B------:R-:W-:Y:S05]  /*11720*/  BSYNC B1 ;  /* 0x0000000000017941 */ /* 0x000fea0003800000 */
.L_x_107:
        /* <DEDUP_REMOVED lines=18> */
.L_x_110:
[----:B------:R-:W-:Y:S05]  /*11850*/  BSYNC B1 ;  /* 0x0000000000017941 */ /* 0x000fea0003800000 */
.L_x_109:
        /* <DEDUP_REMOVED lines=26> */
.L_x_112:
[----:B------:R-:W-:Y:S05]  /*11a00*/  BSYNC B1 ;  /* 0x0000000000017941 */ /* 0x000fea0003800000 */
.L_x_111:
        /* <DEDUP_REMOVED lines=19> */
.L_x_114:
[----:B------:R-:W-:Y:S05]  /*11b40*/  BSYNC B1 ;  /* 0x0000000000017941 */ /* 0x000fea0003800000 */
.L_x_113:
        /* <DEDUP_REMOVED lines=18> */
.L_x_116:
[----:B------:R-:W-:Y:S05]  /*11c70*/  BSYNC B1 ;  /* 0x0000000000017941 */ /* 0x000fea0003800000 */
.L_x_115:
        /* <DEDUP_REMOVED lines=26> */
.L_x_118:
[----:B------:R-:W-:Y:S05]  /*11e20*/  BSYNC B1 ;  /* 0x0000000000017941 */ /* 0x000fea0003800000 */
.L_x_117:
        /* <DEDUP_REMOVED lines=19> */
.L_x_120:
[----:B------:R-:W-:Y:S05]  /*11f60*/  BSYNC B1 ;  /* 0x0000000000017941 */ /* 0x000fea0003800000 */
.L_x_119:
        /* <DEDUP_REMOVED lines=18> */
.L_x_122:
[----:B------:R-:W-:Y:S05]  /*12090*/  BSYNC B1 ;  /* 0x0000000000017941 */ /* 0x000fea0003800000 */
.L_x_121:
        /* <DEDUP_REMOVED lines=26> */
.L_x_124:
[----:B------:R-:W-:Y:S05]  /*12240*/  BSYNC B1 ;  /* 0x0000000000017941 */ /* 0x000fea0003800000 */
.L_x_123:
        /* <DEDUP_REMOVED lines=19> */
.L_x_126:
[----:B------:R-:W-:Y:S05]  /*12380*/  BSYNC B1 ;  /* 0x0000000000017941 */ /* 0x000fea0003800000 */
.L_x_125:
        /* <DEDUP_REMOVED lines=18> */
.L_x_128:
[----:B------:R-:W-:Y:S05]  /*124b0*/  BSYNC B1 ;  /* 0x0000000000017941 */ /* 0x000fea0003800000 */
.L_x_127:
        /* <DEDUP_REMOVED lines=26> */
.L_x_130:
[----:B------:R-:W-:Y:S05]  /*12660*/  BSYNC B1 ;  /* 0x0000000000017941 */ /* 0x000fea0003800000 */
.L_x_129:
        /* <DEDUP_REMOVED lines=19> */
.L_x_132:
[----:B------:R-:W-:Y:S05]  /*127a0*/  BSYNC B1 ;  /* 0x0000000000017941 */ /* 0x000fea0003800000 */
.L_x_131:
        /* <DEDUP_REMOVED lines=18> */
.L_x_134:
[----:B------:R-:W-:Y:S05]  /*128d0*/  BSYNC B1 ;  /* 0x0000000000017941 */ /* 0x000fea0003800000 */
.L_x_133:
        /* <DEDUP_REMOVED lines=26> */
.L_x_136:
[----:B------:R-:W-:Y:S05]  /*12a80*/  BSYNC B1 ;  /* 0x0000000000017941 */ /* 0x000fea0003800000 */
.L_x_135:
        /* <DEDUP_REMOVED lines=19> */
.L_x_138:
[----:B------:R-:W-:Y:S05]  /*12bc0*/  BSYNC B1 ;  /* 0x0000000000017941 */ /* 0x000fea0003800000 */
.L_x_137:
        /* <DEDUP_REMOVED lines=18> */
.L_x_140:
[----:B------:R-:W-:Y:S05]  /*12cf0*/  BSYNC B1 ;  /* 0x0000000000017941 */ /* 0x000fea0003800000 */
.L_x_139:
        /* <DEDUP_REMOVED lines=26> */
.L_x_142:
[----:B------:R-:W-:Y:S05]  /*12ea0*/  BSYNC B1 ;  /* 0x0000000000017941 */ /* 0x000fea0003800000 */
.L_x_141:
        /* <DEDUP_REMOVED lines=19> */
.L_x_144:
[----:B------:R-:W-:Y:S05]  /*12fe0*/  BSYNC B1 ;  /* 0x0000000000017941 */ /* 0x000fea0003800000 */
.L_x_143:
        /* <DEDUP_REMOVED lines=18> */
.L_x_146:
[----:B------:R-:W-:Y:S05]  /*13110*/  BSYNC B1 ;  /* 0x0000000000017941 */ /* 0x000fea0003800000 */
.L_x_145:
        /* <DEDUP_REMOVED lines=26> */
.L_x_148:
[----:B------:R-:W-:Y:S05]  /*132c0*/  BSYNC B1 ;  /* 0x0000000000017941 */ /* 0x000fea0003800000 */
.L_x_147:
        /* <DEDUP_REMOVED lines=19> */
.L_x_150:
[----:B------:R-:W-:Y:S05]  /*13400*/  BSYNC B1 ;  /* 0x0000000000017941 */ /* 0x000fea0003800000 */
.L_x_149:
        /* <DEDUP_REMOVED lines=18> */
.L_x_152:
[----:B------:R-:W-:Y:S05]  /*13530*/  BSYNC B1 ;  /* 0x0000000000017941 */ /* 0x000fea0003800000 */
.L_x_151:
        /* <DEDUP_REMOVED lines=26> */
.L_x_154:
[----:B------:R-:W-:Y:S05]  /*136e0*/  BSYNC B1 ;  /* 0x0000000000017941 */ /* 0x000fea0003800000 */
.L_x_153:
        /* <DEDUP_REMOVED lines=19> */
.L_x_156:
[----:B------:R-:W-:Y:S05]  /*13820*/  BSYNC B1 ;  /* 0x0000000000017941 */ /* 0x000fea0003800000 */
.L_x_155:
        /* <DEDUP_REMOVED lines=18> */
.L_x_158:
[----:B------:R-:W-:Y:S05]  /*13950*/  BSYNC B1 ;  /* 0x0000000000017941 */ /* 0x000fea0003800000 */
.L_x_157:
        /* <DEDUP_REMOVED lines=26> */
.L_x_160:
[----:B------:R-:W-:Y:S05]  /*13b00*/  BSYNC B1 ;  /* 0x0000000000017941 */ /* 0x000fea0003800000 */
.L_x_159:
        /* <DEDUP_REMOVED lines=19> */
.L_x_162:
[----:B------:R-:W-:Y:S05]  /*13c40*/  BSYNC B1 ;  /* 0x0000000000017941 */ /* 0x000fea0003800000 */
.L_x_161:
        /* <DEDUP_REMOVED lines=18> */
.L_x_164:
[----:B------:R-:W-:Y:S05]  /*13d70*/  BSYNC B1 ;  /* 0x0000000000017941 */ /* 0x000fea0003800000 */
.L_x_163:
        /* <DEDUP_REMOVED lines=26> */
.L_x_166:
[----:B------:R-:W-:Y:S05]  /*13f20*/  BSYNC B1 ;  /* 0x0000000000017941 */ /* 0x000fea0003800000 */
.L_x_165:
        /* <DEDUP_REMOVED lines=19> */
.L_x_168:
[----:B------:R-:W-:Y:S05]  /*14060*/  BSYNC B1 ;  /* 0x0000000000017941 */ /* 0x000fea0003800000 */
.L_x_167:
        /* <DEDUP_REMOVED lines=18> */
.L_x_170:
[----:B------:R-:W-:Y:S05]  /*14190*/  BSYNC B1 ;  /* 0x0000000000017941 */ /* 0x000fea0003800000 */
.L_x_169:
        /* <DEDUP_REMOVED lines=26> */
.L_x_172:
[----:B------:R-:W-:Y:S05]  /*14340*/  BSYNC B1 ;  /* 0x0000000000017941 */ /* 0x000fea0003800000 */
.L_x_171:
        /* <DEDUP_REMOVED lines=19> */
.L_x_174:
[----:B------:R-:W-:Y:S05]  /*14480*/  BSYNC B1 ;  /* 0x0000000000017941 */ /* 0x000fea0003800000 */
.L_x_173:
        /* <DEDUP_REMOVED lines=18> */
.L_x_176:
[----:B------:R-:W-:Y:S05]  /*145b0*/  BSYNC B1 ;  /* 0x0000000000017941 */ /* 0x000fea0003800000 */
.L_x_175:
        /* <DEDUP_REMOVED lines=26> */
.L_x_178:
[----:B------:R-:W-:Y:S05]  /*14760*/  BSYNC B1 ;  /* 0x0000000000017941 */ /* 0x000fea0003800000 */
.L_x_177:
[----:B0-----:R-:W2:Y:S01]  /*14770*/  LDL.LU R137, [R1+0x200] ;  /* 0x0002000001897983 */ /* 0x001ea20000300800 */
[----:B------:R-:W-:Y:S01]  /*14780*/  IADD3 R12, P3, R12, R158, RZ ;  /* 0x0000009e0c0c7210 */ /* 0x000fe20007f7e0ff */
[----:B-----5:R-:W-:Y:S01]  /*14790*/  FMUL R136, R140, UR22 ;  /* 0x000000168c887c20 */ /* 0x020fe20008400000 */
[----:B------:R-:W-:Y:S01]  /*147a0*/  IMAD.WIDE.U32 R20, R30, 0x7, R20 ;  /* 0x000000071e147825 */ /* 0x000fe200078e0014 */
[----:B------:R-:W-:Y:S01]  /*147b0*/  BSSY B1, `(.L_x_179) ;  /* 0x0000010000017945 */ /* 0x000fe20003800000 */
[----:B------:R-:W-:Y:S02]  /*147c0*/  IADD3.X R13, R13, R33, RZ, P3, !PT ;  /* 0x000000210d0d7210 */ /* 0x000fe40001ffe4ff */
[----:B--2---:R-:W-:-:S05]  /*147d0*/  FFMA R136, R137, UR21, R136 ;  /* 0x0000001589887c23 */ /* 0x004fca0008000088 */
        /* <DEDUP_REMOVED lines=13> */
.L_x_180:
[----:B------:R-:W-:Y:S05]  /*148b0*/  BSYNC B1 ;  /* 0x0000000000017941 */ /* 0x000fea0003800000 */
.L_x_179:
[----:B------:R-:W2:Y:S01]  /*148c0*/  LDL.LU R139, [R1+0x204] ;  /* 0x00020400018b7983 */ /* 0x000ea20000300800 */
[----:B-----5:R-:W-:Y:S01]  /*148d0*/  FMUL R138, R140, UR22 ;  /* 0x000000168c8a7c20 */ /* 0x020fe20008400000 */
[----:B------:R-:W-:Y:S01]  /*148e0*/  IMAD.WIDE.U32 R10, R30, 0x7, R10 ;  /* 0x000000071e0a7825 */ /* 0x000fe200078e000a */
[----:B------:R-:W-:Y:S01]  /*148f0*/  ISETP.GT.AND P5, PT, R50, 0xd1, P0 ;  /* 0x000000d13200780c */ /* 0x000fe200007a4270 */
[----:B------:R-:W-:Y:S02]  /*14900*/  BSSY B1, `(.L_x_181) ;  /* 0x0000010000017945 */ /* 0x000fe40003800000 */
[----:B------:R-:W-:-:S04]  /*14910*/  IMAD.WIDE.U32 R6, R30, 0x7, R6 ;  /* 0x000000071e067825 */ /* 0x000fc800078e0006 */
[----:B------:R-:W-:Y:S02]  /*14920*/  IMAD.MOV.U32 R144, RZ, RZ, R140 ;  /* 0x000000ffff907224 */ /* 0x000fe400078e008c */
[----:B--2---:R-:W-:-:S05]  /*14930*/  FFMA R138, R139, UR21, R138 ;  /* 0x000000158b8a7c23 */ /* 0x004fca000800008a */
        /* <DEDUP_REMOVED lines=12> */
.L_x_182:
[----:B------:R-:W-:Y:S05]  /*14a00*/  BSYNC B1 ;  /* 0x0000000000017941 */ /* 0x000fea0003800000 */
.L_x_181:
[----:B------:R-:W4:Y:S01]  /*14a10*/  LDL.LU R138, [R1+0x208] ;  /* 0x00020800018a7983 */ /* 0x000f220000300800 */
[----:B------:R-:W-:Y:S01]  /*14a20*/  IADD3 R7, R52, R7, RZ ;  /* 0x0000000734077210 */ /* 0x000fe20007ffe0ff */
[----:B-----5:R-:W-:Y:S01]  /*14a30*/  FMUL R140, R144, UR22 ;  /* 0x00000016908c7c20 */ /* 0x020fe20008400000 */
[----:B------:R-:W-:Y:S01]  /*14a40*/  IADD3 R139, P3, R28, R6, RZ ;  /* 0x000000061c8b7210 */ /* 0x000fe20007f7e0ff */
[----:B------:R-:W3:Y:S01]  /*14a50*/  LDL.LU R142, [R1+0x20c] ;  /* 0x00020c00018e7983 */ /* 0x000ee20000300800 */
[----:B------:R-:W-:-:S03]  /*14a60*/  ISETP.GT.AND P1, PT, R50, 0xd8, P2 ;  /* 0x000000d83200780c */ /* 0x000fc60001724270 */
[----:B------:R-:W-:Y:S02]  /*14a70*/  IMAD.X R141, R7, 0x1, R27, P3 ;  /* 0x00000001078d7824 */ /* 0x000fe400018e061b */
[----:B----4-:R-:W-:Y:S01]  /*14a80*/  FFMA R140, R138, UR21, R140 ;  /* 0x000000158a8c7c23 */ /* 0x010fe2000800008c */
[----:B------:R-:W-:-:S04]  /*14a90*/  LEA R138, P3, R139, UR8, 0x2 ;  /* 0x000000088b8a7c11 */ /* 0x000fc8000f8610ff */
[----:B------:R-:W-:Y:S01]  /*14aa0*/  LEA.HI.X R139, R139, UR9, R141, 0x2, P3 ;  /* 0x000000098b8b7c11 */ /* 0x000fe200098f148d */
[----:B------:R4:W-:Y:S04]  /*14ab0*/  @P5 STG.E desc[UR16][R12.64+0x20], R140 ;  /* 0x0000208c0c005986 */ /* 0x0009e8000c101910 */
[----:B------:R0:W4:Y:S01]  /*14ac0*/  @P1 LDG.E.LTC128B R144, desc[UR16][R138.64] ;  /* 0x000000108a901981 */ /* 0x000122000c1e1920 */
[----:B------:R-:W-:Y:S01]  /*14ad0*/  IADD3 R6, P3, R6, R30, RZ ;  /* 0x0000001e06067210 */ /* 0x000fe20007f7e0ff */
[----:B------:R-:W-:Y:S04]  /*14ae0*/  BSSY B1, `(.L_x_183) ;  /* 0x000000e000017945 */ /* 0x000fe80003800000 */
[----:B------:R-:W-:Y:S01]  /*14af0*/  IMAD.X R7, R7, 0x1, R31, P3 ;  /* 0x0000000107077824 */ /* 0x000fe200018e061f */
[----:B------:R-:W-:Y:S01]  /*14b00*/  IADD3 R141, P3, R6, R28, RZ ;  /* 0x0000001c068d7210 */ /* 0x000fe20007f7e0ff */
[----:B0-----:R-:W-:-:S05]  /*14b10*/  IMAD.WIDE.U32 R138, R32, 0x1c, R12 ;  /* 0x0000001c208a7825 */ /* 0x001fca00078e000c */
[----:B------:R-:W-:Y:S01]  /*14b20*/  IADD3 R139, R53, R139, RZ ;  /* 0x0000008b358b7210 */ /* 0x000fe20007ffe0ff */
[----:B----4-:R-:W-:-:S04]  /*14b30*/  FMUL R140, R144, UR22 ;  /* 0x00000016908c7c20 */ /* 0x010fc80008400000 */
[----:B---3--:R-:W-:Y:S01]  /*14b40*/  FFMA R140, R142, UR21, R140 ;  /* 0x000000158e8c7c23 */ /* 0x008fe2000800008c */
[----:B------:R-:W-:-:S04]  /*14b50*/  IADD3.X R142, R7, R27, RZ, P3, !PT ;  /* 0x0000001b078e7210 */ /* 0x000fc80001ffe4ff */
[----:B------:R0:W-:Y:S01]  /*14b60*/  @P1 STG.E desc[UR16][R138.64], R140 ;  /* 0x0000008c8a001986 */ /* 0x0001e2000c101910 */
[----:B------:R-:W-:Y:S02]  /*14b70*/  ISETP.GT.AND P1, PT, R50, 0xd9, P2 ;  /* 0x000000d93200780c */ /* 0x000fe40001724270 */
[----:B0-----:R-:W-:-:S04]  /*14b80*/  LEA R140, P3, R141, UR8, 0x2 ;  /* 0x000000088d8c7c11 */ /* 0x001fc8000f8610ff */
[----:B------:R-:W-:-:S07]  /*14b90*/  LEA.HI.X R141, R141, UR9, R142, 0x2, P3 ;  /* 0x000000098d8d7c11 */ /* 0x000fce00098f148e */
[----:B------:R-:W-:Y:S05]  /*14ba0*/  @!P1 BRA `(.L_x_184) ;  /* 0x0000000000049947 */ /* 0x000fea0003800000 */
[----:B------:R0:W5:Y:S02]  /*14bb0*/  LDG.E.LTC128B R144, desc[UR16][R140.64] ;  /* 0x000000108c907981 */ /* 0x000164000c1e1920 */
.L_x_184:
[----:B------:R-:W-:Y:S05]  /*14bc0*/  BSYNC B1 ;  /* 0x0000000000017941 */ /* 0x000fea0003800000 */
.L_x_183:
[----:B0-----:R-:W3:Y:S01]  /*14bd0*/  LDL.LU R141, [R1+0x210] ;  /* 0x00021000018d7983 */ /* 0x001ee20000300800 */
[----:B------:R-:W-:Y:S01]  /*14be0*/  IADD3 R12, P3, R12, R158, RZ ;  /* 0x0000009e0c0c7210 */ /* 0x000fe20007f7e0ff */
[----:B-----5:R-:W-:Y:S01]  /*14bf0*/  FMUL R140, R144, UR22 ;  /* 0x00000016908c7c20 */ /* 0x020fe20008400000 */
[----:B------:R-:W-:Y:S01]  /*14c00*/  IMAD.WIDE.U32 R20, R30, 0x7, R20 ;  /* 0x000000071e147825 */ /* 0x000fe200078e0014 */
[----:B------:R-:W-:Y:S03]  /*14c10*/  BSSY B1, `(.L_x_185) ;  /* 0x0000010000017945 */ /* 0x000fe60003800000 */
[----:B------:R-:W-:Y:S02]  /*14c20*/  IMAD.X R13, R13, 0x1, R33, P3 ;  /* 0x000000010d0d7824 */ /* 0x000fe400018e0621 */
[----:B---3--:R-:W-:-:S05]  /*14c30*/  FFMA R140, R141, UR21, R140 ;  /* 0x000000158d8c7c23 */ /* 0x008fca000800008c */
        /* <DEDUP_REMOVED lines=13> */
.L_x_186:
[----:B------:R-:W-:Y:S05]  /*14d10*/  BSYNC B1 ;  /* 0x0000000000017941 */ /* 0x000fea0003800000 */
.L_x_185:
[----:B------:R-:W3:Y:S01]  /*14d20*/  LDL.LU R143, [R1+0x214] ;  /* 0x00021400018f7983 */ /* 0x000ee20000300800 */
[----:B-----5:R-:W-:Y:S01]  /*14d30*/  FMUL R142, R144, UR22 ;  /* 0x00000016908e7c20 */ /* 0x020fe20008400000 */
[----:B------:R-:W-:Y:S01]  /*14d40*/  IMAD.WIDE.U32 R10, R30, 0x7, R10 ;  /* 0x000000071e0a7825 */ /* 0x000fe200078e000a */
[----:B------:R-:W-:Y:S01]  /*14d50*/  ISETP.GT.AND P5, PT, R50, 0xd9, P0 ;  /* 0x000000d93200780c */ /* 0x000fe200007a4270 */
[----:B------:R-:W-:Y:S01]  /*14d60*/  BSSY B1, `(.L_x_187) ;  /* 0x0000010000017945 */ /* 0x000fe20003800000 */
[----:B------:R-:W-:Y:S01]  /*14d70*/  MOV R148, R144 ;  /* 0x0000009000947202 */ /* 0x000fe20000000f00 */
[----:B------:R-:W-:-:S04]  /*14d80*/  IMAD.WIDE.U32 R6, R30, 0x7, R6 ;  /* 0x000000071e067825 */ /* 0x000fc800078e0006 */
[----:B---3--:R-:W-:-:S05]  /*14d90*/  FFMA R142, R143, UR21, R142 ;  /* 0x000000158f8e7c23 */ /* 0x008fca000800008e */
        /* <DEDUP_REMOVED lines=12> */
.L_x_188:
[----:B------:R-:W-:Y:S05]  /*14e60*/  BSYNC B1 ;  /* 0x0000000000017941 */ /* 0x000fea0003800000 */
.L_x_187:
[----:B------:R-:W4:Y:S01]  /*14e70*/  LDL.LU R142, [R1+0x218] ;  /* 0x00021800018e7983 */ /* 0x000f220000300800 */
[----:B------:R-:W-:Y:S02]  /*14e80*/  IMAD.IADD R7, R52, 0x1, R7 ;  /* 0x0000000134077824 */ /* 0x000fe400078e0207 */
[----:B-----5:R-:W-:Y:S01]  /*14e90*/  FMUL R144, R148, UR22 ;  /* 0x0000001694907c20 */ /* 0x020fe20008400000 */
[----:B------:R-:W-:Y:S01]  /*14ea0*/  IADD3 R143, P3, R28, R6, RZ ;  /* 0x000000061c8f7210 */ /* 0x000fe20007f7e0ff */
[----:B------:R-:W2:Y:S01]  /*14eb0*/  LDL.LU R146, [R1+0x21c] ;  /* 0x00021c0001927983 */ /* 0x000ea20000300800 */
[----:B------:R-:W-:Y:S02]  /*14ec0*/  ISETP.GT.AND P1, PT, R50, 0xe0, P2 ;  /* 0x000000e03200780c */ /* 0x000fe40001724270 */
[----:B------:R-:W-:Y:S01]  /*14ed0*/  IADD3.X R145, R7, R27, RZ, P3, !PT ;  /* 0x0000001b07917210 */ /* 0x000fe20001ffe4ff */
[----:B----4-:R-:W-:Y:S01]  /*14ee0*/  FFMA R144, R142, UR21, R144 ;  /* 0x000000158e907c23 */ /* 0x010fe20008000090 */
[----:B------:R-:W-:-:S04]  /*14ef0*/  LEA R142, P3, R143, UR8, 0x2 ;  /* 0x000000088f8e7c11 */ /* 0x000fc8000f8610ff */
[----:B------:R-:W-:Y:S01]  /*14f00*/  LEA.HI.X R143, R143, UR9, R145, 0x2, P3 ;  /* 0x000000098f8f7c11 */ /* 0x000fe200098f1491 */
[----:B------:R4:W-:Y:S04]  /*14f10*/  @P5 STG.E desc[UR16][R12.64+0x20], R144 ;  /* 0x000020900c005986 */ /* 0x0009e8000c101910 */
[----:B------:R0:W4:Y:S01]  /*14f20*/  @P1 LDG.E.LTC128B R148, desc[UR16][R142.64] ;  /* 0x000000108e941981 */ /* 0x000122000c1e1920 */
[----:B------:R-:W-:Y:S01]  /*14f30*/  IADD3 R6, P3, R6, R30, RZ ;  /* 0x0000001e06067210 */ /* 0x000fe20007f7e0ff */
[----:B------:R-:W-:Y:S03]  /*14f40*/  BSSY B1, `(.L_x_189) ;  /* 0x000000e000017945 */ /* 0x000fe60003800000 */
[----:B------:R-:W-:-:S02]  /*14f50*/  IADD3.X R7, R7, R31, RZ, P3, !PT ;  /* 0x0000001f07077210 */ /* 0x000fc40001ffe4ff */
[----:B------:R-:W-:Y:S01]  /*14f60*/  IADD3 R145, P3, R6, R28, RZ ;  /* 0x0000001c06917210 */ /* 0x000fe20007f7e0ff */
[----:B0-----:R-:W-:-:S04]  /*14f70*/  IMAD.WIDE.U32 R142, R32, 0x1c, R12 ;  /* 0x0000001c208e7825 */ /* 0x001fc800078e000c */
[----:B------:R-:W-:Y:S02]  /*14f80*/  IMAD.IADD R143, R53, 0x1, R143 ;  /* 0x00000001358f7824 */ /* 0x000fe400078e028f */
[----:B----4-:R-:W-:-:S04]  /*14f90*/  FMUL R144, R148, UR22 ;  /* 0x0000001694907c20 */ /* 0x010fc80008400000 */
[----:B--2---:R-:W-:Y:S01]  /*14fa0*/  FFMA R144, R146, UR21, R144 ;  /* 0x0000001592907c23 */ /* 0x004fe20008000090 */
[----:B------:R-:W-:-:S04]  /*14fb0*/  IMAD.X R146, R7, 0x1, R27, P3 ;  /* 0x0000000107927824 */ /* 0x000fc800018e061b */
[----:B------:R0:W-:Y:S01]  /*14fc0*/  @P1 STG.E desc[UR16][R142.64], R144 ;  /* 0x000000908e001986 */ /* 0x0001e2000c101910 */
[----:B------:R-:W-:Y:S02]  /*14fd0*/  ISETP.GT.AND P1, PT, R50, 0xe1, P2 ;  /* 0x000000e13200780c */ /* 0x000fe40001724270 */
[----:B0-----:R-:W-:-:S04]  /*14fe0*/  LEA R144, P3, R145, UR8, 0x2 ;  /* 0x0000000891907c11 */ /* 0x001fc8000f8610ff */
[----:B------:R-:W-:-:S07]  /*14ff0*/  LEA.HI.X R145, R145, UR9, R146, 0x2, P3 ;  /* 0x0000000991917c11 */ /* 0x000fce00098f1492 */
[----:B------:R-:W-:Y:S05]  /*15000*/  @!P1 BRA `(.L_x_190) ;  /* 0x0000000000049947 */ /* 0x000fea0003800000 */
[----:B------:R0:W5:Y:S02]  /*15010*/  LDG.E.LTC128B R148, desc[UR16][R144.64] ;  /* 0x0000001090947981 */ /* 0x000164000c1e1920 */
.L_x_190:
[----:B------:R-:W-:Y:S05]  /*15020*/  BSYNC B1 ;  /* 0x0000000000017941 */ /* 0x000fea0003800000 */
.L_x_189:
        /* <DEDUP_REMOVED lines=20> */
.L_x_192:
[----:B------:R-:W-:Y:S05]  /*15170*/  BSYNC B1 ;  /* 0x0000000000017941 */ /* 0x000fea0003800000 */
.L_x_191:
        /* <DEDUP_REMOVED lines=20> */
.L_x_194:
[----:B------:R-:W-:Y:S05]  /*152c0*/  BSYNC B1 ;  /* 0x0000000000017941 */ /* 0x000fea0003800000 */
.L_x_193:
        /* <DEDUP_REMOVED lines=27> */
.L_x_196:
[----:B------:R-:W-:Y:S05]  /*15480*/  BSYNC B1 ;  /* 0x0000000000017941 */ /* 0x000fea0003800000 */
.L_x_195:
        /* <DEDUP_REMOVED lines=20> */
.L_x_198:
[----:B------:R-:W-:Y:S05]  /*155d0*/  BSYNC B1 ;  /* 0x0000000000017941 */ /* 0x000fea0003800000 */
.L_x_197:
        /* <DEDUP_REMOVED lines=20> */
.L_x_200:
[----:B------:R-:W-:Y:S05]  /*15720*/  BSYNC B1 ;  /* 0x0000000000017941 */ /* 0x000fea0003800000 */
.L_x_199:
        /* <DEDUP_REMOVED lines=27> */
.L_x_202:
[----:B------:R-:W-:Y:S05]  /*158e0*/  BSYNC B1 ;  /* 0x0000000000017941 */ /* 0x000fea0003800000 */
.L_x_201:
        /* <DEDUP_REMOVED lines=20> */
.L_x_204:
[----:B------:R-:W-:Y:S05]  /*15a30*/  BSYNC B1 ;  /* 0x0000000000017941 */ /* 0x000fea0003800000 */
.L_x_203:
        /* <DEDUP_REMOVED lines=20> */
.L_x_206:
[----:B------:R-:W-:Y:S05]  /*15b80*/  BSYNC B1 ;  /* 0x0000000000017941 */ /* 0x000fea0003800000 */
.L_x_205:
[----:B------:R-:W4:Y:S01]  /*15b90*/  LDL.LU R154, [R1+0x248] ;  /* 0x00024800019a7983 */ /* 0x000f220000300800 */
[----:B------:R-:W-:Y:S01]  /*15ba0*/  IADD3 R29, P3, R28, R6, RZ ;  /* 0x000000061c1d7210 */ /* 0x000fe20007f7e0ff */
[----:B-----5:R-:W-:Y:S01]  /*15bb0*/  FMUL R156, R157, UR22 ;  /* 0x000000169d9c7c20 */ /* 0x020fe20008400000 */
[----:B------:R-:W-:Y:S01]  /*15bc0*/  IADD3 R26, R52, R7, RZ ;  /* 0x00000007341a7210 */ /* 0x000fe20007ffe0ff */
[----:B------:R-:W3:Y:S01]  /*15bd0*/  LDL.LU R159, [R1+0x24c] ;  /* 0x00024c00019f7983 */ /* 0x000ee20000300800 */
[----:B------:R-:W-:-:S03]  /*15be0*/  ISETP.GT.AND P1, PT, R50, 0xf8, P2 ;  /* 0x000000f83200780c */ /* 0x000fc60001724270 */
[----:B------:R-:W-:Y:S02]  /*15bf0*/  IMAD.X R7, R26, 0x1, R27, P3 ;  /* 0x000000011a077824 */ /* 0x000fe400018e061b */
[----:B------:R-:W-:-:S04]  /*15c00*/  IMAD.WIDE.U32 R20, R30, 0x7, R20 ;  /* 0x000000071e147825 */ /* 0x000fc800078e0014 */
[----:B----4-:R-:W-:Y:S01]  /*15c10*/  FFMA R156, R154, UR21, R156 ;  /* 0x000000159a9c7c23 */ /* 0x010fe2000800009c */
[----:B------:R-:W-:-:S04]  /*15c20*/  LEA R154, P5, R29, UR8, 0x2 ;  /* 0x000000081d9a7c11 */ /* 0x000fc8000f8a10ff */
[----:B------:R-:W-:Y:S01]  /*15c30*/  LEA.HI.X R155, R29, UR9, R7, 0x2, P5 ;  /* 0x000000091d9b7c11 */ /* 0x000fe2000a8f1407 */
[----:B------:R4:W-:Y:S01]  /*15c40*/  @P6 STG.E desc[UR16][R12.64+0x20], R156 ;  /* 0x0000209c0c006986 */ /* 0x0009e2000c101910 */
[----:B------:R-:W-:-:S06]  /*15c50*/  MOV R29, R157 ;  /* 0x0000009d001d7202 */ /* 0x000fcc0000000f00 */
[----:B------:R-:W2:Y:S01]  /*15c60*/  @P1 LDG.E.LTC128B R29, desc[UR16][R154.64] ;  /* 0x000000109a1d1981 */ /* 0x000ea2000c1e1920 */
[-C--:B------:R-:W-:Y:S01]  /*15c70*/  IADD3 R28, P3, P5, R28, R30.reuse, R6 ;  /* 0x0000001e1c1c7210 */ /* 0x080fe20007d7e006 */
[----:B------:R-:W-:Y:S01]  /*15c80*/  IMAD.WIDE.U32 R10, R30, 0x7, R10 ;  /* 0x000000071e0a7825 */ /* 0x000fe200078e000a */
[----:B------:R-:W-:Y:S01]  /*15c90*/  IADD3 R6, P6, R20, R30, RZ ;  /* 0x0000001e14067210 */ /* 0x000fe20007fde0ff */
[----:B------:R-:W-:Y:S01]  /*15ca0*/  BSSY B1, `(.L_x_207) ;  /* 0x0000016000017945 */ /* 0x000fe20003800000 */
[----:B------:R-:W-:Y:S02]  /*15cb0*/  ISETP.GT.AND P2, PT, R50, 0xf9, P2 ;  /* 0x000000f93200780c */ /* 0x000fe40001744270 */
[----:B------:R-:W-:Y:S01]  /*15cc0*/  IADD3.X R7, R31, R52, R21, P6, !PT ;  /* 0x000000341f077210 */ /* 0x000fe200037fe415 */
[----:B------:R-:W-:Y:S01]  /*15cd0*/  IMAD.WIDE.U32 R20, R32, 0x1c, R12 ;  /* 0x0000001c20147825 */ /* 0x000fe200078e000c */
[-C--:B------:R-:W-:Y:S02]  /*15ce0*/  IADD3 R10, P6, R10, R30.reuse, RZ ;  /* 0x0000001e0a0a7210 */ /* 0x080fe40007fde0ff */
[----:B------:R-:W-:Y:S01]  /*15cf0*/  IADD3.X R27, R27, R31, R26, P3, P5 ;  /* 0x0000001f1b1b7210 */ /* 0x000fe20001fea41a */
[----:B------:R-:W-:Y:S01]  /*15d00*/  IMAD.WIDE.U32 R6, R3, R30, R6 ;  /* 0x0000001e03067225 */ /* 0x000fe200078e0006 */
[----:B------:R-:W-:-:S02]  /*15d10*/  IADD3.X R11, R31, R52, R11, P6, !PT ;  /* 0x000000341f0b7210 */ /* 0x000fc400037fe40b */
[----:B------:R-:W-:Y:S01]  /*15d20*/  LEA R26, P3, R28, UR8, 0x2 ;  /* 0x000000081c1a7c11 */ /* 0x000fe2000f8610ff */
[----:B------:R-:W-:Y:S01]  /*15d30*/  IMAD.IADD R21, R53, 0x1, R21 ;  /* 0x0000000135157824 */ /* 0x000fe200078e0215 */
[----:B------:R-:W-:Y:S01]  /*15d40*/  IADD3 R6, P6, R34, R6, RZ ;  /* 0x0000000622067210 */ /* 0x000fe20007fde0ff */
[----:B------:R-:W-:Y:S01]  /*15d50*/  IMAD.WIDE.U32 R10, R3, R30, R10 ;  /* 0x0000001e030a7225 */ /* 0x000fe200078e000a */
[----:B------:R-:W-:Y:S02]  /*15d60*/  LEA.HI.X R27, R28, UR9, R27, 0x2, P3 ;  /* 0x000000091c1b7c11 */ /* 0x000fe400098f141b */
[----:B------:R-:W-:Y:S02]  /*15d70*/  IADD3.X R7, R35, R0, R7, P6, !PT ;  /* 0x0000000023077210 */ /* 0x000fe400037fe407 */
[----:B------:R-:W-:Y:S01]  /*15d80*/  IADD3 R10, P6, R34, R10, RZ ;  /* 0x0000000a220a7210 */ /* 0x000fe20007fde0ff */
[----:B------:R-:W-:-:S03]  /*15d90*/  IMAD.WIDE.U32 R6, R2, UR13, R6 ;  /* 0x0000000d02067c25 */ /* 0x000fc6000f8e0006 */
[----:B------:R-:W-:Y:S01]  /*15da0*/  IADD3.X R11, R35, R0, R11, P6, !PT ;  /* 0x00000000230b7210 */ /* 0x000fe200037fe40b */
[----:B--2---:R-:W-:-:S04]  /*15db0*/  FMUL R0, R29, UR22 ;  /* 0x000000161d007c20 */ /* 0x004fc80008400000 */
[----:B---3--:R-:W-:-:S05]  /*15dc0*/  FFMA R0, R159, UR21, R0 ;  /* 0x000000159f007c23 */ /* 0x008fca0008000000 */
[----:B------:R4:W-:Y:S01]  /*15dd0*/  @P1 STG.E desc[UR16][R20.64], R0 ;  /* 0x0000000014001986 */ /* 0x0009e2000c101910 */
[----:B------:R-:W-:Y:S05]  /*15de0*/  @!P2 BRA `(.L_x_208) ;  /* 0x000000000004a947 */ /* 0x000fea0003800000 */
[----:B------:R2:W5:Y:S02]  /*15df0*/  LDG.E.LTC128B R29, desc[UR16][R26.64] ;  /* 0x000000101a1d7981 */ /* 0x000564000c1e1920 */
.L_x_208:
[----:B------:R-:W-:Y:S05]  /*15e00*/  BSYNC B1 ;  /* 0x0000000000017941 */ /* 0x000fea0003800000 */
.L_x_207:
[----:B------:R-:W3:Y:S01]  /*15e10*/  LDL.LU R28, [R1+0x250] ;  /* 0x00025000011c7983 */ /* 0x000ee20000300800 */
[----:B----4-:R-:W-:Y:S01]  /*15e20*/  IADD3 R12, P1, R12, R158, RZ ;  /* 0x0000009e0c0c7210 */ /* 0x010fe20007f3e0ff */
[----:B-----5:R-:W-:Y:S01]  /*15e30*/  FMUL R3, R29, UR22 ;  /* 0x000000161d037c20 */ /* 0x020fe20008400000 */
[----:B------:R-:W-:Y:S01]  /*15e40*/  ISETP.GT.AND P3, PT, R50, 0xf8, P0 ;  /* 0x000000f83200780c */ /* 0x000fe20000764270 */
[----:B------:R-:W-:Y:S01]  /*15e50*/  BSSY B1, `(.L_x_209) ;  /* 0x000000a000017945 */ /* 0x000fe20003800000 */
[----:B------:R-:W-:Y:S01]  /*15e60*/  IADD3 R0, R7, UR6, RZ ;  /* 0x0000000607007c10 */ /* 0x000fe2000fffe0ff */
[----:B------:R-:W-:Y:S01]  /*15e70*/  IMAD.X R13, R13, 0x1, R33, P1 ;  /* 0x000000010d0d7824 */ /* 0x000fe200008e0621 */
[----:B--2---:R-:W-:Y:S01]  /*15e80*/  LEA R26, P5, R6, UR8, 0x2 ;  /* 0x00000008061a7c11 */ /* 0x004fe2000f8a10ff */
[----:B------:R-:W-:-:S03]  /*15e90*/  IMAD.WIDE.U32 R10, R2, UR13, R10 ;  /* 0x0000000d020a7c25 */ /* 0x000fc6000f8e000a */
[----:B------:R-:W-:Y:S01]  /*15ea0*/  LEA.HI.X R27, R6, UR9, R0, 0x2, P5 ;  /* 0x00000009061b7c11 */ /* 0x000fe2000a8f1400 */
[----:B---3--:R-:W-:-:S05]  /*15eb0*/  FFMA R3, R28, UR21, R3 ;  /* 0x000000151c037c23 */ /* 0x008fca0008000003 */
[----:B------:R2:W-:Y:S01]  /*15ec0*/  @P2 STG.E desc[UR16][R12.64], R3 ;  /* 0x000000030c002986 */ /* 0x0005e2000c101910 */
[----:B------:R-:W-:Y:S05]  /*15ed0*/  @!P3 BRA `(.L_x_210) ;  /* 0x000000000004b947 */ /* 0x000fea0003800000 */
[----:B------:R3:W5:Y:S02]  /*15ee0*/  LDG.E.LTC128B R29, desc[UR16][R26.64+0x20] ;  /* 0x000020101a1d7981 */ /* 0x000764000c1e1920 */
.L_x_210:
[----:B------:R-:W-:Y:S05]  /*15ef0*/  BSYNC B1 ;  /* 0x0000000000017941 */ /* 0x000fea0003800000 */
.L_x_209:
[----:B------:R-:W4:Y:S01]  /*15f00*/  LDL.LU R6, [R1+0x254] ;  /* 0x0002540001067983 */ /* 0x000f220000300800 */
[----:B-----5:R-:W-:Y:S01]  /*15f10*/  FMUL R0, R29, UR22 ;  /* 0x000000161d007c20 */ /* 0x020fe20008400000 */
[----:B------:R-:W-:Y:S01]  /*15f20*/  ISETP.GT.AND P1, PT, R50, 0xf9, P0 ;  /* 0x000000f93200780c */ /* 0x000fe20000724270 */
[----:B------:R-:W-:Y:S01]  /*15f30*/  BSSY B1, `(.L_x_211) ;  /* 0x0000009000017945 */ /* 0x000fe20003800000 */
[----:B--2---:R-:W-:Y:S02]  /*15f40*/  IADD3 R3, R11, UR6, RZ ;  /* 0x000000060b037c10 */ /* 0x004fe4000fffe0ff */
[C---:B------:R-:W-:Y:S02]  /*15f50*/  LEA R2, P2, R10.reuse, UR8, 0x2 ;  /* 0x000000080a027c11 */ /* 0x040fe4000f8410ff */
[----:B------:R-:W-:Y:S02]  /*15f60*/  ISETP.GT.AND P0, PT, R51, 0x80, PT ;  /* 0x000000803300780c */ /* 0x000fe40003f04270 */
[----:B------:R-:W-:Y:S01]  /*15f70*/  LEA.HI.X R3, R10, UR9, R3, 0x2, P2 ;  /* 0x000000090a037c11 */ /* 0x000fe200090f1403 */
[----:B----4-:R-:W-:-:S05]  /*15f80*/  FFMA R0, R6, UR21, R0 ;  /* 0x0000001506007c23 */ /* 0x010fca0008000000 */
[----:B------:R2:W-:Y:S01]  /*15f90*/  @P3 STG.E desc[UR16][R20.64+0x20], R0 ;  /* 0x0000200014003986 */ /* 0x0005e2000c101910 */
[----:B------:R-:W-:Y:S05]  /*15fa0*/  @!P1 BRA `(.L_x_212) ;  /* 0x0000000000049947 */ /* 0x000fea0003800000 */
[----:B------:R4:W5:Y:S02]  /*15fb0*/  LDG.E.LTC128B R29, desc[UR16][R2.64+0x20] ;  /* 0x00002010021d7981 */ /* 0x000964000c1e1920 */
.L_x_212:
[----:B------:R-:W-:Y:S05]  /*15fc0*/  BSYNC B1 ;  /* 0x0000000000017941 */ /* 0x000fea0003800000 */
.L_x_211:
[----:B------:R-:W3:Y:S01]  /*15fd0*/  LDL.LU R6, [R1+0x258] ;  /* 0x0002580001067983 */ /* 0x000ee20000300800 */
[----:B--2--5:R-:W-:Y:S01]  /*15fe0*/  FMUL R0, R29, UR22 ;  /* 0x000000161d007c20 */ /* 0x024fe20008400000 */
[----:B------:R-:W-:Y:S01]  /*15ff0*/  ISETP.GT.AND P2, PT, R50, RZ, P0 ;  /* 0x000000ff3200720c */ /* 0x000fe20000744270 */
[----:B------:R-:W-:Y:S02]  /*16000*/  BSSY B1, `(.L_x_213) ;  /* 0x0000005000017945 */ /* 0x000fe40003800000 */
[----:B---3--:R-:W-:-:S05]  /*16010*/  FFMA R0, R6, UR21, R0 ;  /* 0x0000001506007c23 */ /* 0x008fca0008000000 */
[----:B------:R2:W-:Y:S05]  /*16020*/  @P1 STG.E desc[UR16][R12.64+0x20], R0 ;  /* 0x000020000c001986 */ /* 0x0005ea000c101910 */
[----:B------:R-:W-:Y:S05]  /*16030*/  @!P2 BRA `(.L_x_214) ;  /* 0x000000000004a947 */ /* 0x000fea0003800000 */
[----:B------:R3:W5:Y:S02]  /*16040*/  LDG.E.LTC128B R29, desc[UR16][R40.64+0x200] ;  /* 0x00020010281d7981 */ /* 0x000764000c1e1920 */
.L_x_214:
[----:B------:R-:W-:Y:S05]  /*16050*/  BSYNC B1 ;  /* 0x0000000000017941 */ /* 0x000fea0003800000 */
.L_x_213:
[----:B------:R-:W4:Y:S01]  /*16060*/  LDL.LU R6, [R1+0x25c] ;  /* 0x00025c0001067983 */ /* 0x000f220000300800 */
[----:B--2--5:R-:W-:Y:S01]  /*16070*/  FMUL R0, R29, UR22 ;  /* 0x000000161d007c20 */ /* 0x024fe20008400000 */
[----:B------:R-:W-:Y:S01]  /*16080*/  ISETP.GT.AND P3, PT, R50, 0x1, P0 ;  /* 0x000000013200780c */ /* 0x000fe20000764270 */
[----:B------:R-:W-:Y:S01]  /*16090*/  BSSY B1, `(.L_x_215) ;  /* 0x0000006000017945 */ /* 0x000fe20003800000 */
[----:B------:R-:W-:Y:S01]  /*160a0*/  ISETP.GT.AND P1, PT, R51, 0x88, PT ;  /* 0x000000883300780c */ /* 0x000fe20003f24270 */
[----:B----4-:R-:W-:-:S05]  /*160b0*/  FFMA R0, R6, UR21, R0 ;  /* 0x0000001506007c23 */ /* 0x010fca0008000000 */
[----:B------:R2:W-:Y:S05]  /*160c0*/  @P2 STG.E desc[UR16][R24.64+0x200], R0 ;  /* 0x0002000018002986 */ /* 0x0005ea000c101910 */
[----:B------:R-:W-:Y:S05]  /*160d0*/  @!P3 BRA `(.L_x_216) ;  /* 0x000000000004b947 */ /* 0x000fea0003800000 */
[----:B------:R4:W5:Y:S02]  /*160e0*/  LDG.E.LTC128B R29, desc[UR16][R38.64+0x200] ;  /* 0x00020010261d7981 */ /* 0x000964000c1e1920 */
.L_x_216:
[----:B------:R-:W-:Y:S05]  /*160f0*/  BSYNC B1 ;  /* 0x0000000000017941 */ /* 0x000fea0003800000 */
.L_x_215:
        /* <DEDUP_REMOVED lines=8> */
.L_x_218:
[----:B------:R-:W-:Y:S05]  /*16180*/  BSYNC B1 ;  /* 0x0000000000017941 */ /* 0x000fea0003800000 */
.L_x_217:
[----:B------:R-:W4:Y:S01]  /*16190*/  LDL.LU R6, [R1+0x264] ;  /* 0x0002640001067983 */ /* 0x000f220000300800 */
[C---:B------:R-:W-:Y:S01]  /*161a0*/  ISETP.GT.AND P3, PT, R50.reuse, 0x1, P1 ;  /* 0x000000013200780c */ /* 0x040fe20000f64270 */
[----:B--2--5:R-:W-:Y:S01]  /*161b0*/  FMUL R0, R29, UR22 ;  /* 0x000000161d007c20 */ /* 0x024fe20008400000 */
[----:B------:R-:W-:Y:S01]  /*161c0*/  BSSY B1, `(.L_x_219) ;  /* 0x0000007000017945 */ /* 0x000fe20003800000 */
[----:B------:R-:W-:Y:S02]  /*161d0*/  ISETP.GT.AND P2, PT, R50, 0x8, P0 ;  /* 0x000000083200780c */ /* 0x000fe40000744270 */
[----:B----4-:R-:W-:-:S05]  /*161e0*/  FFMA R0, R6, UR21, R0 ;  /* 0x0000001506007c23 */ /* 0x010fca0008000000 */
[----:B------:R2:W-:Y:S02]  /*161f0*/  @P5 STG.E desc[UR16][R24.64+0x220], R0 ;  /* 0x0002200018005986 */ /* 0x0005e4000c101910 */
[----:B--2---:R-:W-:Y:S01]  /*16200*/  IMAD.MOV.U32 R0, RZ, RZ, R29 ;  /* 0x000000ffff007224 */ /* 0x004fe200078e001d */
[----:B------:R-:W-:Y:S06]  /*16210*/  @!P3 BRA `(.L_x_220) ;  /* 0x000000000004b947 */ /* 0x000fec0003800000 */
[----:B------:R2:W5:Y:S02]  /*16220*/  LDG.E.LTC128B R0, desc[UR16][R38.64+0x220] ;  /* 0x0002201026007981 */ /* 0x000564000c1e1920 */
.L_x_220:
[----:B------:R-:W-:Y:S05]  /*16230*/  BSYNC B1 ;  /* 0x0000000000017941 */ /* 0x000fea0003800000 */
.L_x_219:
[----:B------:R-:W4:Y:S01]  /*16240*/  LDL.LU R7, [R1+0x268] ;  /* 0x0002680001077983 */ /* 0x000f220000300800 */
[----:B-----5:R-:W-:Y:S01]  /*16250*/  FMUL R6, R0, UR22 ;  /* 0x0000001600067c20 */ /* 0x020fe20008400000 */
[----:B------:R-:W-:Y:S01]  /*16260*/  MOV R10, R4 ;  /* 0x00000004000a7202 */ /* 0x000fe20000000f00 */
[----:B------:R-:W-:Y:S01]  /*16270*/  IMAD.MOV.U32 R11, RZ, RZ, R5 ;  /* 0x000000ffff0b7224 */ /* 0x000fe200078e0005 */
[----:B------:R-:W3:Y:S01]  /*16280*/  LDL.LU R12, [R1+0x26c] ;  /* 0x00026c00010c7983 */ /* 0x000ee20000300800 */
[----:B----4-:R-:W-:-:S05]  /*16290*/  FFMA R6, R7, UR21, R6 ;  /* 0x0000001507067c23 */ /* 0x010fca0008000006 */
[----:B------:R4:W-:Y:S04]  /*162a0*/  @P3 STG.E desc[UR16][R10.64+0x220], R6 ;  /* 0x000220060a003986 */ /* 0x0009e8000c101910 */
[----:B------:R-:W2:Y:S01]  /*162b0*/  @P2 LDG.E.LTC128B R0, desc[UR16][R46.64+0x200] ;  /* 0x000200102e002981 */ /* 0x000ea2000c1e1920 */
[----:B------:R-:W-:Y:S01]  /*162c0*/  ISETP.GT.AND P5, PT, R50, 0x9, P0 ;  /* 0x000000093200780c */ /* 0x000fe200007a4270 */
[----:B------:R-:W-:Y:S01]  /*162d0*/  BSSY B1, `(.L_x_221) ;  /* 0x0000009000017945 */ /* 0x000fe20003800000 */
[----:B----4-:R-:W-:Y:S01]  /*162e0*/  IMAD.WIDE.U32 R10, R32, 0x1c, R10 ;  /* 0x0000001c200a7825 */ /* 0x010fe200078e000a */
[----:B------:R-:W-:-:S04]  /*162f0*/  IADD3 R6, P3, R4, R158, RZ ;  /* 0x0000009e04067210 */ /* 0x000fc80007f7e0ff */
[----:B------:R-:W-:Y:S01]  /*16300*/  IADD3 R11, R53, R11, RZ ;  /* 0x0000000b350b7210 */ /* 0x000fe20007ffe0ff */
[----:B--2---:R-:W-:-:S04]  /*16310*/  FMUL R7, R0, UR22 ;  /* 0x0000001600077c20 */ /* 0x004fc80008400000 */
[----:B---3--:R-:W-:-:S05]  /*16320*/  FFMA R12, R12, UR21, R7 ;  /* 0x000000150c0c7c23 */ /* 0x008fca0008000007 */
[----:B------:R2:W-:Y:S01]  /*16330*/  @P2 STG.E desc[UR16][R10.64+0x200], R12 ;  /* 0x0002000c0a002986 */ /* 0x0005e2000c101910 */
[----:B------:R-:W-:Y:S05]  /*16340*/  @!P5 BRA `(.L_x_222) ;  /* 0x000000000004d947 */ /* 0x000fea0003800000 */
[----:B------:R3:W5:Y:S02]  /*16350*/  LDG.E.LTC128B R0, desc[UR16][R8.64+0x200] ;  /* 0x0002001008007981 */ /* 0x000764000c1e1920 */
.L_x_222:
[----:B------:R-:W-:Y:S05]  /*16360*/  BSYNC B1 ;  /* 0x0000000000017941 */ /* 0x000fea0003800000 */
.L_x_221:
[----:B--2---:R-:W2:Y:S01]  /*16370*/  LDL.LU R12, [R1+0x270] ;  /* 0x00027000010c7983 */ /* 0x004ea20000300800 */
[----:B-----5:R-:W-:Y:S01]  /*16380*/  FMUL R4, R0, UR22 ;  /* 0x0000001600047c20 */ /* 0x020fe20008400000 */
[----:B------:R-:W-:Y:S01]  /*16390*/  IMAD.X R7, R5, 0x1, R33, P3 ;  /* 0x0000000105077824 */ /* 0x000fe200018e0621 */
[----:B------:R-:W-:Y:S01]  /*163a0*/  ISETP.GT.AND P2, PT, R50, 0x8, P1 ;  /* 0x000000083200780c */ /* 0x000fe20000f44270 */
[----:B------:R-:W-:Y:S01]  /*163b0*/  BSSY B1, `(.L_x_223) ;  /* 0x0000005000017945 */ /* 0x000fe20003800000 */
[----:B--2---:R-:W-:-:S05]  /*163c0*/  FFMA R4, R12, UR21, R4 ;  /* 0x000000150c047c23 */ /* 0x004fca0008000004 */
[----:B------:R2:W-:Y:S06]  /*163d0*/  @P5 STG.E desc[UR16][R6.64+0x200], R4 ;  /* 0x0002000406005986 */ /* 0x0005ec000c101910 */
[----:B------:R-:W-:Y:S05]  /*163e0*/  @!P2 BRA `(.L_x_224) ;  /* 0x000000000004a947 */ /* 0x000fea0003800000 */
[----:B------:R4:W5:Y:S02]  /*163f0*/  LDG.E.LTC128B R0, desc[UR16][R46.64+0x220] ;  /* 0x000220102e007981 */ /* 0x000964000c1e1920 */
.L_x_224:
[----:B------:R-:W-:Y:S05]  /*16400*/  BSYNC B1 ;  /* 0x0000000000017941 */ /* 0x000fea0003800000 */
.L_x_223:
[----:B------:R-:W3:Y:S01]  /*16410*/  LDL.LU R5, [R1+0x274] ;  /* 0x0002740001057983 */ /* 0x000ee20000300800 */
[----:B--2--5:R-:W-:Y:S01]  /*16420*/  FMUL R4, R0, UR22 ;  /* 0x0000001600047c20 */ /* 0x024fe20008400000 */
[C---:B------:R-:W-:Y:S01]  /*16430*/  ISETP.GT.AND P5, PT, R50.reuse, 0x9, P1 ;  /* 0x000000093200780c */ /* 0x040fe20000fa4270 */
[----:B------:R-:W-:Y:S01]  /*16440*/  BSSY B1, `(.L_x_225) ;  /* 0x0000006000017945 */ /* 0x000fe20003800000 */
[----:B------:R-:W-:Y:S01]  /*16450*/  ISETP.GT.AND P3, PT, R50, 0x10, P0 ;  /* 0x000000103200780c */ /* 0x000fe20000764270 */
[----:B---3--:R-:W-:-:S05]  /*16460*/  FFMA R4, R5, UR21, R4 ;  /* 0x0000001505047c23 */ /* 0x008fca0008000004 */
[----:B------:R2:W-:Y:S05]  /*16470*/  @P2 STG.E desc[UR16][R10.64+0x220], R4 ;  /* 0x000220040a002986 */ /* 0x0005ea000c101910 */
[----:B------:R-:W-:Y:S05]  /*16480*/  @!P5 BRA `(.L_x_226) ;  /* 0x000000000004d947 */ /* 0x000fea0003800000 */
[----:B------:R3:W5:Y:S02]  /*16490*/  LDG.E.LTC128B R0, desc[UR16][R8.64+0x220] ;  /* 0x0002201008007981 */ /* 0x000764000c1e1920 */
.L_x_226:
[----:B------:R-:W-:Y:S05]  /*164a0*/  BSYNC B1 ;  /* 0x0000000000017941 */ /* 0x000fea0003800000 */
.L_x_225:
[----:B------:R-:W4:Y:S01]  /*164b0*/  LDL.LU R5, [R1+0x278] ;  /* 0x0002780001057983 */ /* 0x000f220000300800 */
[----:B--2--5:R-:W-:Y:S01]  /*164c0*/  FMUL R4, R0, UR22 ;  /* 0x0000001600047c20 */ /* 0x024fe20008400000 */
[----:B---3--:R-:W-:Y:S01]  /*164d0*/  MOV R8, R6 ;  /* 0x0000000600087202 */ /* 0x008fe20000000f00 */
[----:B------:R-:W-:Y:S01]  /*164e0*/  IMAD.MOV.U32 R9, RZ, RZ, R7 ;  /* 0x000000ffff097224 */ /* 0x000fe200078e0007 */
[----:B------:R-:W2:Y:S01]  /*164f0*/  LDL.LU R10, [R1+0x27c] ;  /* 0x00027c00010a7983 */ /* 0x000ea20000300800 */
[----:B----4-:R-:W-:-:S05]  /*16500*/  FFMA R4, R5, UR21, R4 ;  /* 0x0000001505047c23 */ /* 0x010fca0008000004 */
[----:B------:R3:W-:Y:S04]  /*16510*/  @P5 STG.E desc[UR16][R8.64+0x220], R4 ;  /* 0x0002200408005986 */ /* 0x0007e8000c101910 */
[----:B------:R-:W4:Y:S01]  /*16520*/  @P3 LDG.E.LTC128B R0, desc[UR16][R44.64+0x200] ;  /* 0x000200102c003981 */ /* 0x000f22000c1e1920 */
[----:B------:R-:W-:Y:S01]  /*16530*/  ISETP.GT.AND P6, PT, R50, 0x11, P0 ;  /* 0x000000113200780c */ /* 0x000fe200007c4270 */
[----:B------:R-:W-:Y:S01]  /*16540*/  BSSY B1, `(.L_x_227) ;  /* 0x0000009000017945 */ /* 0x000fe20003800000 */
[----:B---3--:R-:W-:Y:S01]  /*16550*/  IMAD.WIDE.U32 R8, R32, 0x1c, R8 ;  /* 0x0000001c20087825 */ /* 0x008fe200078e0008 */
[----:B------:R-:W-:-:S04]  /*16560*/  IADD3 R4, P5, R6, R158, RZ ;  /* 0x0000009e06047210 */ /* 0x000fc80007fbe0ff */
[----:B------:R-:W-:Y:S01]  /*16570*/  IADD3 R9, R53, R9, RZ ;  /* 0x0000000935097210 */ /* 0x000fe20007ffe0ff */
[----:B----4-:R-:W-:-:S04]  /*16580*/  FMUL R5, R0, UR22 ;  /* 0x0000001600057c20 */ /* 0x010fc80008400000 */
[----:B--2---:R-:W-:-:S05]  /*16590*/  FFMA R10, R10, UR21, R5 ;  /* 0x000000150a0a7c23 */ /* 0x004fca0008000005 */
[----:B------:R2:W-:Y:S01]  /*165a0*/  @P3 STG.E desc[UR16][R8.64+0x200], R10 ;  /* 0x0002000a08003986 */ /* 0x0005e2000c101910 */
[----:B------:R-:W-:Y:S05]  /*165b0*/  @!P6 BRA `(.L_x_228) ;  /* 0x000000000004e947 */ /* 0x000fea0003800000 */
[----:B------:R3:W5:Y:S02]  /*165c0*/  LDG.E.LTC128B R0, desc[UR16][R14.64+0x200] ;  /* 0x000200100e007981 */ /* 0x000764000c1e1920 */
.L_x_228:
[----:B------:R-:W-:Y:S05]  /*165d0*/  BSYNC B1 ;  /* 0x0000000000017941 */ /* 0x000fea0003800000 */
.L_x_227:
        /* <DEDUP_REMOVED lines=9> */
.L_x_230:
[----:B------:R-:W-:Y:S05]  /*16670*/  BSYNC B1 ;  /* 0x0000000000017941 */ /* 0x000fea0003800000 */
.L_x_229:
        /* <DEDUP_REMOVED lines=9> */
.L_x_232:
[----:B------:R-:W-:Y:S05]  /*16710*/  BSYNC B1 ;  /* 0x0000000000017941 */ /* 0x000fea0003800000 */
.L_x_231:
[----:B------:R-:W4:Y:S01]  /*16720*/  LDL.LU R7, [R1+0x288] ;  /* 0x0002880001077983 */ /* 0x000f220000300800 */
[----:B--2--5:R-:W-:Y:S01]  /*16730*/  FMUL R6, R0, UR22 ;  /* 0x0000001600067c20 */ /* 0x024fe20008400000 */
[----:B------:R-:W-:Y:S01]  /*16740*/  MOV R8, R4 ;  /* 0x0000000400087202 */ /* 0x000fe20000000f00 */
[----:B------:R-:W-:Y:S01]  /*16750*/  IMAD.MOV.U32 R9, RZ, RZ, R5 ;  /* 0x000000ffff097224 */ /* 0x000fe200078e0005 */
[----:B------:R-:W2:Y:S01]  /*16760*/  LDL.LU R10, [R1+0x28c] ;  /* 0x00028c00010a7983 */ /* 0x000ea20000300800 */
[----:B----4-:R-:W-:-:S05]  /*16770*/  FFMA R6, R7, UR21, R6 ;  /* 0x0000001507067c23 */ /* 0x010fca0008000006 */
[----:B------:R4:W-:Y:S04]  /*16780*/  @P5 STG.E desc[UR16][R8.64+0x220], R6 ;  /* 0x0002200608005986 */ /* 0x0009e8000c101910 */
[----:B------:R-:W3:Y:S01]  /*16790*/  @P3 LDG.E.LTC128B R0, desc[UR16][R42.64+0x200] ;  /* 0x000200102a003981 */ /* 0x000ee2000c1e1920 */
[----:B------:R-:W-:Y:S01]  /*167a0*/  ISETP.GT.AND P6, PT, R50, 0x19, P0 ;  /* 0x000000193200780c */ /* 0x000fe200007c4270 */
[----:B------:R-:W-:Y:S01]  /*167b0*/  BSSY B1, `(.L_x_233) ;  /* 0x0000009000017945 */ /* 0x000fe20003800000 */
[----:B----4-:R-:W-:Y:S01]  /*167c0*/  IMAD.WIDE.U32 R8, R32, 0x1c, R8 ;  /* 0x0000001c20087825 */ /* 0x010fe200078e0008 */
[----:B------:R-:W-:-:S04]  /*167d0*/  IADD3 R6, P5, R4, R158, RZ ;  /* 0x0000009e04067210 */ /* 0x000fc80007fbe0ff */
[----:B------:R-:W-:Y:S01]  /*167e0*/  IADD3 R9, R53, R9, RZ ;  /* 0x0000000935097210 */ /* 0x000fe20007ffe0ff */
[----:B---3--:R-:W-:-:S04]  /*167f0*/  FMUL R7, R0, UR22 ;  /* 0x0000001600077c20 */ /* 0x008fc80008400000 */
[----:B--2---:R-:W-:-:S05]  /*16800*/  FFMA R10, R10, UR21, R7 ;  /* 0x000000150a0a7c23 */ /* 0x004fca0008000007 */
[----:B------:R2:W-:Y:S01]  /*16810*/  @P3 STG.E desc[UR16][R8.64+0x200], R10 ;  /* 0x0002000a08003986 */ /* 0x0005e2000c101910 */
[----:B------:R-:W-:Y:S05]  /*16820*/  @!P6 BRA `(.L_x_234) ;  /* 0x000000000004e947 */ /* 0x000fea0003800000 */
[----:B------:R3:W5:Y:S02]  /*16830*/  LDG.E.LTC128B R0, desc[UR16][R16.64+0x200] ;  /* 0x0002001010007981 */ /* 0x000764000c1e1920 */
.L_x_234:
[----:B------:R-:W-:Y:S05]  /*16840*/  BSYNC B1 ;  /* 0x0000000000017941 */ /* 0x000fea0003800000 */
.L_x_233:
        /* <DEDUP_REMOVED lines=9> */
.L_x_236:
[----:B------:R-:W-:Y:S05]  /*168e0*/  BSYNC B1 ;  /* 0x0000000000017941 */ /* 0x000fea0003800000 */
.L_x_235:
        /* <DEDUP_REMOVED lines=9> */
.L_x_238:
[----:B------:R-:W-:Y:S05]  /*16980*/  BSYNC B1 ;  /* 0x0000000000017941 */ /* 0x000fea0003800000 */
.L_x_237:
        /* <DEDUP_REMOVED lines=18> */
.L_x_240:
[----:B------:R-:W-:Y:S05]  /*16ab0*/  BSYNC B1 ;  /* 0x0000000000017941 */ /* 0x000fea0003800000 */
.L_x_239:
        /* <DEDUP_REMOVED lines=9> */
.L_x_242:
[----:B------:R-:W-:Y:S05]  /*16b50*/  BSYNC B1 ;  /* 0x0000000000017941 */ /* 0x000fea0003800000 */
.L_x_241:
        /* <DEDUP_REMOVED lines=9> */
.L_x_244:
[----:B------:R-:W-:Y:S05]  /*16bf0*/  BSYNC B1 ;  /* 0x0000000000017941 */ /* 0x000fea0003800000 */
.L_x_243:
[----:B--2---:R-:W2:Y:S01]  /*16c00*/  LDL.LU R7, [R1+0x2a8] ;  /* 0x0002a80001077983 */ /* 0x004ea20000300800 */
[----:B-----5:R-:W-:Y:S01]  /*16c10*/  FMUL R6, R0, UR22 ;  /* 0x0000001600067c20 */ /* 0x020fe20008400000 */
[----:B------:R-:W-:Y:S01]  /*16c20*/  MOV R8, R4 ;  /* 0x0000000400087202 */ /* 0x000fe20000000f00 */
[----:B------:R-:W-:Y:S01]  /*16c30*/  IMAD.MOV.U32 R9, RZ, RZ, R5 ;  /* 0x000000ffff097224 */ /* 0x000fe200078e0005 */
[----:B------:R-:W4:Y:S01]  /*16c40*/  LDL.LU R10, [R1+0x2ac] ;  /* 0x0002ac00010a7983 */ /* 0x000f220000300800 */
[----:B--2---:R-:W-:-:S05]  /*16c50*/  FFMA R11, R7, UR21, R6 ;  /* 0x00000015070b7c23 */ /* 0x004fca0008000006 */
[----:B------:R2:W-:Y:S04]  /*16c60*/  @P5 STG.E desc[UR16][R8.64+0x220], R11 ;  /* 0x0002200b08005986 */ /* 0x0005e8000c101910 */
[----:B------:R-:W3:Y:S01]  /*16c70*/  @P3 LDG.E.LTC128B R0, desc[UR16][R48.64+0x200] ;  /* 0x0002001030003981 */ /* 0x000ee2000c1e1920 */
[----:B------:R-:W-:Y:S01]  /*16c80*/  ISETP.GT.AND P6, PT, R50, 0x29, P0 ;  /* 0x000000293200780c */ /* 0x000fe200007c4270 */
[----:B------:R-:W-:Y:S01]  /*16c90*/  BSSY B1, `(.L_x_245) ;  /* 0x0000009000017945 */ /* 0x000fe20003800000 */
[----:B------:R-:W-:Y:S01]  /*16ca0*/  IADD3 R6, P5, R4, R158, RZ ;  /* 0x0000009e04067210 */ /* 0x000fe20007fbe0ff */
[----:B--2---:R-:W-:-:S05]  /*16cb0*/  IMAD.WIDE.U32 R8, R32, 0x1c, R8 ;  /* 0x0000001c20087825 */ /* 0x004fca00078e0008 */
[----:B------:R-:W-:Y:S01]  /*16cc0*/  IADD3 R9, R53, R9, RZ ;  /* 0x0000000935097210 */ /* 0x000fe20007ffe0ff */
[----:B---3--:R-:W-:-:S04]  /*16cd0*/  FMUL R7, R0, UR22 ;  /* 0x0000001600077c20 */ /* 0x008fc80008400000 */
[----:B----4-:R-:W-:-:S05]  /*16ce0*/  FFMA R13, R10, UR21, R7 ;  /* 0x000000150a0d7c23 */ /* 0x010fca0008000007 */
[----:B------:R2:W-:Y:S01]  /*16cf0*/  @P3 STG.E desc[UR16][R8.64+0x200], R13 ;  /* 0x0002000d08003986 */ /* 0x0005e2000c101910 */
[----:B------:R-:W-:Y:S05]  /*16d00*/  @!P6 BRA `(.L_x_246) ;  /* 0x000000000004e947 */ /* 0x000fea0003800000 */
[----:B------:R3:W5:Y:S02]  /*16d10*/  LDG.E.LTC128B R0, desc[UR16][R22.64+0x200] ;  /* 0x0002001016007981 */ /* 0x000764000c1e1920 */
.L_x_246:
[----:B------:R-:W-:Y:S05]  /*16d20*/  BSYNC B1 ;  /* 0x0000000000017941 */ /* 0x000fea0003800000 */
.L_x_245:
[----:B------:R-:W4:Y:S01]  /*16d30*/  LDL.LU R10, [R1+0x2b0] ;  /* 0x0002b000010a7983 */ /* 0x000f220000300800 */
[----:B-----5:R-:W-:Y:S01]  /*16d40*/  FMUL R4, R0, UR22 ;  /* 0x0000001600047c20 */ /* 0x020fe20008400000 */
[----:B------:R-:W-:Y:S01]  /*16d50*/  IMAD.X R7, R5, 0x1, R33, P5 ;  /* 0x0000000105077824 */ /* 0x000fe200028e0621 */
[----:B------:R-:W-:Y:S01]  /*16d60*/  ISETP.GT.AND P2, PT, R50, 0x28, P1 ;  /* 0x000000283200780c */ /* 0x000fe20000f44270 */
[----:B------:R-:W-:Y:S01]  /*16d70*/  BSSY B1, `(.L_x_247) ;  /* 0x0000005000017945 */ /* 0x000fe20003800000 */
[----:B----4-:R-:W-:-:S05]  /*16d80*/  FFMA R5, R10, UR21, R4 ;  /* 0x000000150a057c23 */ /* 0x010fca0008000004 */
[----:B------:R4:W-:Y:S06]  /*16d90*/  @P6 STG.E desc[UR16][R6.64+0x200], R5 ;  /* 0x0002000506006986 */ /* 0x0009ec000c101910 */
[----:B------:R-:W-:Y:S05]  /*16da0*/  @!P2 BRA `(.L_x_248) ;  /* 0x000000000004a947 */ /* 0x000fea0003800000 */
[----:B------:R0:W5:Y:S02]  /*16db0*/  LDG.E.LTC128B R0, desc[UR16][R48.64+0x220] ;  /* 0x0002201030007981 */ /* 0x000164000c1e1920 */
.L_x_248:
[----:B------:R-:W-:Y:S05]  /*16dc0*/  BSYNC B1 ;  /* 0x0000000000017941 */ /* 0x000fea0003800000 */
.L_x_247:
[----:B----4-:R-:W4:Y:S01]  /*16dd0*/  LDL.LU R5, [R1+0x2b4] ;  /* 0x0002b40001057983 */ /* 0x010f220000300800 */
[----:B-----5:R-:W-:Y:S01]  /*16de0*/  FMUL R4, R0, UR22 ;  /* 0x0000001600047c20 */ /* 0x020fe20008400000 */
[C---:B------:R-:W-:Y:S01]  /*16df0*/  ISETP.GT.AND P5, PT, R50.reuse, 0x29, P1 ;  /* 0x000000293200780c */ /* 0x040fe20000fa4270 */
[----:B------:R-:W-:Y:S01]  /*16e00*/  BSSY B1, `(.L_x_249) ;  /* 0x0000006000017945 */ /* 0x000fe20003800000 */
[----:B------:R-:W-:Y:S01]  /*16e10*/  ISETP.GT.AND P3, PT, R50, 0x30, P0 ;  /* 0x000000303200780c */ /* 0x000fe20000764270 */
[----:B----4-:R-:W-:-:S05]  /*16e20*/  FFMA R5, R5, UR21, R4 ;  /* 0x0000001505057c23 */ /* 0x010fca0008000004 */
[----:B------:R4:W-:Y:S05]  /*16e30*/  @P2 STG.E desc[UR16][R8.64+0x220], R5 ;  /* 0x0002200508002986 */ /* 0x0009ea000c101910 */
[----:B------:R-:W-:Y:S05]  /*16e40*/  @!P5 BRA `(.L_x_250) ;  /* 0x000000000004d947 */ /* 0x000fea0003800000 */
[----:B------:R0:W5:Y:S02]  /*16e50*/  LDG.E.LTC128B R0, desc[UR16][R22.64+0x220] ;  /* 0x0002201016007981 */ /* 0x000164000c1e1920 */
.L_x_250:
[----:B------:R-:W-:Y:S05]  /*16e60*/  BSYNC B1 ;  /* 0x0000000000017941 */ /* 0x000fea0003800000 */
.L_x_249:
[----:B--2-4-:R-:W2:Y:S01]  /*16e70*/  LDL.LU R8, [R1+0x2b8] ;  /* 0x0002b80001087983 */ /* 0x014ea20000300800 */
[----:B-----5:R-:W-:Y:S01]  /*16e80*/  FMUL R4, R0, UR22 ;  /* 0x0000001600047c20 */ /* 0x020fe20008400000 */
[----:B------:R-:W-:Y:S02]  /*16e90*/  MOV R10, R0 ;  /* 0x00000000000a7202 */ /* 0x000fe40000000f00 */
[----:B------:R-:W-:Y:S01]  /*16ea0*/  MOV R9, R7 ;  /* 0x0000000700097202 */ /* 0x000fe20000000f00 */
[----:B------:R-:W4:Y:S01]  /*16eb0*/  LDL.LU R12, [R1+0x2bc] ;  /* 0x0002bc00010c7983 */ /* 0x000f220000300800 */
[----:B--2---:R-:W-:Y:S01]  /*16ec0*/  FFMA R11, R8, UR21, R4 ;  /* 0x00000015080b7c23 */ /* 0x004fe20008000004 */
[----:B------:R-:W-:-:S05]  /*16ed0*/  IMAD.MOV.U32 R8, RZ, RZ, R6 ;  /* 0x000000ffff087224 */ /* 0x000fca00078e0006 */
[----:B------:R2:W-:Y:S04]  /*16ee0*/  @P5 STG.E desc[UR16][R8.64+0x220], R11 ;  /* 0x0002200b08005986 */ /* 0x0005e8000c101910 */
[----:B------:R-:W3:Y:S01]  /*16ef0*/  @P3 LDG.E.LTC128B R10, desc[UR16][R56.64+0x200] ;  /* 0x00020010380a3981 */ /* 0x000ee2000c1e1920 */
[----:B------:R-:W-:Y:S01]  /*16f00*/  ISETP.GT.AND P6, PT, R50, 0x31, P0 ;  /* 0x000000313200780c */ /* 0x000fe200007c4270 */
[----:B------:R-:W-:Y:S01]  /*16f10*/  BSSY B1, `(.L_x_251) ;  /* 0x0000009000017945 */ /* 0x000fe20003800000 */
[----:B------:R-:W-:Y:S01]  /*16f20*/  IADD3 R4, P5, R6, R158, RZ ;  /* 0x0000009e06047210 */ /* 0x000fe20007fbe0ff */
[----:B--2---:R-:W-:-:S04]  /*16f30*/  IMAD.WIDE.U32 R8, R32, 0x1c, R8 ;  /* 0x0000001c20087825 */ /* 0x004fc800078e0008 */
[----:B------:R-:W-:Y:S02]  /*16f40*/  IMAD.IADD R9, R53, 0x1, R9 ;  /* 0x0000000135097824 */ /* 0x000fe400078e0209 */
[----:B---3--:R-:W-:-:S04]  /*16f50*/  FMUL R0, R10, UR22 ;  /* 0x000000160a007c20 */ /* 0x008fc80008400000 */
[----:B----4-:R-:W-:-:S05]  /*16f60*/  FFMA R13, R12, UR21, R0 ;  /* 0x000000150c0d7c23 */ /* 0x010fca0008000000 */
[----:B------:R2:W-:Y:S01]  /*16f70*/  @P3 STG.E desc[UR16][R8.64+0x200], R13 ;  /* 0x0002000d08003986 */ /* 0x0005e2000c101910 */
[----:B------:R-:W-:Y:S05]  /*16f80*/  @!P6 BRA `(.L_x_252) ;  /* 0x000000000004e947 */ /* 0x000fea0003800000 */
[----:B------:R3:W5:Y:S02]  /*16f90*/  LDG.E.LTC128B R10, desc[UR16][R54.64+0x200] ;  /* 0x00020010360a7981 */ /* 0x000764000c1e1920 */
.L_x_252:
[----:B------:R-:W-:Y:S05]  /*16fa0*/  BSYNC B1 ;  /* 0x0000000000017941 */ /* 0x000fea0003800000 */
.L_x_251:
[----:B------:R-:W4:Y:S01]  /*16fb0*/  LDL.LU R11, [R1+0x2c0] ;  /* 0x0002c000010b7983 */ /* 0x000f220000300800 */
[----:B-----5:R-:W-:Y:S01]  /*16fc0*/  FMUL R0, R10, UR22 ;  /* 0x000000160a007c20 */ /* 0x020fe20008400000 */
[----:B------:R-:W-:Y:S01]  /*16fd0*/  IADD3.X R5, R7, R33, RZ, P5, !PT ;  /* 0x0000002107057210 */ /* 0x000fe20002ffe4ff */
[----:B------:R-:W-:Y:S01]  /*16fe0*/  BSSY B1, `(.L_x_253) ;  /* 0x0000006000017945 */ /* 0x000fe20003800000 */
[----:B------:R-:W-:Y:S01]  /*16ff0*/  ISETP.GT.AND P2, PT, R50, 0x30, P1 ;  /* 0x000000303200780c */ /* 0x000fe20000f44270 */
[----:B----4-:R-:W-:-:S05]  /*17000*/  FFMA R7, R11, UR21, R0 ;  /* 0x000000150b077c23 */ /* 0x010fca0008000000 */
[----:B------:R4:W-:Y:S07]  /*17010*/  @P6 STG.E desc[UR16][R4.64+0x200], R7 ;  /* 0x0002000704006986 */ /* 0x0009ee000c101910 */
[----:B------:R-:W-:Y:S05]  /*17020*/  @!P2 BRA `(.L_x_254) ;  /* 0x000000000004a947 */ /* 0x000fea0003800000 */
[----:B------:R0:W5:Y:S02]  /*17030*/  LDG.E.LTC128B R10, desc[UR16][R56.64+0x220] ;  /* 0x00022010380a7981 */ /* 0x000164000c1e1920 */
.L_x_254:
[----:B------:R-:W-:Y:S05]  /*17040*/  BSYNC B1 ;  /* 0x0000000000017941 */ /* 0x000fea0003800000 */
.L_x_253:
[----:B------:R-:W4:Y:S01]  /*17050*/  LDL.LU R6, [R1+0x2c4] ;  /* 0x0002c40001067983 */ /* 0x000f220000300800 */
        /* <DEDUP_REMOVED lines=8> */
.L_x_256:
[----:B------:R-:W-:Y:S05]  /*170e0*/  BSYNC B1 ;  /* 0x0000000000017941 */ /* 0x000fea0003800000 */
.L_x_255:
[----:B------:R-:W3:Y:S01]  /*170f0*/  LDL.LU R6, [R1+0x2c8] ;  /* 0x0002c80001067983 */ /* 0x000ee20000300800 */
[----:B-----5:R-:W-:Y:S01]  /*17100*/  FMUL R0, R10, UR22 ;  /* 0x000000160a007c20 */ /* 0x020fe20008400000 */
[----:B--2-4-:R-:W-:Y:S01]  /*17110*/  IMAD.MOV.U32 R8, RZ, RZ, R4 ;  /* 0x000000ffff087224 */ /* 0x014fe200078e0004 */
[----:B------:R-:W-:Y:S01]  /*17120*/  MOV R9, R5 ;  /* 0x0000000500097202 */ /* 0x000fe20000000f00 */
[----:B------:R-:W2:Y:S01]  /*17130*/  LDL.LU R12, [R1+0x2cc] ;  /* 0x0002cc00010c7983 */ /* 0x000ea20000300800 */
[----:B---3--:R-:W-:-:S05]  /*17140*/  FFMA R11, R6, UR21, R0 ;  /* 0x00000015060b7c23 */ /* 0x008fca0008000000 */
[----:B------:R3:W-:Y:S04]  /*17150*/  @P5 STG.E desc[UR16][R8.64+0x220], R11 ;  /* 0x0002200b08005986 */ /* 0x0007e8000c101910 */
[----:B------:R-:W4:Y:S01]  /*17160*/  @P3 LDG.E.LTC128B R10, desc[UR16][R60.64+0x200] ;  /* 0x000200103c0a3981 */ /* 0x000f22000c1e1920 */
[----:B------:R-:W-:Y:S01]  /*17170*/  ISETP.GT.AND P6, PT, R50, 0x39, P0 ;  /* 0x000000393200780c */ /* 0x000fe200007c4270 */
[----:B------:R-:W-:Y:S01]  /*17180*/  BSSY B1, `(.L_x_257) ;  /* 0x0000009000017945 */ /* 0x000fe20003800000 */
[----:B------:R-:W-:Y:S01]  /*17190*/  IADD3 R6, P5, R4, R158, RZ ;  /* 0x0000009e04067210 */ /* 0x000fe20007fbe0ff */
[----:B---3--:R-:W-:-:S04]  /*171a0*/  IMAD.WIDE.U32 R8, R32, 0x1c, R8 ;  /* 0x0000001c20087825 */ /* 0x008fc800078e0008 */
[----:B------:R-:W-:Y:S02]  /*171b0*/  IMAD.IADD R9, R53, 0x1, R9 ;  /* 0x0000000135097824 */ /* 0x000fe400078e0209 */
[----:B----4-:R-:W-:-:S04]  /*171c0*/  FMUL R0, R10, UR22 ;  /* 0x000000160a007c20 */ /* 0x010fc80008400000 */
[----:B--2---:R-:W-:-:S05]  /*171d0*/  FFMA R13, R12, UR21, R0 ;  /* 0x000000150c0d7c23 */ /* 0x004fca0008000000 */
[----:B------:R2:W-:Y:S01]  /*171e0*/  @P3 STG.E desc[UR16][R8.64+0x200], R13 ;  /* 0x0002000d08003986 */ /* 0x0005e2000c101910 */
[----:B------:R-:W-:Y:S05]  /*171f0*/  @!P6 BRA `(.L_x_258) ;  /* 0x000000000004e947 */ /* 0x000fea0003800000 */
[----:B------:R3:W5:Y:S02]  /*17200*/  LDG.E.LTC128B R10, desc[UR16][R58.64+0x200] ;  /* 0x000200103a0a7981 */ /* 0x000764000c1e1920 */
.L_x_258:
[----:B------:R-:W-:Y:S05]  /*17210*/  BSYNC B1 ;  /* 0x0000000000017941 */ /* 0x000fea0003800000 */
.L_x_257:
        /* <DEDUP_REMOVED lines=9> */
.L_x_260:
[----:B------:R-:W-:Y:S05]  /*172b0*/  BSYNC B1 ;  /* 0x0000000000017941 */ /* 0x000fea0003800000 */
.L_x_259:
        /* <DEDUP_REMOVED lines=9> */
.L_x_262:
[----:B------:R-:W-:Y:S05]  /*17350*/  BSYNC B1 ;  /* 0x0000000000017941 */ /* 0x000fea0003800000 */
.L_x_261:
        /* <DEDUP_REMOVED lines=18> */
.L_x_264:
[----:B------:R-:W-:Y:S05]  /*17480*/  BSYNC B1 ;  /* 0x0000000000017941 */ /* 0x000fea0003800000 */
.L_x_263:
        /* <DEDUP_REMOVED lines=9> */
.L_x_266:
[----:B------:R-:W-:Y:S05]  /*17520*/  BSYNC B1 ;  /* 0x0000000000017941 */ /* 0x000fea0003800000 */
.L_x_265:
        /* <DEDUP_REMOVED lines=9> */
.L_x_268:
[----:B------:R-:W-:Y:S05]  /*175c0*/  BSYNC B1 ;  /* 0x0000000000017941 */ /* 0x000fea0003800000 */
.L_x_267:
        /* <DEDUP_REMOVED lines=18> */
.L_x_270:
[----:B------:R-:W-:Y:S05]  /*176f0*/  BSYNC B1 ;  /* 0x0000000000017941 */ /* 0x000fea0003800000 */
.L_x_269:
        /* <DEDUP_REMOVED lines=9> */
.L_x_272:
[----:B------:R-:W-:Y:S05]  /*17790*/  BSYNC B1 ;  /* 0x0000000000017941 */ /* 0x000fea0003800000 */
.L_x_271:
        /* <DEDUP_REMOVED lines=9> */
.L_x_274:
[----:B------:R-:W-:Y:S05]  /*17830*/  BSYNC B1 ;  /* 0x0000000000017941 */ /* 0x000fea0003800000 */
.L_x_273:
        /* <DEDUP_REMOVED lines=18> */
.L_x_276:
[----:B------:R-:W-:Y:S05]  /*17960*/  BSYNC B1 ;  /* 0x0000000000017941 */ /* 0x000fea0003800000 */
.L_x_275:
        /* <DEDUP_REMOVED lines=9> */
.L_x_278:
[----:B------:R-:W-:Y:S05]  /*17a00*/  BSYNC B1 ;  /* 0x0000000000017941 */ /* 0x000fea0003800000 */
.L_x_277:
        /* <DEDUP_REMOVED lines=9> */
.L_x_280:
[----:B------:R-:W-:Y:S05]  /*17aa0*/  BSYNC B1 ;  /* 0x0000000000017941 */ /* 0x000fea0003800000 */
.L_x_279:
        /* <DEDUP_REMOVED lines=18> */
.L_x_282:
[----:B------:R-:W-:Y:S05]  /*17bd0*/  BSYNC B1 ;  /* 0x0000000000017941 */ /* 0x000fea0003800000 */
.L_x_281:
        /* <DEDUP_REMOVED lines=9> */
.L_x_284:
[----:B------:R-:W-:Y:S05]  /*17c70*/  BSYNC B1 ;  /* 0x0000000000017941 */ /* 0x000fea0003800000 */
.L_x_283:
        /* <DEDUP_REMOVED lines=9> */
.L_x_286:
[----:B------:R-:W-:Y:S05]  /*17d10*/  BSYNC B1 ;  /* 0x0000000000017941 */ /* 0x000fea0003800000 */
.L_x_285:
        /* <DEDUP_REMOVED lines=18> */
.L_x_288:
[----:B------:R-:W-:Y:S05]  /*17e40*/  BSYNC B1 ;  /* 0x0000000000017941 */ /* 0x000fea0003800000 */
.L_x_287:
        /* <DEDUP_REMOVED lines=9> */
.L_x_290:
[----:B------:R-:W-:Y:S05]  /*17ee0*/  BSYNC B1 ;  /* 0x0000000000017941 */ /* 0x000fea0003800000 */
.L_x_289:
        /* <DEDUP_REMOVED lines=9> */
.L_x_292:
[----:B------:R-:W-:Y:S05]  /*17f80*/  BSYNC B1 ;  /* 0x0000000000017941 */ /* 0x000fea0003800000 */
.L_x_291:
        /* <DEDUP_REMOVED lines=18> */
.L_x_294:
[----:B------:R-:W-:Y:S05]  /*180b0*/  BSYNC B1 ;  /* 0x0000000000017941 */ /* 0x000fea0003800000 */
.L_x_293:
        /* <DEDUP_REMOVED lines=9> */
.L_x_296:
[----:B------:R-:W-:Y:S05]  /*18150*/  BSYNC B1 ;  /* 0x0000000000017941 */ /* 0x000fea0003800000 */
.L_x_295:
        /* <DEDUP_REMOVED lines=9> */
.L_x_298:
[----:B------:R-:W-:Y:S05]  /*181f0*/  BSYNC B1 ;  /* 0x0000000000017941 */ /* 0x000fea0003800000 */
.L_x_297:
        /* <DEDUP_REMOVED lines=18> */
.L_x_300:
[----:B------:R-:W-:Y:S05]  /*18320*/  BSYNC B1 ;  /* 0x0000000000017941 */ /* 0x000fea0003800000 */
.L_x_299:
        /* <DEDUP_REMOVED lines=9> */
.L_x_302:
[----:B------:R-:W-:Y:S05]  /*183c0*/  BSYNC B1 ;  /* 0x0000000000017941 */ /* 0x000fea0003800000 */
.L_x_301:
        /* <DEDUP_REMOVED lines=9> */
.L_x_304:
[----:B------:R-:W-:Y:S05]  /*18460*/  BSYNC B1 ;  /* 0x0000000000017941 */ /* 0x000fea0003800000 */
.L_x_303:
[----:B------:R-:W2:Y:S01]  /*18470*/  LDL.LU R6, [R1+0x348] ;  /* 0x0003480001067983 */ /* 0x000ea20000300800 */
[----:B-----5:R-:W-:-:S03]  /*18480*/  FMUL R0, R10, UR22 ;  /* 0x000000160a007c20 */ /* 0x020fc60008400000 */
[----:B------:R-:W3:Y:S01]  /*18490*/  LDL.LU R12, [R1+0x34c] ;  /* 0x00034c00010c7983 */ /* 0x000ee20000300800 */
[----:B--2---:R-:W-:-:S05]  /*184a0*/  FFMA R11, R6, UR21, R0 ;  /* 0x00000015060b7c23 */ /* 0x004fca0008000000 */
[----:B------:R2:W-:Y:S04]  /*184b0*/  @P5 STG.E desc[UR16][R4.64+0x220], R11 ;  /* 0x0002200b04005986 */ /* 0x0005e8000c101910 */
[----:B------:R-:W3:Y:S01]  /*184c0*/  @P3 LDG.E.LTC128B R10, desc[UR16][R92.64+0x200] ;  /* 0x000200105c0a3981 */ /* 0x000ee2000c1e1920 */
[----:B----4-:R-:W-:Y:S01]  /*184d0*/  IMAD.WIDE.U32 R8, R32, 0x1c, R4 ;  /* 0x0000001c20087825 */ /* 0x010fe200078e0004 */
[----:B------:R-:W-:Y:S01]  /*184e0*/  ISETP.GT.AND P6, PT, R50, 0x79, P0 ;  /* 0x000000793200780c */ /* 0x000fe200007c4270 */
[----:B------:R-:W-:Y:S01]  /*184f0*/  BSSY B1, `(.L_x_305) ;  /* 0x0000008000017945 */ /* 0x000fe20003800000 */
[----:B------:R-:W-:Y:S01]  /*18500*/  IADD3 R6, P5, R4, R158, RZ ;  /* 0x0000009e04067210 */ /* 0x000fe20007fbe0ff */
[----:B------:R-:W-:Y:S02]  /*18510*/  IMAD.IADD R9, R53, 0x1, R9 ;  /* 0x0000000135097824 */ /* 0x000fe400078e0209 */
[----:B---3--:R-:W-:-:S04]  /*18520*/  FMUL R0, R10, UR22 ;  /* 0x000000160a007c20 */ /* 0x008fc80008400000 */
[----:B------:R-:W-:-:S05]  /*18530*/  FFMA R13, R12, UR21, R0 ;  /* 0x000000150c0d7c23 */ /* 0x000fca0008000000 */
[----:B------:R2:W-:Y:S01]  /*18540*/  @P3 STG.E desc[UR16][R8.64+0x200], R13 ;  /* 0x0002000d08003986 */ /* 0x0005e2000c101910 */
[----:B------:R-:W-:Y:S05]  /*18550*/  @!P6 BRA `(.L_x_306) ;  /* 0x000000000004e947 */ /* 0x000fea0003800000 */
[----:B------:R3:W5:Y:S02]  /*18560*/  LDG.E.LTC128B R10, desc[UR16][R90.64+0x200] ;  /* 0x000200105a0a7981 */ /* 0x000764000c1e1920 */
.L_x_306:
[----:B------:R-:W-:Y:S05]  /*18570*/  BSYNC B1 ;  /* 0x0000000000017941 */ /* 0x000fea0003800000 */
.L_x_305:
[----:B--2---:R-:W2:Y:S01]  /*18580*/  LDL.LU R11, [R1+0x350] ;  /* 0x00035000010b7983 */ /* 0x004ea20000300800 */
[----:B-----5:R-:W-:Y:S01]  /*18590*/  FMUL R0, R10, UR22 ;  /* 0x000000160a007c20 */ /* 0x020fe20008400000 */
[----:B------:R-:W-:Y:S01]  /*185a0*/  IADD3.X R7, R5, R33, RZ, P5, !PT ;  /* 0x0000002105077210 */ /* 0x000fe20002ffe4ff */
[----:B------:R-:W-:Y:S01]  /*185b0*/  BSSY B1, `(.L_x_307) ;  /* 0x0000006000017945 */ /* 0x000fe20003800000 */
[----:B------:R-:W-:Y:S01]  /*185c0*/  ISETP.GT.AND P2, PT, R50, 0x78, P1 ;  /* 0x000000783200780c */ /* 0x000fe20000f44270 */
[----:B--2---:R-:W-:-:S05]  /*185d0*/  FFMA R5, R11, UR21, R0 ;  /* 0x000000150b057c23 */ /* 0x004fca0008000000 */
[----:B------:R2:W-:Y:S07]  /*185e0*/  @P6 STG.E desc[UR16][R6.64+0x200], R5 ;  /* 0x0002000506006986 */ /* 0x0005ee000c101910 */
[----:B------:R-:W-:Y:S05]  /*185f0*/  @!P2 BRA `(.L_x_308) ;  /* 0x000000000004a947 */ /* 0x000fea0003800000 */
[----:B------:R4:W5:Y:S02]  /*18600*/  LDG.E.LTC128B R10, desc[UR16][R92.64+0x220] ;  /* 0x000220105c0a7981 */ /* 0x000964000c1e1920 */
.L_x_308:
[----:B------:R-:W-:Y:S05]  /*18610*/  BSYNC B1 ;  /* 0x0000000000017941 */ /* 0x000fea0003800000 */
.L_x_307:
[----:B------:R-:W2:Y:S01]  /*18620*/  LDL.LU R4, [R1+0x354] ;  /* 0x0003540001047983 */ /* 0x000ea20000300800 */
[----:B-----5:R-:W-:Y:S01]  /*18630*/  FMUL R0, R10, UR22 ;  /* 0x000000160a007c20 */ /* 0x020fe20008400000 */
[C---:B------:R-:W-:Y:S01]  /*18640*/  ISETP.GT.AND P5, PT, R50.reuse, 0x79, P1 ;  /* 0x000000793200780c */ /* 0x040fe20000fa4270 */
[----:B------:R-:W-:Y:S01]  /*18650*/  BSSY B1, `(.L_x_309) ;  /* 0x0000006000017945 */ /* 0x000fe20003800000 */
[----:B------:R-:W-:Y:S01]  /*18660*/  ISETP.GT.AND P3, PT, R50, 0x80, P0 ;  /* 0x000000803200780c */ /* 0x000fe20000764270 */
[----:B--2---:R-:W-:-:S05]  /*18670*/  FFMA R5, R4, UR21, R0 ;  /* 0x0000001504057c23 */ /* 0x004fca0008000000 */
[----:B------:R2:W-:Y:S05]  /*18680*/  @P2 STG.E desc[UR16][R8.64+0x220], R5 ;  /* 0x0002200508002986 */ /* 0x0005ea000c101910 */
[----:B------:R-:W-:Y:S05]  /*18690*/  @!P5 BRA `(.L_x_310) ;  /* 0x000000000004d947 */ /* 0x000fea0003800000 */
[----:B------:R0:W5:Y:S02]  /*186a0*/  LDG.E.LTC128B R10, desc[UR16][R90.64+0x220] ;  /* 0x000220105a0a7981 */ /* 0x000164000c1e1920 */
.L_x_310:
[----:B------:R-:W-:Y:S05]  /*186b0*/  BSYNC B1 ;  /* 0x0000000000017941 */ /* 0x000fea0003800000 */
.L_x_309:
[----:B------:R-:W3:Y:S01]  /*186c0*/  LDL.LU R4, [R1+0x358] ;  /* 0x0003580001047983 */ /* 0x000ee20000300800 */
[----:B-----5:R-:W-:-:S03]  /*186d0*/  FMUL R0, R10, UR22 ;  /* 0x000000160a007c20 */ /* 0x020fc60008400000 */
[----:B------:R-:W4:Y:S01]  /*186e0*/  LDL.LU R12, [R1+0x35c] ;  /* 0x00035c00010c7983 */ /* 0x000f220000300800 */
[----:B---3--:R-:W-:-:S05]  /*186f0*/  FFMA R11, R4, UR21, R0 ;  /* 0x00000015040b7c23 */ /* 0x008fca0008000000 */
[----:B------:R3:W-:Y:S04]  /*18700*/  @P5 STG.E desc[UR16][R6.64+0x220], R11 ;  /* 0x0002200b06005986 */ /* 0x0007e8000c101910 */
[----:B------:R-:W4:Y:S01]  /*18710*/  @P3 LDG.E.LTC128B R10, desc[UR16][R96.64+0x200] ;  /* 0x00020010600a3981 */ /* 0x000f22000c1e1920 */
[----:B--2---:R-:W-:Y:S01]  /*18720*/  IMAD.WIDE.U32 R8, R32, 0x1c, R6 ;  /* 0x0000001c20087825 */ /* 0x004fe200078e0006 */
[----:B------:R-:W-:Y:S01]  /*18730*/  ISETP.GT.AND P6, PT, R50, 0x81, P0 ;  /* 0x000000813200780c */ /* 0x000fe200007c4270 */
[----:B------:R-:W-:Y:S01]  /*18740*/  BSSY B1, `(.L_x_311) ;  /* 0x0000008000017945 */ /* 0x000fe20003800000 */
[----:B------:R-:W-:Y:S01]  /*18750*/  IADD3 R4, P5, R6, R158, RZ ;  /* 0x0000009e06047210 */ /* 0x000fe20007fbe0ff */
[----:B------:R-:W-:Y:S02]  /*18760*/  IMAD.IADD R9, R53, 0x1, R9 ;  /* 0x0000000135097824 */ /* 0x000fe400078e0209 */
[----:B----4-:R-:W-:-:S04]  /*18770*/  FMUL R0, R10, UR22 ;  /* 0x000000160a007c20 */ /* 0x010fc80008400000 */
[----:B------:R-:W-:-:S05]  /*18780*/  FFMA R13, R12, UR21, R0 ;  /* 0x000000150c0d7c23 */ /* 0x000fca0008000000 */
[----:B------:R3:W-:Y:S01]  /*18790*/  @P3 STG.E desc[UR16][R8.64+0x200], R13 ;  /* 0x0002000d08003986 */ /* 0x0007e2000c101910 */
[----:B------:R-:W-:Y:S05]  /*187a0*/  @!P6 BRA `(.L_x_312) ;  /* 0x000000000004e947 */ /* 0x000fea0003800000 */
[----:B------:R2:W5:Y:S02]  /*187b0*/  LDG.E.LTC128B R10, desc[UR16][R94.64+0x200] ;  /* 0x000200105e0a7981 */ /* 0x000564000c1e1920 */
.L_x_312:
[----:B------:R-:W-:Y:S05]  /*187c0*/  BSYNC B1 ;  /* 0x0000000000017941 */ /* 0x000fea0003800000 */
.L_x_311:
[----:B---3--:R-:W3:Y:S01]  /*187d0*/  LDL.LU R11, [R1+0x360] ;  /* 0x00036000010b7983 */ /* 0x008ee20000300800 */
[----:B-----5:R-:W-:Y:S01]  /*187e0*/  FMUL R0, R10, UR22 ;  /* 0x000000160a007c20 */ /* 0x020fe20008400000 */
[----:B------:R-:W-:Y:S01]  /*187f0*/  IADD3.X R5, R7, R33, RZ, P5, !PT ;  /* 0x0000002107057210 */ /* 0x000fe20002ffe4ff */
[----:B------:R-:W-:Y:S01]  /*18800*/  BSSY B1, `(.L_x_313) ;  /* 0x0000006000017945 */ /* 0x000fe20003800000 */
[----:B------:R-:W-:Y:S01]  /*18810*/  ISETP.GT.AND P2, PT, R50, 0x80, P1 ;  /* 0x000000803200780c */ /* 0x000fe20000f44270 */
[----:B---3--:R-:W-:-:S05]  /*18820*/  FFMA R7, R11, UR21, R0 ;  /* 0x000000150b077c23 */ /* 0x008fca0008000000 */
[----:B------:R3:W-:Y:S07]  /*18830*/  @P6 STG.E desc[UR16][R4.64+0x200], R7 ;  /* 0x0002000704006986 */ /* 0x0007ee000c101910 */
[----:B------:R-:W-:Y:S05]  /*18840*/  @!P2 BRA `(.L_x_314) ;  /* 0x000000000004a947 */ /* 0x000fea0003800000 */
[----:B------:R4:W5:Y:S02]  /*18850*/  LDG.E.LTC128B R10, desc[UR16][R96.64+0x220] ;  /* 0x00022010600a7981 */ /* 0x000964000c1e1920 */
.L_x_314:
[----:B------:R-:W-:Y:S05]  /*18860*/  BSYNC B1 ;  /* 0x0000000000017941 */ /* 0x000fea0003800000 */
.L_x_313:
[----:B------:R-:W3:Y:S01]  /*18870*/  LDL.LU R6, [R1+0x364] ;  /* 0x0003640001067983 */ /* 0x000ee20000300800 */
[----:B-----5:R-:W-:Y:S01]  /*18880*/  FMUL R0, R10, UR22 ;  /* 0x000000160a007c20 */ /* 0x020fe20008400000 */
[C---:B------:R-:W-:Y:S01]  /*18890*/  ISETP.GT.AND P5, PT, R50.reuse, 0x81, P1 ;  /* 0x000000813200780c */ /* 0x040fe20000fa4270 */
[----:B------:R-:W-:Y:S01]  /*188a0*/  BSSY B1, `(.L_x_315) ;  /* 0x0000006000017945 */ /* 0x000fe20003800000 */
[----:B------:R-:W-:Y:S01]  /*188b0*/  ISETP.GT.AND P3, PT, R50, 0x88, P0 ;  /* 0x000000883200780c */ /* 0x000fe20000764270 */
[----:B---3--:R-:W-:-:S05]  /*188c0*/  FFMA R7, R6, UR21, R0 ;  /* 0x0000001506077c23 */ /* 0x008fca0008000000 */
[----:B------:R3:W-:Y:S05]  /*188d0*/  @P2 STG.E desc[UR16][R8.64+0x220], R7 ;  /* 0x0002200708002986 */ /* 0x0007ea000c101910 */
[----:B------:R-:W-:Y:S05]  /*188e0*/  @!P5 BRA `(.L_x_316) ;  /* 0x000000000004d947 */ /* 0x000fea0003800000 */
[----:B------:R0:W5:Y:S02]  /*188f0*/  LDG.E.LTC128B R10, desc[UR16][R94.64+0x220] ;  /* 0x000220105e0a7981 */ /* 0x000164000c1e1920 */
.L_x_316:
[----:B------:R-:W-:Y:S05]  /*18900*/  BSYNC B1 ;  /* 0x0000000000017941 */ /* 0x000fea0003800000 */
.L_x_315:
[----:B------:R-:W2:Y:S01]  /*18910*/  LDL.LU R6, [R1+0x368] ;  /* 0x0003680001067983 */ /* 0x000ea20000300800 */
[----:B-----5:R-:W-:-:S03]  /*18920*/  FMUL R0, R10, UR22 ;  /* 0x000000160a007c20 */ /* 0x020fc60008400000 */
[----:B------:R-:W4:Y:S01]  /*18930*/  LDL.LU R12, [R1+0x36c] ;  /* 0x00036c00010c7983 */ /* 0x000f220000300800 */
[----:B--2---:R-:W-:-:S05]  /*18940*/  FFMA R11, R6, UR21, R0 ;  /* 0x00000015060b7c23 */ /* 0x004fca0008000000 */
[----:B------:R2:W-:Y:S04]  /*18950*/  @P5 STG.E desc[UR16][R4.64+0x220], R11 ;  /* 0x0002200b04005986 */ /* 0x0005e8000c101910 */
[----:B------:R-:W4:Y:S01]  /*18960*/  @P3 LDG.E.LTC128B R10, desc[UR16][R100.64+0x200] ;  /* 0x00020010640a3981 */ /* 0x000f22000c1e1920 */
[----:B---3--:R-:W-:Y:S01]  /*18970*/  IMAD.WIDE.U32 R8, R32, 0x1c, R4 ;  /* 0x0000001c20087825 */ /* 0x008fe200078e0004 */
        /* <DEDUP_REMOVED lines=9> */
.L_x_318:
[----:B------:R-:W-:Y:S05]  /*18a10*/  BSYNC B1 ;  /* 0x0000000000017941 */ /* 0x000fea0003800000 */
.L_x_317:
        /* <DEDUP_REMOVED lines=9> */
.L_x_320:
[----:B------:R-:W-:Y:S05]  /*18ab0*/  BSYNC B1 ;  /* 0x0000000000017941 */ /* 0x000fea0003800000 */
.L_x_319:
        /* <DEDUP_REMOVED lines=9> */
.L_x_322:
[----:B------:R-:W-:Y:S05]  /*18b50*/  BSYNC B1 ;  /* 0x0000000000017941 */ /* 0x000fea0003800000 */
.L_x_321:
        /* <DEDUP_REMOVED lines=9> */
[----:B------:R-:W-:Y:S02]  /*18bf0*/  IADD3 R8, P5, R6, R158, RZ ;  /* 0x0000009e06087210 */ /* 0x000fe40007fbe0ff */
[----:B------:R-:W-:Y:S01]  /*18c00*/  IADD3 R5, R53, R5, RZ ;  /* 0x0000000535057210 */ /* 0x000fe20007ffe0ff */
[----:B----4-:R-:W-:-:S04]  /*18c10*/  FMUL R0, R10, UR22 ;  /* 0x000000160a007c20 */ /* 0x010fc80008400000 */
[----:B------:R-:W-:-:S05]  /*18c20*/  FFMA R13, R12, UR21, R0 ;  /* 0x000000150c0d7c23 */ /* 0x000fca0008000000 */
[----:B------:R3:W-:Y:S01]  /*18c30*/  @P3 STG.E desc[UR16][R4.64+0x200], R13 ;  /* 0x0002000d04003986 */ /* 0x0007e2000c101910 */
[----:B------:R-:W-:Y:S05]  /*18c40*/  @!P6 BRA `(.L_x_324) ;  /* 0x000000000004e947 */ /* 0x000fea0003800000 */
[----:B------:R2:W5:Y:S02]  /*18c50*/  LDG.E.LTC128B R10, desc[UR16][R102.64+0x200] ;  /* 0x00020010660a7981 */ /* 0x000564000c1e1920 */
.L_x_324:
[----:B------:R-:W-:Y:S05]  /*18c60*/  BSYNC B1 ;  /* 0x0000000000017941 */ /* 0x000fea0003800000 */
.L_x_323:
[----:B---3--:R-:W3:Y:S01]  /*18c70*/  LDL.LU R11, [R1+0x380] ;  /* 0x00038000010b7983 */ /* 0x008ee20000300800 */
[----:B-----5:R-:W-:Y:S01]  /*18c80*/  FMUL R0, R10, UR22 ;  /* 0x000000160a007c20 */ /* 0x020fe20008400000 */
[----:B------:R-:W-:Y:S01]  /*18c90*/  IMAD.X R9, R7, 0x1, R33, P5 ;  /* 0x0000000107097824 */ /* 0x000fe200028e0621 */
[----:B------:R-:W-:Y:S01]  /*18ca0*/  ISETP.GT.AND P2, PT, R50, 0x90, P1 ;  /* 0x000000903200780c */ /* 0x000fe20000f44270 */
[----:B------:R-:W-:Y:S01]  /*18cb0*/  BSSY B1, `(.L_x_325) ;  /* 0x0000005000017945 */ /* 0x000fe20003800000 */
[----:B---3--:R-:W-:-:S05]  /*18cc0*/  FFMA R7, R11, UR21, R0 ;  /* 0x000000150b077c23 */ /* 0x008fca0008000000 */
[----:B------:R3:W-:Y:S06]  /*18cd0*/  @P6 STG.E desc[UR16][R8.64+0x200], R7 ;  /* 0x0002000708006986 */ /* 0x0007ec000c101910 */
[----:B------:R-:W-:Y:S05]  /*18ce0*/  @!P2 BRA `(.L_x_326) ;  /* 0x000000000004a947 */ /* 0x000fea0003800000 */
[----:B------:R4:W5:Y:S02]  /*18cf0*/  LDG.E.LTC128B R10, desc[UR16][R104.64+0x220] ;  /* 0x00022010680a7981 */ /* 0x000964000c1e1920 */
.L_x_326:
[----:B------:R-:W-:Y:S05]  /*18d00*/  BSYNC B1 ;  /* 0x0000000000017941 */ /* 0x000fea0003800000 */
.L_x_325:
        /* <DEDUP_REMOVED lines=9> */
.L_x_328:
[----:B------:R-:W-:Y:S05]  /*18da0*/  BSYNC B1 ;  /* 0x0000000000017941 */ /* 0x000fea0003800000 */
.L_x_327:
[----:B---3--:R-:W3:Y:S01]  /*18db0*/  LDL.LU R4, [R1+0x388] ;  /* 0x0003880001047983 */ /* 0x008ee20000300800 */
[----:B-----5:R-:W-:-:S03]  /*18dc0*/  FMUL R0, R10, UR22 ;  /* 0x000000160a007c20 */ /* 0x020fc60008400000 */
[----:B------:R-:W2:Y:S01]  /*18dd0*/  LDL.LU R12, [R1+0x38c] ;  /* 0x00038c00010c7983 */ /* 0x000ea20000300800 */
[----:B---3--:R-:W-:-:S05]  /*18de0*/  FFMA R11, R4, UR21, R0 ;  /* 0x00000015040b7c23 */ /* 0x008fca0008000000 */
[----:B------:R3:W-:Y:S04]  /*18df0*/  @P5 STG.E desc[UR16][R8.64+0x220], R11 ;  /* 0x0002200b08005986 */ /* 0x0007e8000c101910 */
[----:B------:R-:W4:Y:S01]  /*18e00*/  @P3 LDG.E.LTC128B R10, desc[UR16][R108.64+0x200] ;  /* 0x000200106c0a3981 */ /* 0x000f22000c1e1920 */
[----:B------:R-:W-:Y:S01]  /*18e10*/  IMAD.WIDE.U32 R4, R32, 0x1c, R8 ;  /* 0x0000001c20047825 */ /* 0x000fe200078e0008 */
[----:B------:R-:W-:Y:S01]  /*18e20*/  ISETP.GT.AND P6, PT, R50, 0x99, P0 ;  /* 0x000000993200780c */ /* 0x000fe200007c4270 */
[----:B------:R-:W-:Y:S01]  /*18e30*/  BSSY B1, `(.L_x_329) ;  /* 0x0000008000017945 */ /* 0x000fe20003800000 */
[----:B------:R-:W-:Y:S02]  /*18e40*/  IADD3 R6, P5, R8, R158, RZ ;  /* 0x0000009e08067210 */ /* 0x000fe40007fbe0ff */
[----:B------:R-:W-:Y:S01]  /*18e50*/  IADD3 R5, R53, R5, RZ ;  /* 0x0000000535057210 */ /* 0x000fe20007ffe0ff */
[----:B----4-:R-:W-:-:S04]  /*18e60*/  FMUL R0, R10, UR22 ;  /* 0x000000160a007c20 */ /* 0x010fc80008400000 */
[----:B--2---:R-:W-:-:S05]  /*18e70*/  FFMA R13, R12, UR21, R0 ;  /* 0x000000150c0d7c23 */ /* 0x004fca0008000000 */
[----:B------:R3:W-:Y:S01]  /*18e80*/  @P3 STG.E desc[UR16][R4.64+0x200], R13 ;  /* 0x0002000d04003986 */ /* 0x0007e2000c101910 */
[----:B------:R-:W-:Y:S05]  /*18e90*/  @!P6 BRA `(.L_x_330) ;  /* 0x000000000004e947 */ /* 0x000fea0003800000 */
[----:B------:R2:W5:Y:S02]  /*18ea0*/  LDG.E.LTC128B R10, desc[UR16][R106.64+0x200] ;  /* 0x000200106a0a7981 */ /* 0x000564000c1e1920 */
.L_x_330:
[----:B------:R-:W-:Y:S05]  /*18eb0*/  BSYNC B1 ;  /* 0x0000000000017941 */ /* 0x000fea0003800000 */
.L_x_329:
        /* <DEDUP_REMOVED lines=9> */
.L_x_332:
[----:B------:R-:W-:Y:S05]  /*18f50*/  BSYNC B1 ;  /* 0x0000000000017941 */ /* 0x000fea0003800000 */
.L_x_331:
        /* <DEDUP_REMOVED lines=9> */
.L_x_334:
[----:B------:R-:W-:Y:S05]  /*18ff0*/  BSYNC B1 ;  /* 0x0000000000017941 */ /* 0x000fea0003800000 */
.L_x_333:
        /* <DEDUP_REMOVED lines=9> */
[----:B------:R-:W-:Y:S01]  /*19090*/  IADD3 R8, P5, R6, R158, RZ ;  /* 0x0000009e06087210 */ /* 0x000fe20007fbe0ff */
[----:B------:R-:W-:Y:S02]  /*190a0*/  IMAD.IADD R5, R53, 0x1, R5 ;  /* 0x0000000135057824 */ /* 0x000fe400078e0205 */
[----:B----4-:R-:W-:-:S04]  /*190b0*/  FMUL R0, R10, UR22 ;  /* 0x000000160a007c20 */ /* 0x010fc80008400000 */
[----:B--2---:R-:W-:-:S05]  /*190c0*/  FFMA R13, R12, UR21, R0 ;  /* 0x000000150c0d7c23 */ /* 0x004fca0008000000 */
[----:B------:R3:W-:Y:S01]  /*190d0*/  @P3 STG.E desc[UR16][R4.64+0x200], R13 ;  /* 0x0002000d04003986 */ /* 0x0007e2000c101910 */
[----:B------:R-:W-:Y:S05]  /*190e0*/  @!P6 BRA `(.L_x_336) ;  /* 0x000000000004e947 */ /* 0x000fea0003800000 */
[----:B------:R2:W5:Y:S02]  /*190f0*/  LDG.E.LTC128B R10, desc[UR16][R110.64+0x200] ;  /* 0x000200106e0a7981 */ /* 0x000564000c1e1920 */
.L_x_336:
[----:B------:R-:W-:Y:S05]  /*19100*/  BSYNC B1 ;  /* 0x0000000000017941 */ /* 0x000fea0003800000 */
.L_x_335:
        /* <DEDUP_REMOVED lines=9> */
.L_x_338:
[----:B------:R-:W-:Y:S05]  /*191a0*/  BSYNC B1 ;  /* 0x0000000000017941 */ /* 0x000fea0003800000 */
.L_x_337:
        /* <DEDUP_REMOVED lines=9> */
.L_x_340:
[----:B------:R-:W-:Y:S05]  /*19240*/  BSYNC B1 ;  /* 0x0000000000017941 */ /* 0x000fea0003800000 */
.L_x_339:
        /* <DEDUP_REMOVED lines=16> */
.L_x_342:
[----:B------:R-:W-:Y:S05]  /*19350*/  BSYNC B1 ;  /* 0x0000000000017941 */ /* 0x000fea0003800000 */
.L_x_341:
        /* <DEDUP_REMOVED lines=9> */
.L_x_344:
[----:B------:R-:W-:Y:S05]  /*193f0*/  BSYNC B1 ;  /* 0x0000000000017941 */ /* 0x000fea0003800000 */
.L_x_343:
        /* <DEDUP_REMOVED lines=9> */
.L_x_346:
[----:B------:R-:W-:Y:S05]  /*19490*/  BSYNC B1 ;  /* 0x0000000000017941 */ /* 0x000fea0003800000 */
.L_x_345:
        /* <DEDUP_REMOVED lines=16> */
.L_x_348:
[----:B------:R-:W-:Y:S05]  /*195a0*/  BSYNC B1 ;  /* 0x0000000000017941 */ /* 0x000fea0003800000 */
.L_x_347:
        /* <DEDUP_REMOVED lines=9> */
.L_x_350:
[----:B------:R-:W-:Y:S05]  /*19640*/  BSYNC B1 ;  /* 0x0000000000017941 */ /* 0x000fea0003800000 */
.L_x_349:
        /* <DEDUP_REMOVED lines=9> */
.L_x_352:
[----:B------:R-:W-:Y:S05]  /*196e0*/  BSYNC B1 ;  /* 0x0000000000017941 */ /* 0x000fea0003800000 */
.L_x_351:
        /* <DEDUP_REMOVED lines=16> */
.L_x_354:
[----:B------:R-:W-:Y:S05]  /*197f0*/  BSYNC B1 ;  /* 0x0000000000017941 */ /* 0x000fea0003800000 */
.L_x_353:
        /* <DEDUP_REMOVED lines=9> */
.L_x_356:
[----:B------:R-:W-:Y:S05]  /*19890*/  BSYNC B1 ;  /* 0x0000000000017941 */ /* 0x000fea0003800000 */
.L_x_355:
        /* <DEDUP_REMOVED lines=9> */
.L_x_358:
[----:B------:R-:W-:Y:S05]  /*19930*/  BSYNC B1 ;  /* 0x0000000000017941 */ /* 0x000fea0003800000 */
.L_x_357:
        /* <DEDUP_REMOVED lines=16> */
.L_x_360:
[----:B------:R-:W-:Y:S05]  /*19a40*/  BSYNC B1 ;  /* 0x0000000000017941 */ /* 0x000fea0003800000 */
.L_x_359:
        /* <DEDUP_REMOVED lines=9> */
.L_x_362:
[----:B------:R-:W-:Y:S05]  /*19ae0*/  BSYNC B1 ;  /* 0x0000000000017941 */ /* 0x000fea0003800000 */
.L_x_361:
        /* <DEDUP_REMOVED lines=9> */
.L_x_364:
[----:B------:R-:W-:Y:S05]  /*19b80*/  BSYNC B1 ;  /* 0x0000000000017941 */ /* 0x000fea0003800000 */
.L_x_363:
        /* <DEDUP_REMOVED lines=16> */
.L_x_366:
[----:B------:R-:W-:Y:S05]  /*19c90*/  BSYNC B1 ;  /* 0x0000000000017941 */ /* 0x000fea0003800000 */
.L_x_365:
        /* <DEDUP_REMOVED lines=9> */
.L_x_368:
[----:B------:R-:W-:Y:S05]  /*19d30*/  BSYNC B1 ;  /* 0x0000000000017941 */ /* 0x000fea0003800000 */
.L_x_367:
        /* <DEDUP_REMOVED lines=9> */
.L_x_370:
[----:B------:R-:W-:Y:S05]  /*19dd0*/  BSYNC B1 ;  /* 0x0000000000017941 */ /* 0x000fea0003800000 */
.L_x_369:
        /* <DEDUP_REMOVED lines=16> */
.L_x_372:
[----:B------:R-:W-:Y:S05]  /*19ee0*/  BSYNC B1 ;  /* 0x0000000000017941 */ /* 0x000fea0003800000 */
.L_x_371:
        /* <DEDUP_REMOVED lines=9> */
.L_x_374:
[----:B------:R-:W-:Y:S05]  /*19f80*/  BSYNC B1 ;  /* 0x0000000000017941 */ /* 0x000fea0003800000 */
.L_x_373:
        /* <DEDUP_REMOVED lines=9> */
.L_x_376:
[----:B------:R-:W-:Y:S05]  /*1a020*/  BSYNC B1 ;  /* 0x0000000000017941 */ /* 0x000fea0003800000 */
.L_x_375:
        /* <DEDUP_REMOVED lines=16> */
.L_x_378:
[----:B------:R-:W-:Y:S05]  /*1a130*/  BSYNC B1 ;  /* 0x0000000000017941 */ /* 0x000fea0003800000 */
.L_x_377:
        /* <DEDUP_REMOVED lines=9> */
.L_x_380:
[----:B------:R-:W-:Y:S05]  /*1a1d0*/  BSYNC B1 ;  /* 0x0000000000017941 */ /* 0x000fea0003800000 */
.L_x_379:
        /* <DEDUP_REMOVED lines=9> */
.L_x_382:
[----:B------:R-:W-:Y:S05]  /*1a270*/  BSYNC B1 ;  /* 0x0000000000017941 */ /* 0x000fea0003800000 */
.L_x_381:
        /* <DEDUP_REMOVED lines=16> */
.L_x_384:
[----:B------:R-:W-:Y:S05]  /*1a380*/  BSYNC B1 ;  /* 0x0000000000017941 */ /* 0x000fea0003800000 */
.L_x_383:
        /* <DEDUP_REMOVED lines=9> */
.L_x_386:
[----:B------:R-:W-:Y:S05]  /*1a420*/  BSYNC B1 ;  /* 0x0000000000017941 */ /* 0x000fea0003800000 */
.L_x_385:
        /* <DEDUP_REMOVED lines=9> */
.L_x_388:
[----:B------:R-:W-:Y:S05]  /*1a4c0*/  BSYNC B1 ;  /* 0x0000000000017941 */ /* 0x000fea0003800000 */
.L_x_387:
        /* <DEDUP_REMOVED lines=16> */
.L_x_390:
[----:B------:R-:W-:Y:S05]  /*1a5d0*/  BSYNC B1 ;  /* 0x0000000000017941 */ /* 0x000fea0003800000 */
.L_x_389:
        /* <DEDUP_REMOVED lines=9> */
.L_x_392:
[----:B------:R-:W-:Y:S05]  /*1a670*/  BSYNC B1 ;  /* 0x0000000000017941 */ /* 0x000fea0003800000 */
.L_x_391:
        /* <DEDUP_REMOVED lines=9> */
.L_x_394:
[----:B------:R-:W-:Y:S05]  /*1a710*/  BSYNC B1 ;  /* 0x0000000000017941 */ /* 0x000fea0003800000 */
.L_x_393:
        /* <DEDUP_REMOVED lines=16> */
.L_x_396:
[----:B------:R-:W-:Y:S05]  /*1a820*/  BSYNC B1 ;  /* 0x0000000000017941 */ /* 0x000fea0003800000 */
.L_x_395:
        /* <DEDUP_REMOVED lines=9> */
.L_x_398:
[----:B------:R-:W-:Y:S05]  /*1a8c0*/  BSYNC B1 ;  /* 0x0000000000017941 */ /* 0x000fea0003800000 */
.L_x_397:
        /* <DEDUP_REMOVED lines=9> */
.L_x_400:
[----:B------:R-:W-:Y:S05]  /*1a960*/  BSYNC B1 ;  /* 0x0000000000017941 */ /* 0x000fea0003800000 */
.L_x_399:
        /* <DEDUP_REMOVED lines=16> */
.L_x_402:
[----:B------:R-:W-:Y:S05]  /*1aa70*/  BSYNC B1 ;  /* 0x0000000000017941 */ /* 0x000fea0003800000 */
.L_x_401:
        /* <DEDUP_REMOVED lines=9> */
.L_x_404:
[----:B------:R-:W-:Y:S05]  /*1ab10*/  BSYNC B1 ;  /* 0x0000000000017941 */ /* 0x000fea0003800000 */
.L_x_403:
[----:B------:R-:W3:Y:S01]  /*1ab20*/  LDL.LU R8, [R1+0x454] ;  /* 0x0004540001087983 */ /* 0x000ee20000300800 */
[----:B-----5:R-:W-:Y:S01]  /*1ab30*/  FMUL R0, R10, UR22 ;  /* 0x000000160a007c20 */ /* 0x020fe20008400000 */
[----:B------:R-:W-:Y:S01]  /*1ab40*/  ISETP.GT.AND P1, PT, R50, 0xf9, P1 ;  /* 0x000000f93200780c */ /* 0x000fe20000f24270 */
[----:B------:R-:W-:Y:S02]  /*1ab50*/  BSSY B1, `(.L_x_405) ;  /* 0x0000005000017945 */ /* 0x000fe40003800000 */
[----:B---3--:R-:W-:-:S05]  /*1ab60*/  FFMA R9, R8, UR21, R0 ;  /* 0x0000001508097c23 */ /* 0x008fca0008000000 */
[----:B------:R3:W-:Y:S05]  /*1ab70*/  @P3 STG.E desc[UR16][R4.64+0x220], R9 ;  /* 0x0002200904003986 */ /* 0x0007ea000c101910 */
[----:B------:R-:W-:Y:S05]  /*1ab80*/  @!P1 BRA `(.L_x_406) ;  /* 0x0000000000049947 */ /* 0x000fea0003800000 */
[----:B------:R0:W5:Y:S02]  /*1ab90*/  LDG.E.LTC128B R10, desc[UR16][R2.64+0x220] ;  /* 0x00022010020a7981 */ /* 0x000164000c1e1920 */
.L_x_406:
[----:B------:R-:W-:Y:S05]  /*1aba0*/  BSYNC B1 ;  /* 0x0000000000017941 */ /* 0x000fea0003800000 */
.L_x_405:
[----:B------:R-:W0:Y:S01]  /*1abb0*/  LDL.LU R0, [R1+0x458] ;  /* 0x0004580001007983 */ /* 0x000e220000300800 */
[----:B-----5:R-:W-:-:S04]  /*1abc0*/  FMUL R10, R10, UR22 ;  /* 0x000000160a0a7c20 */ /* 0x020fc80008400000 */
[----:B0-2---:R-:W-:Y:S01]  /*1abd0*/  FFMA R3, R0, UR21, R10 ;  /* 0x0000001500037c23 */ /* 0x005fe2000800000a */
[----:B------:R-:W-:Y:S06]  /*1abe0*/  @!P1 BRA `(.L_x_407) ;  /* 0x0000004800bc9947 */ /* 0x000fec0003800000 */
[----:B------:R0:W-:Y:S01]  /*1abf0*/  STG.E desc[UR16][R6.64+0x220], R3 ;  /* 0x0002200306007986 */ /* 0x0001e2000c101910 */
[----:B------:R-:W-:Y:S05]  /*1ac00*/  BRA `(.L_x_407) ;  /* 0x0000004800b47947 */ /* 0x000fea0003800000 */
.L_x_24:
[----:B------:R-:W-:Y:S01]  /*1ac10*/  ULDC.64 UR6, c[0x0][0x6c0] ;  /* 0x0001b00000067ab9 */ /* 0x000fe20000000a00 */
[----:B------:R-:W2:Y:S01]  /*1ac20*/  LDL.LU R26, [R1+0x458] ;  /* 0x00045800011a7983 */ /* 0x000ea20000300800 */
[C---:B------:R-:W-:Y:S02]  /*1ac30*/  LEA R2, P1, R36.reuse, UR6, 0x2 ;  /* 0x0000000624027c11 */ /* 0x040fe4000f8210ff */
[----:B------:R-:W-:Y:S01]  /*1ac40*/  ISETP.GT.AND P3, PT, R51, 0x8, PT ;  /* 0x000000083300780c */ /* 0x000fe20003f64270 */
[----:B------:R-:W-:Y:S01]  /*1ac50*/  FMUL R0, R5, UR21 ;  /* 0x0000001505007c20 */ /* 0x000fe20008400000 */
[----:B------:R-:W-:Y:S01]  /*1ac60*/  LEA.HI.X R3, R36, UR7, R4, 0x2, P1 ;  /* 0x0000000724037c11 */ /* 0x000fe200088f1404 */
[----:B------:R-:W-:Y:S01]  /*1ac70*/  FMUL R6, R6, UR21 ;  /* 0x0000001506067c20 */ /* 0x000fe20008400000 */
[C---:B------:R-:W-:Y:S01]  /*1ac80*/  ISETP.GT.AND P1, PT, R50.reuse, 0x1, P2 ;  /* 0x000000013200780c */ /* 0x040fe20001724270 */
[----:B------:R-:W-:Y:S01]  /*1ac90*/  FMUL R7, R7, UR21 ;  /* 0x0000001507077c20 */ /* 0x000fe20008400000 */
[----:B------:R-:W-:Y:S01]  /*1aca0*/  ISETP.GT.AND P5, PT, R50, RZ, P3 ;  /* 0x000000ff3200720c */ /* 0x000fe20001fa4270 */
[----:B------:R-:W-:Y:S01]  /*1acb0*/  FMUL R8, R8, UR21 ;  /* 0x0000001508087c20 */ /* 0x000fe20008400000 */
[C---:B------:R-:W-:Y:S01]  /*1acc0*/  SHF.L.U64.HI R5, R32.reuse, 0x2, R33 ;  /* 0x0000000220057819 */ /* 0x040fe20000010221 */
[----:B------:R-:W-:Y:S01]  /*1acd0*/  FMUL R9, R9, UR21 ;  /* 0x0000001509097c20 */ /* 0x000fe20008400000 */
[----:B------:R-:W-:Y:S01]  /*1ace0*/  LEA R4, P6, R32, R2, 0x2 ;  /* 0x0000000220047211 */ /* 0x000fe200078c10ff */
[----:B------:R0:W-:Y:S04]  /*1acf0*/  @P0 STG.E desc[UR16][R2.64], R0 ;  /* 0x0000000002000986 */ /* 0x0001e8000c101910 */
[----:B------:R-:W-:Y:S01]  /*1ad00*/  IMAD.X R5, R5, 0x1, R3, P6 ;  /* 0x0000000105057824 */ /* 0x000fe200030e0603 */
[----:B------:R-:W-:-:S02]  /*1ad10*/  ISETP.GT.AND P6, PT, R50, 0x1, P3 ;  /* 0x000000013200780c */ /* 0x000fc40001fc4270 */
[----:B------:R-:W-:Y:S01]  /*1ad20*/  SHF.L.U32 R24, R32, 0x5, RZ ;  /* 0x0000000520187819 */ /* 0x000fe200000006ff */
[----:B------:R-:W-:Y:S01]  /*1ad30*/  FMUL R10, R10, UR21 ;  /* 0x000000150a0a7c20 */ /* 0x000fe20008400000 */
[----:B------:R-:W-:Y:S01]  /*1ad40*/  ISETP.GT.AND P0, PT, R50, 0x8, P2 ;  /* 0x000000083200780c */ /* 0x000fe20001704270 */
[----:B------:R-:W-:Y:S01]  /*1ad50*/  @P1 STG.E desc[UR16][R4.64], R6 ;  /* 0x0000000604001986 */ /* 0x000fe2000c101910 */
[----:B0-----:R-:W-:-:S03]  /*1ad60*/  IMAD R0, R33, 0x1c, RZ ;  /* 0x0000001c21007824 */ /* 0x001fc600078e02ff */
[----:B------:R0:W-:Y:S01]  /*1ad70*/  @P5 STG.E desc[UR16][R2.64+0x20], R7 ;  /* 0x0000200702005986 */ /* 0x0001e2000c101910 */
[----:B------:R-:W-:Y:S01]  /*1ad80*/  SHF.L.U64.HI R33, R32, 0x5, R33 ;  /* 0x0000000520217819 */ /* 0x000fe20000010221 */
[----:B------:R-:W-:Y:S01]  /*1ad90*/  FMUL R11, R11, UR21 ;  /* 0x000000150b0b7c20 */ /* 0x000fe20008400000 */
        /* <DEDUP_REMOVED lines=9> */
[----:B0-----:R-:W-:Y:S01]  /*1ae30*/  IMAD.WIDE.U32 R6, R32, 0x1c, R4 ;  /* 0x0000001c20067825 */ /* 0x001fe200078e0004 */
[----:B------:R0:W-:Y:S04]  /*1ae40*/  @P6 STG.E desc[UR16][R4.64+0x20], R8 ;  /* 0x0000200804006986 */ /* 0x0001e8000c101910 */
[----:B------:R-:W-:Y:S01]  /*1ae50*/  IADD3 R7, R0, R7, RZ ;  /* 0x0000000700077210 */ /* 0x000fe20007ffe0ff */
[----:B------:R-:W-:Y:S01]  /*1ae60*/  FMUL R21, R21, UR21 ;  /* 0x0000001515157c20 */ /* 0x000fe20008400000 */
[----:B------:R-:W-:Y:S01]  /*1ae70*/  FMUL R22, R22, UR21 ;  /* 0x0000001516167c20 */ /* 0x000fe20008400000 */
[----:B------:R-:W-:Y:S01]  /*1ae80*/  FMUL R23, R23, UR21 ;  /* 0x0000001517177c20 */ /* 0x000fe20008400000 */
[----:B------:R-:W-:Y:S01]  /*1ae90*/  FMUL R152, R152, UR21 ;  /* 0x0000001598987c20 */ /* 0x000fe20008400000 */
[----:B------:R3:W-:Y:S01]  /*1aea0*/  @P0 STG.E desc[UR16][R6.64], R9 ;  /* 0x0000000906000986 */ /* 0x0007e2000c101910 */
[----:B0-----:R-:W-:Y:S01]  /*1aeb0*/  IADD3 R8, P0, R24, R4, RZ ;  /* 0x0000000418087210 */ /* 0x001fe20007f1e0ff */
[----:B------:R-:W-:Y:S01]  /*1aec0*/  FMUL R153, R153, UR21 ;  /* 0x0000001599997c20 */ /* 0x000fe20008400000 */
[----:B------:R-:W-:Y:S01]  /*1aed0*/  ISETP.GT.AND P1, PT, R50, 0x9, P2 ;  /* 0x000000093200780c */ /* 0x000fe20001724270 */
[----:B------:R-:W-:Y:S01]  /*1aee0*/  FMUL R154, R154, UR21 ;  /* 0x000000159a9a7c20 */ /* 0x000fe20008400000 */
[----:B------:R-:W-:Y:S01]  /*1aef0*/  FMUL R155, R155, UR21 ;  /* 0x000000159b9b7c20 */ /* 0x000fe20008400000 */
[----:B------:R-:W-:Y:S01]  /*1af00*/  FMUL R156, R156, UR21 ;  /* 0x000000159c9c7c20 */ /* 0x000fe20008400000 */
[----:B------:R-:W-:Y:S01]  /*1af10*/  FMUL R157, R157, UR21 ;  /* 0x000000159d9d7c20 */ /* 0x000fe20008400000 */
[----:B------:R-:W-:Y:S01]  /*1af20*/  FMUL R158, R158, UR21 ;  /* 0x000000159e9e7c20 */ /* 0x000fe20008400000 */
[----:B------:R-:W-:Y:S01]  /*1af30*/  FMUL R159, R159, UR21 ;  /* 0x000000159f9f7c20 */ /* 0x000fe20008400000 */
[----:B---3--:R-:W-:Y:S01]  /*1af40*/  IMAD.X R9, R33, 0x1, R5, P0 ;  /* 0x0000000121097824 */ /* 0x008fe200000e0605 */
[----:B------:R-:W-:Y:S01]  /*1af50*/  ISETP.GT.AND P0, PT, R50, 0x8, P3 ;  /* 0x000000083200780c */ /* 0x000fe20001f04270 */
[----:B------:R-:W-:Y:S01]  /*1af60*/  FMUL R160, R160, UR21 ;  /* 0x00000015a0a07c20 */ /* 0x000fe20008400000 */
[----:B------:R-:W-:Y:S01]  /*1af70*/  FMUL R161, R161, UR21 ;  /* 0x00000015a1a17c20 */ /* 0x000fe20008400000 */
[----:B------:R-:W3:Y:S04]  /*1af80*/  LDL.LU R25, [R1+0x454] ;  /* 0x0004540001197983 */ /* 0x000ee80000300800 */
[----:B------:R-:W-:Y:S01]  /*1af90*/  @P1 STG.E desc[UR16][R8.64], R10 ;  /* 0x0000000a08001986 */ /* 0x000fe2000c101910 */
[----:B------:R-:W-:Y:S01]  /*1afa0*/  ISETP.GT.AND P6, PT, R50, 0x11, P2 ;  /* 0x000000113200780c */ /* 0x000fe200017c4270 */
[----:B------:R-:W-:-:S02]  /*1afb0*/  FMUL R162, R162, UR21 ;  /* 0x00000015a2a27c20 */ /* 0x000fc40008400000 */
[----:B------:R-:W4:Y:S04]  /*1afc0*/  LDL.LU R34, [R1+0x440] ;  /* 0x0004400001227983 */ /* 0x000f280000300800 */
[----:B------:R0:W-:Y:S01]  /*1afd0*/  @P0 STG.E desc[UR16][R6.64+0x20], R11 ;  /* 0x0000200b06000986 */ /* 0x0001e2000c101910 */
[C---:B------:R-:W-:Y:S02]  /*1afe0*/  ISETP.GT.AND P0, PT, R50.reuse, 0x9, P3 ;  /* 0x000000093200780c */ /* 0x040fe40001f04270 */
[----:B------:R-:W-:Y:S01]  /*1aff0*/  ISETP.GT.AND P1, PT, R50, 0x11, P3 ;  /* 0x000000113200780c */ /* 0x000fe20001f24270 */
[----:B------:R-:W5:Y:S01]  /*1b000*/  LDL.LU R30, [R1+0x43c] ;  /* 0x00043c00011e7983 */ /* 0x000f620000300800 */
[----:B------:R-:W-:Y:S01]  /*1b010*/  FMUL R163, R163, UR21 ;  /* 0x00000015a3a37c20 */ /* 0x000fe20008400000 */
[----:B------:R-:W-:-:S02]  /*1b020*/  FMUL R164, R164, UR21 ;  /* 0x00000015a4a47c20 */ /* 0x000fc40008400000 */
[----:B------:R-:W2:Y:S01]  /*1b030*/  LDL.LU R31, [R1+0x444] ;  /* 0x00044400011f7983 */ /* 0x000ea20000300800 */
[----:B0-----:R-:W-:-:S03]  /*1b040*/  IMAD.WIDE.U32 R6, R32, 0x1c, R8 ;  /* 0x0000001c20067825 */ /* 0x001fc600078e0008 */
[----:B------:R-:W2:Y:S04]  /*1b050*/  LDL.LU R28, [R1+0x450] ;  /* 0x00045000011c7983 */ /* 0x000ea80000300800 */
[----:B------:R0:W-:Y:S01]  /*1b060*/  @P0 STG.E desc[UR16][R8.64+0x20], R12 ;  /* 0x0000200c08000986 */ /* 0x0001e2000c101910 */
[----:B------:R-:W-:Y:S02]  /*1b070*/  ISETP.GT.AND P0, PT, R50, 0x10, P2 ;  /* 0x000000103200780c */ /* 0x000fe40001704270 */
[----:B------:R-:W-:Y:S01]  /*1b080*/  IADD3 R7, R0, R7, RZ ;  /* 0x0000000700077210 */ /* 0x000fe20007ffe0ff */
[----:B------:R-:W2:Y:S01]  /*1b090*/  LDL.LU R29, [R1+0x44c] ;  /* 0x00044c00011d7983 */ /* 0x000ea20000300800 */
[----:B------:R-:W-:-:S03]  /*1b0a0*/  FMUL R165, R165, UR21 ;  /* 0x00000015a5a57c20 */ /* 0x000fc60008400000 */
[----:B------:R-:W3:Y:S01]  /*1b0b0*/  LDL.LU R27, [R1+0x448] ;  /* 0x00044800011b7983 */ /* 0x000ee20000300800 */
[----:B0-----:R-:W-:-:S03]  /*1b0c0*/  IADD3 R8, P5, R24, R8, RZ ;  /* 0x0000000818087210 */ /* 0x001fc60007fbe0ff */
[----:B------:R-:W4:Y:S04]  /*1b0d0*/  LDL.LU R35, [R1+0x200] ;  /* 0x0002000001237983 */ /* 0x000f280000300800 */
[----:B------:R-:W-:Y:S01]  /*1b0e0*/  @P0 STG.E desc[UR16][R6.64], R13 ;  /* 0x0000000d06000986 */ /* 0x000fe2000c101910 */
[----:B------:R-:W-:Y:S02]  /*1b0f0*/  ISETP.GT.AND P0, PT, R50, 0x10, P3 ;  /* 0x000000103200780c */ /* 0x000fe40001f04270 */
[----:B------:R-:W-:Y:S01]  /*1b100*/  IADD3.X R9, R33, R9, RZ, P5, !PT ;  /* 0x0000000921097210 */ /* 0x000fe20002ffe4ff */
[----:B------:R-:W5:Y:S04]  /*1b110*/  LDL.LU R39, [R1+0x204] ;  /* 0x0002040001277983 */ /* 0x000f680000300800 */
[----:B------:R-:W-:Y:S01]  /*1b120*/  @P6 STG.E desc[UR16][R8.64], R14 ;  /* 0x0000000e08006986 */ /* 0x000fe2000c101910 */
[----:B------:R-:W-:-:S03]  /*1b130*/  FMUL R166, R166, UR21 ;  /* 0x00000015a6a67c20 */ /* 0x000fc60008400000 */
[----:B------:R-:W2:Y:S04]  /*1b140*/  LDL.LU R38, [R1+0x208] ;  /* 0x0002080001267983 */ /* 0x000ea80000300800 */
[----:B------:R0:W-:Y:S01]  /*1b150*/  @P0 STG.E desc[UR16][R6.64+0x20], R15 ;  /* 0x0000200f06000986 */ /* 0x0001e2000c101910 */
[C---:B------:R-:W-:Y:S02]  /*1b160*/  ISETP.GT.AND P0, PT, R50.reuse, 0x18, P2 ;  /* 0x000000183200780c */ /* 0x040fe40001704270 */
[----:B------:R-:W-:Y:S01]  /*1b170*/  ISETP.GT.AND P6, PT, R50, 0x19, P2 ;  /* 0x000000193200780c */ /* 0x000fe200017c4270 */
[----:B------:R1:W-:Y:S01]  /*1b180*/  @P1 STG.E desc[UR16][R8.64+0x20], R16 ;  /* 0x0000201008001986 */ /* 0x0003e2000c101910 */
[----:B------:R-:W-:Y:S01]  /*1b190*/  FMUL R167, R167, UR21 ;  /* 0x00000015a7a77c20 */ /* 0x000fe20008400000 */
[----:B------:R-:W-:Y:S01]  /*1b1a0*/  FMUL R168, R168, UR21 ;  /* 0x00000015a8a87c20 */ /* 0x000fe20008400000 */
[----:B------:R-:W-:Y:S01]  /*1b1b0*/  FMUL R169, R169, UR21 ;  /* 0x00000015a9a97c20 */ /* 0x000fe20008400000 */
[----:B------:R-:W-:Y:S01]  /*1b1c0*/  FMUL R170, R170, UR21 ;  /* 0x00000015aaaa7c20 */ /* 0x000fe20008400000 */
[----:B------:R-:W-:Y:S01]  /*1b1d0*/  FMUL R171, R171, UR21 ;  /* 0x00000015abab7c20 */ /* 0x000fe20008400000 */
[----:B------:R-:W-:Y:S01]  /*1b1e0*/  FMUL R172, R172, UR21 ;  /* 0x00000015acac7c20 */ /* 0x000fe20008400000 */
[----:B------:R-:W-:Y:S01]  /*1b1f0*/  FMUL R173, R173, UR21 ;  /* 0x00000015adad7c20 */ /* 0x000fe20008400000 */
[----:B0-----:R-:W-:-:S04]  /*1b200*/  IMAD.WIDE.U32 R6, R32, 0x1c, R8 ;  /* 0x0000001c20067825 */ /* 0x001fc800078e0008 */
[----:B------:R-:W-:Y:S01]  /*1b210*/  FMUL R175, R175, UR21 ;  /* 0x00000015afaf7c20 */ /* 0x000fe20008400000 */
[----:B------:R-:W-:Y:S01]  /*1b220*/  FMUL R177, R177, UR21 ;  /* 0x00000015b1b17c20 */ /* 0x000fe20008400000 */
[----:B------:R-:W-:Y:S01]  /*1b230*/  FMUL R179, R179, UR21 ;  /* 0x00000015b3b37c20 */ /* 0x000fe20008400000 */
[----:B------:R-:W-:Y:S01]  /*1b240*/  IMAD.IADD R7, R0, 0x1, R7 ;  /* 0x0000000100077824 */ /* 0x000fe200078e0207 */
[----:B-1----:R-:W-:Y:S01]  /*1b250*/  IADD3 R8, P5, R24, R8, RZ ;  /* 0x0000000818087210 */ /* 0x002fe20007fbe0ff */
[----:B------:R-:W-:Y:S01]  /*1b260*/  FMUL R181, R181, UR21 ;  /* 0x00000015b5b57c20 */ /* 0x000fe20008400000 */
[----:B------:R-:W-:Y:S01]  /*1b270*/  FMUL R183, R183, UR21 ;  /* 0x00000015b7b77c20 */ /* 0x000fe20008400000 */
[----:B------:R-:W-:Y:S01]  /*1b280*/  FMUL R185, R185, UR21 ;  /* 0x00000015b9b97c20 */ /* 0x000fe20008400000 */
[----:B------:R-:W-:Y:S01]  /*1b290*/  @P0 STG.E desc[UR16][R6.64], R17 ;  /* 0x0000001106000986 */ /* 0x000fe2000c101910 */
[C---:B------:R-:W-:Y:S02]  /*1b2a0*/  ISETP.GT.AND P0, PT, R50.reuse, 0x18, P3 ;  /* 0x000000183200780c */ /* 0x040fe40001f04270 */
[----:B------:R-:W-:Y:S01]  /*1b2b0*/  IADD3.X R9, R33, R9, RZ, P5, !PT ;  /* 0x0000000921097210 */ /* 0x000fe20002ffe4ff */
[----:B------:R-:W-:Y:S01]  /*1b2c0*/  FMUL R187, R187, UR21 ;  /* 0x00000015bbbb7c20 */ /* 0x000fe20008400000 */
[C---:B------:R-:W-:Y:S01]  /*1b2d0*/  ISETP.GT.AND P1, PT, R50.reuse, 0x19, P3 ;  /* 0x000000193200780c */ /* 0x040fe20001f24270 */
[----:B------:R-:W-:Y:S01]  /*1b2e0*/  FMUL R189, R189, UR21 ;  /* 0x00000015bdbd7c20 */ /* 0x000fe20008400000 */
[----:B------:R-:W-:Y:S01]  /*1b2f0*/  FMUL R191, R191, UR21 ;  /* 0x00000015bfbf7c20 */ /* 0x000fe20008400000 */
[----:B------:R-:W-:Y:S01]  /*1b300*/  @P6 STG.E desc[UR16][R8.64], R18 ;  /* 0x0000001208006986 */ /* 0x000fe2000c101910 */
[----:B------:R-:W-:Y:S01]  /*1b310*/  FMUL R193, R193, UR21 ;  /* 0x00000015c1c17c20 */ /* 0x000fe20008400000 */
[----:B------:R-:W-:Y:S01]  /*1b320*/  FMUL R195, R195, UR21 ;  /* 0x00000015c3c37c20 */ /* 0x000fe20008400000 */
[----:B------:R-:W-:Y:S01]  /*1b330*/  FMUL R197, R197, UR21 ;  /* 0x00000015c5c57c20 */ /* 0x000fe20008400000 */
[----:B------:R-:W-:Y:S01]  /*1b340*/  FMUL R199, R199, UR21 ;  /* 0x00000015c7c77c20 */ /* 0x000fe20008400000 */
[----:B------:R-:W-:Y:S01]  /*1b350*/  FMUL R201, R201, UR21 ;  /* 0x00000015c9c97c20 */ /* 0x000fe20008400000 */
[----:B------:R0:W-:Y:S01]  /*1b360*/  @P0 STG.E desc[UR16][R6.64+0x20], R19 ;  /* 0x0000201306000986 */ /* 0x0001e2000c101910 */
[----:B------:R-:W-:Y:S01]  /*1b370*/  ISETP.GT.AND P0, PT, R50, 0x20, P2 ;  /* 0x000000203200780c */ /* 0x000fe20001704270 */
        /* <DEDUP_REMOVED lines=14> */
[C---:B------:R-:W-:Y:S01]  /*1b460*/  ISETP.GT.AND P6, PT, R50.reuse, 0x21, P2 ;  /* 0x000000213200780c */ /* 0x040fe200017c4270 */
[----:B------:R-:W-:Y:S01]  /*1b470*/  FMUL R225, R225, UR21 ;  /* 0x00000015e1e17c20 */ /* 0x000fe20008400000 */
[----:B------:R-:W-:Y:S01]  /*1b480*/  FMUL R227, R227, UR21 ;  /* 0x00000015e3e37c20 */ /* 0x000fe20008400000 */
[----:B------:R-:W-:Y:S01]  /*1b490*/  @P0 STG.E desc[UR16][R6.64], R21 ;  /* 0x0000001506000986 */ /* 0x000fe2000c101910 */
[----:B------:R-:W-:-:S02]  /*1b4a0*/  ISETP.GT.AND P0, PT, R50, 0x20, P3 ;  /* 0x000000203200780c */ /* 0x000fc40001f04270 */
[----:B0-----:R-:W-:Y:S01]  /*1b4b0*/  IADD3 R8, P5, R24, R8, RZ ;  /* 0x0000000818087210 */ /* 0x001fe20007fbe0ff */
[----:B------:R-:W-:Y:S01]  /*1b4c0*/  FMUL R229, R229, UR21 ;  /* 0x00000015e5e57c20 */ /* 0x000fe20008400000 */
[----:B------:R-:W-:Y:S01]  /*1b4d0*/  FMUL R231, R231, UR21 ;  /* 0x00000015e7e77c20 */ /* 0x000fe20008400000 */
[----:B------:R-:W-:Y:S01]  /*1b4e0*/  FMUL R233, R233, UR21 ;  /* 0x00000015e9e97c20 */ /* 0x000fe20008400000 */
[----:B------:R-:W3:Y:S01]  /*1b4f0*/  LDL.LU R41, [R1+0x20c] ;  /* 0x00020c0001297983 */ /* 0x000ee20000300800 */
[----:B------:R-:W-:Y:S01]  /*1b500*/  IMAD.X R9, R33, 0x1, R9, P5 ;  /* 0x0000000121097824 */ /* 0x000fe200028e0609 */
[----:B------:R-:W-:Y:S01]  /*1b510*/  ISETP.GT.AND P1, PT, R50, 0x21, P3 ;  /* 0x000000213200780c */ /* 0x000fe20001f24270 */
[----:B------:R-:W-:Y:S01]  /*1b520*/  FMUL R15, R174, UR21 ;  /* 0x00000015ae0f7c20 */ /* 0x000fe20008400000 */
[----:B------:R-:W-:Y:S01]  /*1b530*/  FMUL R17, R176, UR21 ;  /* 0x00000015b0117c20 */ /* 0x000fe20008400000 */
[----:B------:R-:W-:Y:S01]  /*1b540*/  FMUL R19, R184, UR21 ;  /* 0x00000015b8137c20 */ /* 0x000fe20008400000 */
[----:B------:R-:W-:Y:S04]  /*1b550*/  @P6 STG.E desc[UR16][R8.64], R22 ;  /* 0x0000001608006986 */ /* 0x000fe8000c101910 */
[----:B------:R0:W-:Y:S01]  /*1b560*/  @P0 STG.E desc[UR16][R6.64+0x20], R23 ;  /* 0x0000201706000986 */ /* 0x0001e2000c101910 */
[----:B------:R-:W-:-:S02]  /*1b570*/  ISETP.GT.AND P0, PT, R50, 0x28, P2 ;  /* 0x000000283200780c */ /* 0x000fc40001704270 */
[C---:B------:R-:W-:Y:S01]  /*1b580*/  ISETP.GT.AND P6, PT, R50.reuse, 0x29, P2 ;  /* 0x000000293200780c */ /* 0x040fe200017c4270 */
[----:B------:R-:W3:Y:S01]  /*1b590*/  LDL.LU R40, [R1+0x210] ;  /* 0x0002100001287983 */ /* 0x000ee20000300800 */
[----:B------:R-:W-:Y:S01]  /*1b5a0*/  FMUL R235, R235, UR21 ;  /* 0x00000015ebeb7c20 */ /* 0x000fe20008400000 */
[----:B------:R-:W-:Y:S02]  /*1b5b0*/  FMUL R237, R237, UR21 ;  /* 0x00000015eded7c20 */ /* 0x000fe40008400000 */
[----:B------:R1:W-:Y:S01]  /*1b5c0*/  @P1 STG.E desc[UR16][R8.64+0x20], R152 ;  /* 0x0000209808001986 */ /* 0x0003e2000c101910 */
[----:B------:R-:W-:Y:S01]  /*1b5d0*/  ISETP.GT.AND P1, PT, R50, 0x29, P3 ;  /* 0x000000293200780c */ /* 0x000fe20001f24270 */
[----:B0-----:R-:W-:-:S05]  /*1b5e0*/  IMAD.WIDE.U32 R6, R32, 0x1c, R8 ;  /* 0x0000001c20067825 */ /* 0x001fca00078e0008 */
[----:B------:R-:W-:Y:S02]  /*1b5f0*/  IADD3 R7, R0, R7, RZ ;  /* 0x0000000700077210 */ /* 0x000fe40007ffe0ff */
[----:B-1----:R-:W-:-:S03]  /*1b600*/  IADD3 R8, P5, R24, R8, RZ ;  /* 0x0000000818087210 */ /* 0x002fc60007fbe0ff */
[----:B------:R-:W-:Y:S01]  /*1b610*/  @P0 STG.E desc[UR16][R6.64], R153 ;  /* 0x0000009906000986 */ /* 0x000fe2000c101910 */
[C---:B------:R-:W-:Y:S02]  /*1b620*/  ISETP.GT.AND P0, PT, R50.reuse, 0x28, P3 ;  /* 0x000000283200780c */ /* 0x040fe40001f04270 */
[----:B------:R-:W-:Y:S02]  /*1b630*/  IADD3.X R9, R33, R9, RZ, P5, !PT ;  /* 0x0000000921097210 */ /* 0x000fe40002ffe4ff */
[----:B------:R-:W-:-:S03]  /*1b640*/  ISETP.GT.AND P5, PT, R50, 0x30, P2 ;  /* 0x000000303200780c */ /* 0x000fc600017a4270 */
[----:B------:R-:W-:Y:S01]  /*1b650*/  @P6 STG.E desc[UR16][R8.64], R154 ;  /* 0x0000009a08006986 */ /* 0x000fe2000c101910 */
[----:B------:R-:W-:-:S05]  /*1b660*/  ISETP.GT.AND P6, PT, R50, 0x31, P2 ;  /* 0x000000313200780c */ /* 0x000fca00017c4270 */
[----:B------:R0:W-:Y:S01]  /*1b670*/  @P0 STG.E desc[UR16][R6.64+0x20], R155 ;  /* 0x0000209b06000986 */ /* 0x0001e2000c101910 */
[----:B------:R-:W-:-:S03]  /*1b680*/  ISETP.GT.AND P0, PT, R50, 0x30, P3 ;  /* 0x000000303200780c */ /* 0x000fc60001f04270 */
[----:B------:R1:W-:Y:S01]  /*1b690*/  @P1 STG.E desc[UR16][R8.64+0x20], R156 ;  /* 0x0000209c08001986 */ /* 0x0003e2000c101910 */
[----:B0-----:R-:W-:Y:S01]  /*1b6a0*/  IMAD.WIDE.U32 R6, R32, 0x1c, R8 ;  /* 0x0000001c20067825 */ /* 0x001fe200078e0008 */
[----:B-1----:R-:W-:-:S03]  /*1b6b0*/  IADD3 R8, P1, R24, R8, RZ ;  /* 0x0000000818087210 */ /* 0x002fc60007f3e0ff */
[----:B------:R-:W-:Y:S01]  /*1b6c0*/  IMAD.IADD R7, R0, 0x1, R7 ;  /* 0x0000000100077824 */ /* 0x000fe200078e0207 */
[----:B------:R-:W-:Y:S02]  /*1b6d0*/  IADD3.X R9, R33, R9, RZ, P1, !PT ;  /* 0x0000000921097210 */ /* 0x000fe40000ffe4ff */
[C---:B------:R-:W-:Y:S02]  /*1b6e0*/  ISETP.GT.AND P1, PT, R50.reuse, 0x31, P3 ;  /* 0x000000313200780c */ /* 0x040fe40001f24270 */
[----:B------:R-:W-:Y:S04]  /*1b6f0*/  @P5 STG.E desc[UR16][R6.64], R157 ;  /* 0x0000009d06005986 */ /* 0x000fe8000c101910 */
[----:B------:R-:W-:Y:S01]  /*1b700*/  @P6 STG.E desc[UR16][R8.64], R158 ;  /* 0x0000009e08006986 */ /* 0x000fe2000c101910 */
[----:B------:R-:W-:-:S03]  /*1b710*/  ISETP.GT.AND P6, PT, R50, 0x38, P2 ;  /* 0x000000383200780c */ /* 0x000fc600017c4270 */
[----:B------:R0:W-:Y:S01]  /*1b720*/  @P0 STG.E desc[UR16][R6.64+0x20], R159 ;  /* 0x0000209f06000986 */ /* 0x0001e2000c101910 */
[----:B------:R-:W-:-:S03]  /*1b730*/  ISETP.GT.AND P0, PT, R50, 0x39, P2 ;  /* 0x000000393200780c */ /* 0x000fc60001704270 */
[----:B------:R1:W-:Y:S01]  /*1b740*/  @P1 STG.E desc[UR16][R8.64+0x20], R160 ;  /* 0x000020a008001986 */ /* 0x0003e2000c101910 */
[----:B------:R-:W-:Y:S01]  /*1b750*/  ISETP.GT.AND P1, PT, R50, 0x38, P3 ;  /* 0x000000383200780c */ /* 0x000fe20001f24270 */
[----:B0-----:R-:W-:Y:S01]  /*1b760*/  IMAD.WIDE.U32 R6, R32, 0x1c, R8 ;  /* 0x0000001c20067825 */ /* 0x001fe200078e0008 */
[----:B-1----:R-:W-:-:S04]  /*1b770*/  IADD3 R8, P5, R24, R8, RZ ;  /* 0x0000000818087210 */ /* 0x002fc80007fbe0ff */
[----:B------:R-:W-:Y:S01]  /*1b780*/  IADD3 R7, R0, R7, RZ ;  /* 0x0000000700077210 */ /* 0x000fe20007ffe0ff */
[----:B------:R-:W-:Y:S01]  /*1b790*/  IMAD.X R9, R33, 0x1, R9, P5 ;  /* 0x0000000121097824 */ /* 0x000fe200028e0609 */
[----:B------:R-:W-:-:S03]  /*1b7a0*/  ISETP.GT.AND P5, PT, R50, 0x40, P2 ;  /* 0x000000403200780c */ /* 0x000fc600017a4270 */
[----:B------:R-:W-:Y:S01]  /*1b7b0*/  @P6 STG.E desc[UR16][R6.64], R161 ;  /* 0x000000a106006986 */ /* 0x000fe2000c101910 */
[----:B------:R-:W-:Y:S01]  /*1b7c0*/  ISETP.GT.AND P6, PT, R50, 0x39, P3 ;  /* 0x000000393200780c */ /* 0x000fe20001fc4270 */
[----:B------:R-:W-:Y:S02]  /*1b7d0*/  IMAD.WIDE.U32 R10, R32, 0x1c, R8 ;  /* 0x0000001c200a7825 */ /* 0x000fe400078e0008 */
[----:B------:R-:W-:Y:S01]  /*1b7e0*/  @P0 STG.E desc[UR16][R8.64], R162 ;  /* 0x000000a208000986 */ /* 0x000fe2000c101910 */
[----:B------:R-:W-:Y:S02]  /*1b7f0*/  ISETP.GT.AND P0, PT, R50, 0x41, P2 ;  /* 0x000000413200780c */ /* 0x000fe40001704270 */
[----:B------:R-:W-:Y:S01]  /*1b800*/  IADD3 R11, R0, R11, RZ ;  /* 0x0000000b000b7210 */ /* 0x000fe20007ffe0ff */
[----:B------:R0:W-:Y:S06]  /*1b810*/  @P1 STG.E desc[UR16][R6.64+0x20], R163 ;  /* 0x000020a306001986 */ /* 0x0001ec000c101910 */
[----:B------:R1:W-:Y:S01]  /*1b820*/  @P6 STG.E desc[UR16][R8.64+0x20], R164 ;  /* 0x000020a408006986 */ /* 0x0003e2000c101910 */
[----:B------:R-:W-:-:S03]  /*1b830*/  ISETP.GT.AND P6, PT, R50, 0x40, P3 ;  /* 0x000000403200780c */ /* 0x000fc60001fc4270 */
[----:B------:R-:W-:Y:S01]  /*1b840*/  @P5 STG.E desc[UR16][R10.64], R165 ;  /* 0x000000a50a005986 */ /* 0x000fe2000c101910 */
[----:B------:R-:W-:Y:S02]  /*1b850*/  ISETP.GT.AND P5, PT, R50, 0x41, P3 ;  /* 0x000000413200780c */ /* 0x000fe40001fa4270 */
[----:B0-----:R-:W-:-:S04]  /*1b860*/  IADD3 R6, P1, R24, R8, RZ ;  /* 0x0000000818067210 */ /* 0x001fc80007f3e0ff */
[----:B------:R-:W-:Y:S02]  /*1b870*/  IADD3.X R7, R33, R9, RZ, P1, !PT ;  /* 0x0000000921077210 */ /* 0x000fe40000ffe4ff */
[----:B------:R-:W-:Y:S01]  /*1b880*/  ISETP.GT.AND P1, PT, R50, 0x48, P2 ;  /* 0x000000483200780c */ /* 0x000fe20001724270 */
[----:B-1----:R-:W-:Y:S02]  /*1b890*/  IMAD.WIDE.U32 R8, R32, 0x1c, R6 ;  /* 0x0000001c20087825 */ /* 0x002fe400078e0006 */
[----:B------:R-:W-:Y:S01]  /*1b8a0*/  @P0 STG.E desc[UR16][R6.64], R166 ;  /* 0x000000a606000986 */ /* 0x000fe2000c101910 */
[----:B------:R-:W-:Y:S01]  /*1b8b0*/  ISETP.GT.AND P0, PT, R50, 0x49, P2 ;  /* 0x000000493200780c */ /* 0x000fe20001704270 */
[----:B------:R-:W-:Y:S02]  /*1b8c0*/  IMAD.IADD R9, R0, 0x1, R9 ;  /* 0x0000000100097824 */ /* 0x000fe400078e0209 */
[----:B------:R-:W-:Y:S01]  /*1b8d0*/  @P6 STG.E desc[UR16][R10.64+0x20], R167 ;  /* 0x000020a70a006986 */ /* 0x000fe2000c101910 */
[----:B------:R-:W-:-:S03]  /*1b8e0*/  ISETP.GT.AND P6, PT, R50, 0x48, P3 ;  /* 0x000000483200780c */ /* 0x000fc60001fc4270 */
[----:B------:R0:W-:Y:S04]  /*1b8f0*/  @P5 STG.E desc[UR16][R6.64+0x20], R168 ;  /* 0x000020a806005986 */ /* 0x0001e8000c101910 */
[----:B------:R-:W-:Y:S01]  /*1b900*/  @P1 STG.E desc[UR16][R8.64], R169 ;  /* 0x000000a908001986 */ /* 0x000fe2000c101910 */
[----:B------:R-:W-:Y:S02]  /*1b910*/  ISETP.GT.AND P1, PT, R50, 0x49, P3 ;  /* 0x000000493200780c */ /* 0x000fe40001f24270 */
[----:B0-----:R-:W-:-:S04]  /*1b920*/  IADD3 R6, P5, R24, R6, RZ ;  /* 0x0000000618067210 */ /* 0x001fc80007fbe0ff */
[----:B------:R-:W-:Y:S02]  /*1b930*/  IADD3.X R7, R33, R7, RZ, P5, !PT ;  /* 0x0000000721077210 */ /* 0x000fe40002ffe4ff */
[----:B------:R-:W-:-:S03]  /*1b940*/  ISETP.GT.AND P5, PT, R50, 0x50, P2 ;  /* 0x000000503200780c */ /* 0x000fc600017a4270 */
[----:B------:R-:W-:Y:S01]  /*1b950*/  @P0 STG.E desc[UR16][R6.64], R170 ;  /* 0x000000aa06000986 */ /* 0x000fe2000c101910 */
[----:B------:R-:W-:Y:S01]  /*1b960*/  ISETP.GT.AND P0, PT, R50, 0x51, P2 ;  /* 0x000000513200780c */ /* 0x000fe20001704270 */
[----:B------:R-:W-:Y:S02]  /*1b970*/  IMAD.WIDE.U32 R10, R32, 0x1c, R6 ;  /* 0x0000001c200a7825 */ /* 0x000fe400078e0006 */
[----:B------:R0:W-:Y:S03]  /*1b980*/  @P6 STG.E desc[UR16][R8.64+0x20], R171 ;  /* 0x000020ab08006986 */ /* 0x0001e6000c101910 */
[----:B------:R-:W-:Y:S01]  /*1b990*/  IADD3 R11, R0, R11, RZ ;  /* 0x0000000b000b7210 */ /* 0x000fe20007ffe0ff */
[----:B------:R1:W-:Y:S01]  /*1b9a0*/  @P1 STG.E desc[UR16][R6.64+0x20], R172 ;  /* 0x000020ac06001986 */ /* 0x0003e2000c101910 */
[----:B------:R-:W-:-:S03]  /*1b9b0*/  ISETP.GT.AND P1, PT, R50, 0x50, P3 ;  /* 0x000000503200780c */ /* 0x000fc60001f24270 */
[----:B------:R-:W-:Y:S01]  /*1b9c0*/  @P5 STG.E desc[UR16][R10.64], R173 ;  /* 0x000000ad0a005986 */ /* 0x000fe2000c101910 */
[----:B------:R-:W-:Y:S02]  /*1b9d0*/  ISETP.GT.AND P5, PT, R50, 0x51, P3 ;  /* 0x000000513200780c */ /* 0x000fe40001fa4270 */
[----:B0-----:R-:W-:-:S05]  /*1b9e0*/  IADD3 R8, P6, R24, R6, RZ ;  /* 0x0000000618087210 */ /* 0x001fca0007fde0ff */
[----:B------:R-:W-:Y:S01]  /*1b9f0*/  IMAD.X R9, R33, 0x1, R7, P6 ;  /* 0x0000000121097824 */ /* 0x000fe200030e0607 */
[----:B------:R-:W-:Y:S01]  /*1ba00*/  IADD3 R12, P6, R24, R8, RZ ;  /* 0x00000008180c7210 */ /* 0x000fe20007fde0ff */
[----:B-1----:R-:W-:-:S03]  /*1ba10*/  IMAD.WIDE.U32 R6, R32, 0x1c, R8 ;  /* 0x0000001c20067825 */ /* 0x002fc600078e0008 */
[----:B------:R0:W-:Y:S01]  /*1ba20*/  @P0 STG.E desc[UR16][R8.64], R15 ;  /* 0x0000000f08000986 */ /* 0x0001e2000c101910 */
[----:B------:R-:W-:Y:S02]  /*1ba30*/  ISETP.GT.AND P0, PT, R50, 0x58, P2 ;  /* 0x000000583200780c */ /* 0x000fe40001704270 */
[----:B------:R-:W-:Y:S01]  /*1ba40*/  IADD3.X R13, R33, R9, RZ, P6, !PT ;  /* 0x00000009210d7210 */ /* 0x000fe200037fe4ff */
[----:B------:R1:W-:Y:S01]  /*1ba50*/  @P1 STG.E desc[UR16][R10.64+0x20], R175 ;  /* 0x000020af0a001986 */ /* 0x0003e2000c101910 */
[----:B------:R-:W-:Y:S02]  /*1ba60*/  IADD3 R7, R0, R7, RZ ;  /* 0x0000000700077210 */ /* 0x000fe40007ffe0ff */
[C---:B------:R-:W-:Y:S01]  /*1ba70*/  ISETP.GT.AND P1, PT, R50.reuse, 0x59, P2 ;  /* 0x000000593200780c */ /* 0x040fe20001724270 */
[----:B------:R1:W-:Y:S01]  /*1ba80*/  @P5 STG.E desc[UR16][R8.64+0x20], R17 ;  /* 0x0000201108005986 */ /* 0x0003e2000c101910 */
[----:B------:R-:W-:Y:S01]  /*1ba90*/  ISETP.GT.AND P5, PT, R50, 0x58, P3 ;  /* 0x000000583200780c */ /* 0x000fe20001fa4270 */
[----:B0-----:R-:W-:-:S04]  /*1baa0*/  FMUL R15, R178, UR21 ;  /* 0x00000015b20f7c20 */ /* 0x001fc80008400000 */
[----:B------:R-:W-:Y:S01]  /*1bab0*/  @P0 STG.E desc[UR16][R6.64], R177 ;  /* 0x000000b106000986 */ /* 0x000fe2000c101910 */
[----:B------:R-:W-:Y:S02]  /*1bac0*/  ISETP.GT.AND P0, PT, R50, 0x59, P3 ;  /* 0x000000593200780c */ /* 0x000fe40001f04270 */
[----:B-1----:R-:W-:-:S03]  /*1bad0*/  IADD3 R10, P6, R24, R12, RZ ;  /* 0x0000000c180a7210 */ /* 0x002fc60007fde0ff */
[----:B------:R0:W-:Y:S01]  /*1bae0*/  @P1 STG.E desc[UR16][R12.64], R15 ;  /* 0x0000000f0c001986 */ /* 0x0001e2000c101910 */
[----:B------:R-:W-:Y:S01]  /*1baf0*/  FMUL R17, R180, UR21 ;  /* 0x00000015b4117c20 */ /* 0x000fe20008400000 */
[----:B------:R-:W-:Y:S01]  /*1bb00*/  ISETP.GT.AND P1, PT, R50, 0x60, P2 ;  /* 0x000000603200780c */ /* 0x000fe20001724270 */
[----:B------:R-:W-:Y:S01]  /*1bb10*/  IMAD.WIDE.U32 R8, R32, 0x1c, R12 ;  /* 0x0000001c20087825 */ /* 0x000fe200078e000c */
[----:B------:R1:W-:Y:S01]  /*1bb20*/  @P5 STG.E desc[UR16][R6.64+0x20], R179 ;  /* 0x000020b306005986 */ /* 0x0003e2000c101910 */
[C---:B------:R-:W-:Y:S02]  /*1bb30*/  ISETP.GT.AND P5, PT, R50.reuse, 0x61, P2 ;  /* 0x000000613200780c */ /* 0x040fe400017a4270 */
[----:B------:R-:W-:Y:S01]  /*1bb40*/  IADD3.X R11, R33, R13, RZ, P6, !PT ;  /* 0x0000000d210b7210 */ /* 0x000fe200037fe4ff */
[----:B------:R4:W-:Y:S01]  /*1bb50*/  @P0 STG.E desc[UR16][R12.64+0x20], R17 ;  /* 0x000020110c000986 */ /* 0x0009e2000c101910 */
[----:B------:R-:W-:Y:S01]  /*1bb60*/  ISETP.GT.AND P0, PT, R50, 0x60, P3 ;  /* 0x000000603200780c */ /* 0x000fe20001f04270 */
[----:B------:R-:W-:Y:S01]  /*1bb70*/  IMAD.IADD R9, R0, 0x1, R9 ;  /* 0x0000000100097824 */ /* 0x000fe200078e0209 */
[----:B------:R-:W-:Y:S01]  /*1bb80*/  ISETP.GT.AND P6, PT, R50, 0x61, P3 ;  /* 0x000000613200780c */ /* 0x000fe20001fc4270 */
[----:B0-----:R-:W-:-:S03]  /*1bb90*/  FMUL R15, R182, UR21 ;  /* 0x00000015b60f7c20 */ /* 0x001fc60008400000 */
[----:B------:R-:W-:Y:S01]  /*1bba0*/  @P1 STG.E desc[UR16][R8.64], R181 ;  /* 0x000000b508001986 */ /* 0x000fe2000c101910 */
[----:B------:R-:W-:Y:S01]  /*1bbb0*/  ISETP.GT.AND P1, PT, R50, 0x68, P2 ;  /* 0x000000683200780c */ /* 0x000fe20001724270 */
[----:B-1----:R-:W-:Y:S02]  /*1bbc0*/  IMAD.WIDE.U32 R6, R32, 0x1c, R10 ;  /* 0x0000001c20067825 */ /* 0x002fe400078e000a */
[----:B------:R0:W-:Y:S01]  /*1bbd0*/  @P5 STG.E desc[UR16][R10.64], R15 ;  /* 0x0000000f0a005986 */ /* 0x0001e2000c101910 */
[----:B------:R-:W-:Y:S01]  /*1bbe0*/  ISETP.GT.AND P5, PT, R50, 0x69, P2 ;  /* 0x000000693200780c */ /* 0x000fe200017a4270 */
[----:B----4-:R-:W-:Y:S01]  /*1bbf0*/  FMUL R13, R186, UR21 ;  /* 0x00000015ba0d7c20 */ /* 0x010fe20008400000 */
[----:B------:R-:W-:Y:S01]  /*1bc00*/  IADD3 R7, R0, R7, RZ ;  /* 0x0000000700077210 */ /* 0x000fe20007ffe0ff */
[----:B------:R1:W-:Y:S01]  /*1bc10*/  @P0 STG.E desc[UR16][R8.64+0x20], R183 ;  /* 0x000020b708000986 */ /* 0x0003e2000c101910 */
[----:B------:R-:W-:Y:S01]  /*1bc20*/  ISETP.GT.AND P0, PT, R50, 0x68, P3 ;  /* 0x000000683200780c */ /* 0x000fe20001f04270 */
[----:B------:R-:W-:-:S02]  /*1bc30*/  FMUL R17, R194, UR21 ;  /* 0x00000015c2117c20 */ /* 0x000fc40008400000 */
[----:B------:R4:W-:Y:S04]  /*1bc40*/  @P6 STG.E desc[UR16][R10.64+0x20], R19 ;  /* 0x000020130a006986 */ /* 0x0009e8000c101910 */
[----:B------:R-:W-:Y:S01]  /*1bc50*/  @P1 STG.E desc[UR16][R6.64], R185 ;  /* 0x000000b906001986 */ /* 0x000fe2000c101910 */
[----:B------:R-:W-:Y:S01]  /*1bc60*/  ISETP.GT.AND P1, PT, R50, 0x69, P3 ;  /* 0x000000693200780c */ /* 0x000fe20001f24270 */
[----:B0-----:R-:W-:Y:S01]  /*1bc70*/  FMUL R15, R188, UR21 ;  /* 0x00000015bc0f7c20 */ /* 0x001fe20008400000 */
[----:B-1----:R-:W-:Y:S01]  /*1bc80*/  IADD3 R8, P6, R24, R10, RZ ;  /* 0x0000000a18087210 */ /* 0x002fe20007fde0ff */
[----:B----4-:R-:W-:-:S04]  /*1bc90*/  FMUL R19, R216, UR21 ;  /* 0x00000015d8137c20 */ /* 0x010fc80008400000 */
[----:B------:R-:W-:Y:S01]  /*1bca0*/  IMAD.X R9, R33, 0x1, R11, P6 ;  /* 0x0000000121097824 */ /* 0x000fe200030e060b */
[----:B------:R-:W-:-:S04]  /*1bcb0*/  ISETP.GT.AND P6, PT, R50, 0x70, P2 ;  /* 0x000000703200780c */ /* 0x000fc800017c4270 */
[----:B------:R0:W-:Y:S01]  /*1bcc0*/  @P5 STG.E desc[UR16][R8.64], R13 ;  /* 0x0000000d08005986 */ /* 0x0001e2000c101910 */
[----:B------:R-:W-:-:S03]  /*1bcd0*/  IADD3 R10, P5, R24, R8, RZ ;  /* 0x00000008180a7210 */ /* 0x000fc60007fbe0ff */
[----:B------:R1:W-:Y:S01]  /*1bce0*/  @P0 STG.E desc[UR16][R6.64+0x20], R187 ;  /* 0x000020bb06000986 */ /* 0x0003e2000c101910 */
[C---:B------:R-:W-:Y:S02]  /*1bcf0*/  ISETP.GT.AND P0, PT, R50.reuse, 0x71, P2 ;  /* 0x000000713200780c */ /* 0x040fe40001704270 */
[----:B------:R-:W-:Y:S01]  /*1bd00*/  IADD3.X R11, R33, R9, RZ, P5, !PT ;  /* 0x00000009210b7210 */ /* 0x000fe20002ffe4ff */
[----:B------:R4:W-:Y:S01]  /*1bd10*/  @P1 STG.E desc[UR16][R8.64+0x20], R15 ;  /* 0x0000200f08001986 */ /* 0x0009e2000c101910 */
[C---:B------:R-:W-:Y:S02]  /*1bd20*/  ISETP.GT.AND P1, PT, R50.reuse, 0x70, P3 ;  /* 0x000000703200780c */ /* 0x040fe40001f24270 */
[----:B------:R-:W-:Y:S01]  /*1bd30*/  ISETP.GT.AND P5, PT, R50, 0x71, P3 ;  /* 0x000000713200780c */ /* 0x000fe20001fa4270 */
[----:B0-----:R-:W-:Y:S01]  /*1bd40*/  FMUL R13, R190, UR21 ;  /* 0x00000015be0d7c20 */ /* 0x001fe20008400000 */
[----:B-1----:R-:W-:-:S04]  /*1bd50*/  IMAD.WIDE.U32 R6, R32, 0x1c, R8 ;  /* 0x0000001c20067825 */ /* 0x002fc800078e0008 */
[----:B----4-:R-:W-:Y:S01]  /*1bd60*/  IMAD.WIDE.U32 R8, R32, 0x1c, R10 ;  /* 0x0000001c20087825 */ /* 0x010fe200078e000a */
[----:B------:R-:W-:-:S03]  /*1bd70*/  IADD3 R7, R0, R7, RZ ;  /* 0x0000000700077210 */ /* 0x000fc60007ffe0ff */
[----:B------:R-:W-:Y:S01]  /*1bd80*/  FMUL R15, R192, UR21 ;  /* 0x00000015c00f7c20 */ /* 0x000fe20008400000 */
[----:B------:R-:W-:Y:S01]  /*1bd90*/  IMAD.IADD R9, R0, 0x1, R9 ;  /* 0x0000000100097824 */ /* 0x000fe200078e0209 */
[----:B------:R-:W-:Y:S01]  /*1bda0*/  @P6 STG.E desc[UR16][R6.64], R189 ;  /* 0x000000bd06006986 */ /* 0x000fe2000c101910 */
[----:B------:R-:W-:-:S03]  /*1bdb0*/  ISETP.GT.AND P6, PT, R50, 0x78, P2 ;  /* 0x000000783200780c */ /* 0x000fc600017c4270 */
[----:B------:R0:W-:Y:S01]  /*1bdc0*/  @P0 STG.E desc[UR16][R10.64], R13 ;  /* 0x0000000d0a000986 */ /* 0x0001e2000c101910 */
[----:B------:R-:W-:-:S03]  /*1bdd0*/  ISETP.GT.AND P0, PT, R50, 0x79, P2 ;  /* 0x000000793200780c */ /* 0x000fc60001704270 */
[----:B------:R1:W-:Y:S01]  /*1bde0*/  @P1 STG.E desc[UR16][R6.64+0x20], R191 ;  /* 0x000020bf06001986 */ /* 0x0003e2000c101910 */
[----:B------:R-:W-:-:S03]  /*1bdf0*/  ISETP.GT.AND P1, PT, R50, 0x78, P3 ;  /* 0x000000783200780c */ /* 0x000fc60001f24270 */
[----:B------:R4:W-:Y:S04]  /*1be00*/  @P5 STG.E desc[UR16][R10.64+0x20], R15 ;  /* 0x0000200f0a005986 */ /* 0x0009e8000c101910 */
[----:B------:R-:W-:Y:S01]  /*1be10*/  @P6 STG.E desc[UR16][R8.64], R193 ;  /* 0x000000c108006986 */ /* 0x000fe2000c101910 */
[----:B------:R-:W-:Y:S01]  /*1be20*/  ISETP.GT.AND P6, PT, R50, 0x79, P3 ;  /* 0x000000793200780c */ /* 0x000fe20001fc4270 */
[----:B0-----:R-:W-:Y:S01]  /*1be30*/  FMUL R13, R196, UR21 ;  /* 0x00000015c40d7c20 */ /* 0x001fe20008400000 */
[----:B-1----:R-:W-:-:S04]  /*1be40*/  IADD3 R6, P5, R24, R10, RZ ;  /* 0x0000000a18067210 */ /* 0x002fc80007fbe0ff */
[----:B------:R-:W-:Y:S01]  /*1be50*/  IADD3.X R7, R33, R11, RZ, P5, !PT ;  /* 0x0000000b21077210 */ /* 0x000fe20002ffe4ff */
[----:B----4-:R-:W-:Y:S01]  /*1be60*/  FMUL R15, R198, UR21 ;  /* 0x00000015c60f7c20 */ /* 0x010fe20008400000 */
[----:B------:R-:W-:Y:S01]  /*1be70*/  ISETP.GT.AND P5, PT, R50, 0x80, P2 ;  /* 0x000000803200780c */ /* 0x000fe200017a4270 */
[----:B------:R-:W-:Y:S02]  /*1be80*/  IMAD.WIDE.U32 R10, R32, 0x1c, R6 ;  /* 0x0000001c200a7825 */ /* 0x000fe400078e0006 */
[----:B------:R0:W-:Y:S01]  /*1be90*/  @P0 STG.E desc[UR16][R6.64], R17 ;  /* 0x0000001106000986 */ /* 0x0001e2000c101910 */
[----:B------:R-:W-:-:S03]  /*1bea0*/  ISETP.GT.AND P0, PT, R50, 0x81, P2 ;  /* 0x000000813200780c */ /* 0x000fc60001704270 */
[----:B------:R-:W-:Y:S01]  /*1beb0*/  @P1 STG.E desc[UR16][R8.64+0x20], R195 ;  /* 0x000020c308001986 */ /* 0x000fe2000c101910 */
[----:B------:R-:W-:-:S03]  /*1bec0*/  IADD3 R11, R0, R11, RZ ;  /* 0x0000000b000b7210 */ /* 0x000fc60007ffe0ff */
[----:B------:R1:W-:Y:S01]  /*1bed0*/  @P6 STG.E desc[UR16][R6.64+0x20], R13 ;  /* 0x0000200d06006986 */ /* 0x0003e2000c101910 */
[----:B------:R-:W-:-:S03]  /*1bee0*/  ISETP.GT.AND P6, PT, R50, 0x80, P3 ;  /* 0x000000803200780c */ /* 0x000fc60001fc4270 */
[----:B------:R-:W-:Y:S01]  /*1bef0*/  @P5 STG.E desc[UR16][R10.64], R197 ;  /* 0x000000c50a005986 */ /* 0x000fe2000c101910 */
[----:B------:R-:W-:Y:S01]  /*1bf00*/  ISETP.GT.AND P5, PT, R50, 0x81, P3 ;  /* 0x000000813200780c */ /* 0x000fe20001fa4270 */
[----:B0-----:R-:W-:Y:S01]  /*1bf10*/  FMUL R17, R208, UR21 ;  /* 0x00000015d0117c20 */ /* 0x001fe20008400000 */
[----:B-1----:R-:W-:Y:S01]  /*1bf20*/  IADD3 R6, P1, R24, R6, RZ ;  /* 0x0000000618067210 */ /* 0x002fe20007f3e0ff */
[----:B------:R-:W-:-:S04]  /*1bf30*/  FMUL R13, R200, UR21 ;  /* 0x00000015c80d7c20 */ /* 0x000fc80008400000 */
[----:B------:R-:W-:Y:S01]  /*1bf40*/  IMAD.X R7, R33, 0x1, R7, P1 ;  /* 0x0000000121077824 */ /* 0x000fe200008e0607 */
[----:B------:R-:W-:Y:S01]  /*1bf50*/  ISETP.GT.AND P1, PT, R50, 0x88, P2 ;  /* 0x000000883200780c */ /* 0x000fe20001724270 */
[----:B------:R-:W-:-:S03]  /*1bf60*/  IMAD.WIDE.U32 R8, R32, 0x1c, R6 ;  /* 0x0000001c20087825 */ /* 0x000fc600078e0006 */
[----:B------:R0:W-:Y:S01]  /*1bf70*/  @P0 STG.E desc[UR16][R6.64], R15 ;  /* 0x0000000f06000986 */ /* 0x0001e2000c101910 */
[----:B------:R-:W-:Y:S02]  /*1bf80*/  ISETP.GT.AND P0, PT, R50, 0x89, P2 ;  /* 0x000000893200780c */ /* 0x000fe40001704270 */
[----:B------:R-:W-:Y:S01]  /*1bf90*/  IADD3 R9, R0, R9, RZ ;  /* 0x0000000900097210 */ /* 0x000fe20007ffe0ff */
[----:B------:R-:W-:Y:S01]  /*1bfa0*/  @P6 STG.E desc[UR16][R10.64+0x20], R199 ;  /* 0x000020c70a006986 */ /* 0x000fe2000c101910 */
[----:B------:R-:W-:-:S03]  /*1bfb0*/  ISETP.GT.AND P6, PT, R50, 0x88, P3 ;  /* 0x000000883200780c */ /* 0x000fc60001fc4270 */
[----:B------:R1:W-:Y:S01]  /*1bfc0*/  @P5 STG.E desc[UR16][R6.64+0x20], R13 ;  /* 0x0000200d06005986 */ /* 0x0003e2000c101910 */
[----:B0-----:R-:W-:-:S03]  /*1bfd0*/  FMUL R15, R202, UR21 ;  /* 0x00000015ca0f7c20 */ /* 0x001fc60008400000 */
[----:B------:R-:W-:Y:S01]  /*1bfe0*/  @P1 STG.E desc[UR16][R8.64], R201 ;  /* 0x000000c908001986 */ /* 0x000fe2000c101910 */
[----:B------:R-:W-:Y:S02]  /*1bff0*/  ISETP.GT.AND P1, PT, R50, 0x89, P3 ;  /* 0x000000893200780c */ /* 0x000fe40001f24270 */
[----:B-1----:R-:W-:Y:S01]  /*1c000*/  IADD3 R6, P5, R24, R6, RZ ;  /* 0x0000000618067210 */ /* 0x002fe20007fbe0ff */
[----:B------:R-:W-:-:S03]  /*1c010*/  FMUL R13, R204, UR21 ;  /* 0x00000015cc0d7c20 */ /* 0x000fc60008400000 */
[----:B------:R-:W-:Y:S02]  /*1c020*/  IADD3.X R7, R33, R7, RZ, P5, !PT ;  /* 0x0000000721077210 */ /* 0x000fe40002ffe4ff */
[----:B------:R-:W-:-:S03]  /*1c030*/  ISETP.GT.AND P5, PT, R50, 0x90, P2 ;  /* 0x000000903200780c */ /* 0x000fc600017a4270 */
[----:B------:R0:W-:Y:S01]  /*1c040*/  @P0 STG.E desc[UR16][R6.64], R15 ;  /* 0x0000000f06000986 */ /* 0x0001e2000c101910 */
[----:B------:R-:W-:Y:S01]  /*1c050*/  ISETP.GT.AND P0, PT, R50, 0x91, P2 ;  /* 0x000000913200780c */ /* 0x000fe20001704270 */
[----:B------:R-:W-:Y:S02]  /*1c060*/  IMAD.WIDE.U32 R10, R32, 0x1c, R6 ;  /* 0x0000001c200a7825 */ /* 0x000fe400078e0006 */
[----:B------:R1:W-:Y:S02]  /*1c070*/  @P6 STG.E desc[UR16][R8.64+0x20], R203 ;  /* 0x000020cb08006986 */ /* 0x0003e4000c101910 */
[----:B------:R-:W-:Y:S02]  /*1c080*/  IMAD.IADD R11, R0, 0x1, R11 ;  /* 0x00000001000b7824 */ /* 0x000fe400078e020b */
[----:B------:R4:W-:Y:S01]  /*1c090*/  @P1 STG.E desc[UR16][R6.64+0x20], R13 ;  /* 0x0000200d06001986 */ /* 0x0009e2000c101910 */
[----:B------:R-:W-:Y:S01]  /*1c0a0*/  ISETP.GT.AND P1, PT, R50, 0x90, P3 ;  /* 0x000000903200780c */ /* 0x000fe20001f24270 */
[----:B0-----:R-:W-:-:S02]  /*1c0b0*/  FMUL R15, R206, UR21 ;  /* 0x00000015ce0f7c20 */ /* 0x001fc40008400000 */
[----:B------:R-:W-:Y:S01]  /*1c0c0*/  @P5 STG.E desc[UR16][R10.64], R205 ;  /* 0x000000cd0a005986 */ /* 0x000fe2000c101910 */
[----:B------:R-:W-:Y:S02]  /*1c0d0*/  ISETP.GT.AND P5, PT, R50, 0x91, P3 ;  /* 0x000000913200780c */ /* 0x000fe40001fa4270 */
[----:B-1----:R-:W-:-:S04]  /*1c0e0*/  IADD3 R8, P6, R24, R6, RZ ;  /* 0x0000000618087210 */ /* 0x002fc80007fde0ff */
[----:B------:R-:W-:Y:S02]  /*1c0f0*/  IADD3.X R9, R33, R7, RZ, P6, !PT ;  /* 0x0000000721097210 */ /* 0x000fe400037fe4ff */
[----:B------:R-:W-:-:S03]  /*1c100*/  IADD3 R12, P6, R24, R8, RZ ;  /* 0x00000008180c7210 */ /* 0x000fc60007fde0ff */
[----:B------:R0:W-:Y:S01]  /*1c110*/  @P0 STG.E desc[UR16][R8.64], R15 ;  /* 0x0000000f08000986 */ /* 0x0001e2000c101910 */
[----:B------:R-:W-:Y:S01]  /*1c120*/  ISETP.GT.AND P0, PT, R50, 0x98, P2 ;  /* 0x000000983200780c */ /* 0x000fe20001704270 */
[----:B----4-:R-:W-:Y:S02]  /*1c130*/  IMAD.WIDE.U32 R6, R32, 0x1c, R8 ;  /* 0x0000001c20067825 */ /* 0x010fe400078e0008 */
[----:B------:R1:W-:Y:S01]  /*1c140*/  @P1 STG.E desc[UR16][R10.64+0x20], R207 ;  /* 0x000020cf0a001986 */ /* 0x0003e2000c101910 */
[----:B------:R-:W-:Y:S01]  /*1c150*/  ISETP.GT.AND P1, PT, R50, 0x99, P2 ;  /* 0x000000993200780c */ /* 0x000fe20001724270 */
[----:B------:R-:W-:Y:S01]  /*1c160*/  IMAD.X R13, R33, 0x1, R9, P6 ;  /* 0x00000001210d7824 */ /* 0x000fe200030e0609 */
[----:B------:R-:W-:Y:S01]  /*1c170*/  IADD3 R7, R0, R7, RZ ;  /* 0x0000000700077210 */ /* 0x000fe20007ffe0ff */
[----:B------:R4:W-:Y:S01]  /*1c180*/  @P5 STG.E desc[UR16][R8.64+0x20], R17 ;  /* 0x0000201108005986 */ /* 0x0009e2000c101910 */
[----:B------:R-:W-:Y:S01]  /*1c190*/  ISETP.GT.AND P5, PT, R50, 0x98, P3 ;  /* 0x000000983200780c */ /* 0x000fe20001fa4270 */
[----:B0-----:R-:W-:-:S04]  /*1c1a0*/  FMUL R15, R210, UR21 ;  /* 0x00000015d20f7c20 */ /* 0x001fc80008400000 */
[----:B------:R-:W-:Y:S01]  /*1c1b0*/  @P0 STG.E desc[UR16][R6.64], R209 ;  /* 0x000000d106000986 */ /* 0x000fe2000c101910 */
[----:B------:R-:W-:Y:S02]  /*1c1c0*/  ISETP.GT.AND P0, PT, R50, 0x99, P3 ;  /* 0x000000993200780c */ /* 0x000fe40001f04270 */
[----:B-1----:R-:W-:Y:S01]  /*1c1d0*/  IADD3 R10, P6, R24, R12, RZ ;  /* 0x0000000c180a7210 */ /* 0x002fe20007fde0ff */
[----:B------:R0:W-:Y:S01]  /*1c1e0*/  @P1 STG.E desc[UR16][R12.64], R15 ;  /* 0x0000000f0c001986 */ /* 0x0001e2000c101910 */
[----:B------:R-:W-:Y:S01]  /*1c1f0*/  ISETP.GT.AND P1, PT, R50, 0xa0, P2 ;  /* 0x000000a03200780c */ /* 0x000fe20001724270 */
[----:B----4-:R-:W-:-:S04]  /*1c200*/  IMAD.WIDE.U32 R8, R32, 0x1c, R12 ;  /* 0x0000001c20087825 */ /* 0x010fc800078e000c */
[----:B------:R-:W-:Y:S01]  /*1c210*/  FMUL R17, R212, UR21 ;  /* 0x00000015d4117c20 */ /* 0x000fe20008400000 */
[----:B------:R1:W-:Y:S01]  /*1c220*/  @P5 STG.E desc[UR16][R6.64+0x20], R211 ;  /* 0x000020d306005986 */ /* 0x0003e2000c101910 */
[----:B------:R-:W-:Y:S02]  /*1c230*/  ISETP.GT.AND P5, PT, R50, 0xa1, P2 ;  /* 0x000000a13200780c */ /* 0x000fe400017a4270 */
[----:B------:R-:W-:Y:S02]  /*1c240*/  IADD3 R9, R0, R9, RZ ;  /* 0x0000000900097210 */ /* 0x000fe40007ffe0ff */
[----:B------:R-:W-:Y:S01]  /*1c250*/  IADD3.X R11, R33, R13, RZ, P6, !PT ;  /* 0x0000000d210b7210 */ /* 0x000fe200037fe4ff */
[----:B------:R4:W-:Y:S01]  /*1c260*/  @P0 STG.E desc[UR16][R12.64+0x20], R17 ;  /* 0x000020110c000986 */ /* 0x0009e2000c101910 */
[----:B------:R-:W-:Y:S01]  /*1c270*/  ISETP.GT.AND P0, PT, R50, 0xa0, P3 ;  /* 0x000000a03200780c */ /* 0x000fe20001f04270 */
[----:B0-----:R-:W-:Y:S01]  /*1c280*/  FMUL R15, R214, UR21 ;  /* 0x00000015d60f7c20 */ /* 0x001fe20008400000 */
[C---:B------:R-:W-:Y:S01]  /*1c290*/  ISETP.GT.AND P6, PT, R50.reuse, 0xa1, P3 ;  /* 0x000000a13200780c */ /* 0x040fe20001fc4270 */
[----:B------:R-:W-:Y:S01]  /*1c2a0*/  @P1 STG.E desc[UR16][R8.64], R213 ;  /* 0x000000d508001986 */ /* 0x000fe2000c101910 */
[----:B------:R-:W-:Y:S01]  /*1c2b0*/  ISETP.GT.AND P1, PT, R50, 0xa8, P2 ;  /* 0x000000a83200780c */ /* 0x000fe20001724270 */
[----:B-1----:R-:W-:-:S02]  /*1c2c0*/  IMAD.WIDE.U32 R6, R32, 0x1c, R10 ;  /* 0x0000001c20067825 */ /* 0x002fc400078e000a */
[----:B------:R0:W-:Y:S01]  /*1c2d0*/  @P5 STG.E desc[UR16][R10.64], R15 ;  /* 0x0000000f0a005986 */ /* 0x0001e2000c101910 */
[----:B------:R-:W-:Y:S01]  /*1c2e0*/  ISETP.GT.AND P5, PT, R50, 0xa9, P2 ;  /* 0x000000a93200780c */ /* 0x000fe200017a4270 */
[----:B------:R-:W-:Y:S02]  /*1c2f0*/  IMAD.IADD R7, R0, 0x1, R7 ;  /* 0x0000000100077824 */ /* 0x000fe400078e0207 */
[----:B----4-:R-:W-:Y:S01]  /*1c300*/  FMUL R13, R218, UR21 ;  /* 0x00000015da0d7c20 */ /* 0x010fe20008400000 */
[----:B------:R-:W-:Y:S01]  /*1c310*/  FMUL R17, R226, UR21 ;  /* 0x00000015e2117c20 */ /* 0x000fe20008400000 */
[----:B------:R1:W-:Y:S01]  /*1c320*/  @P0 STG.E desc[UR16][R8.64+0x20], R215 ;  /* 0x000020d708000986 */ /* 0x0003e2000c101910 */
[----:B------:R-:W-:-:S03]  /*1c330*/  ISETP.GT.AND P0, PT, R50, 0xa8, P3 ;  /* 0x000000a83200780c */ /* 0x000fc60001f04270 */
[----:B------:R4:W-:Y:S01]  /*1c340*/  @P6 STG.E desc[UR16][R10.64+0x20], R19 ;  /* 0x000020130a006986 */ /* 0x0009e2000c101910 */
[----:B0-----:R-:W-:-:S03]  /*1c350*/  FMUL R15, R220, UR21 ;  /* 0x00000015dc0f7c20 */ /* 0x001fc60008400000 */
[----:B------:R-:W-:Y:S01]  /*1c360*/  @P1 STG.E desc[UR16][R6.64], R217 ;  /* 0x000000d906001986 */ /* 0x000fe2000c101910 */
[----:B------:R-:W-:Y:S02]  /*1c370*/  ISETP.GT.AND P1, PT, R50, 0xa9, P3 ;  /* 0x000000a93200780c */ /* 0x000fe40001f24270 */
[----:B-1----:R-:W-:-:S04]  /*1c380*/  IADD3 R8, P6, R24, R10, RZ ;  /* 0x0000000a18087210 */ /* 0x002fc80007fde0ff */
[----:B------:R-:W-:Y:S02]  /*1c390*/  IADD3.X R9, R33, R11, RZ, P6, !PT ;  /* 0x0000000b21097210 */ /* 0x000fe400037fe4ff */
[----:B------:R-:W-:-:S03]  /*1c3a0*/  ISETP.GT.AND P6, PT, R50, 0xb0, P2 ;  /* 0x000000b03200780c */ /* 0x000fc600017c4270 */
[----:B------:R0:W-:Y:S01]  /*1c3b0*/  @P5 STG.E desc[UR16][R8.64], R13 ;  /* 0x0000000d08005986 */ /* 0x0001e2000c101910 */
[----:B----4-:R-:W-:-:S03]  /*1c3c0*/  IADD3 R10, P5, R24, R8, RZ ;  /* 0x00000008180a7210 */ /* 0x010fc60007fbe0ff */
        /* <DEDUP_REMOVED lines=8> */
[----:B------:R-:W-:Y:S02]  /*1c450*/  IMAD.IADD R7, R0, 0x1, R7 ;  /* 0x0000000100077824 */ /* 0x000fe400078e0207 */
[----:B----4-:R-:W-:Y:S01]  /*1c460*/  FMUL R15, R224, UR21 ;  /* 0x00000015e00f7c20 */ /* 0x010fe20008400000 */
[----:B------:R-:W-:Y:S02]  /*1c470*/  IMAD.WIDE.U32 R8, R32, 0x1c, R10 ;  /* 0x0000001c20087825 */ /* 0x000fe400078e000a */
[----:B------:R-:W-:Y:S01]  /*1c480*/  @P6 STG.E desc[UR16][R6.64], R221 ;  /* 0x000000dd06006986 */ /* 0x000fe2000c101910 */
[----:B------:R-:W-:Y:S02]  /*1c490*/  ISETP.GT.AND P6, PT, R50, 0xb8, P2 ;  /* 0x000000b83200780c */ /* 0x000fe400017c4270 */
[----:B------:R-:W-:Y:S01]  /*1c4a0*/  IADD3 R9, R0, R9, RZ ;  /* 0x0000000900097210 */ /* 0x000fe20007ffe0ff */
        /* <DEDUP_REMOVED lines=13> */
[----:B------:R-:W-:Y:S02]  /*1c580*/  @P0 STG.E desc[UR16][R6.64], R17 ;  /* 0x0000001106000986 */ /* 0x000fe4000c101910 */
[----:B------:R-:W-:Y:S02]  /*1c590*/  IMAD.IADD R11, R0, 0x1, R11 ;  /* 0x00000001000b7824 */ /* 0x000fe400078e020b */
[----:B------:R-:W-:Y:S01]  /*1c5a0*/  @P1 STG.E desc[UR16][R8.64+0x20], R227 ;  /* 0x000020e308001986 */ /* 0x000fe2000c101910 */
[----:B------:R-:W-:-:S03]  /*1c5b0*/  ISETP.GT.AND P1, PT, R50, 0xc1, P2 ;  /* 0x000000c13200780c */ /* 0x000fc60001724270 */
[----:B------:R0:W-:Y:S01]  /*1c5c0*/  @P6 STG.E desc[UR16][R6.64+0x20], R13 ;  /* 0x0000200d06006986 */ /* 0x0001e2000c101910 */
[----:B------:R-:W-:-:S03]  /*1c5d0*/  ISETP.GT.AND P6, PT, R50, 0xc0, P3 ;  /* 0x000000c03200780c */ /* 0x000fc60001fc4270 */
[----:B------:R-:W-:Y:S01]  /*1c5e0*/  @P5 STG.E desc[UR16][R10.64], R229 ;  /* 0x000000e50a005986 */ /* 0x000fe2000c101910 */
[----:B------:R-:W-:Y:S02]  /*1c5f0*/  ISETP.GT.AND P5, PT, R50, 0xc1, P3 ;  /* 0x000000c13200780c */ /* 0x000fe40001fa4270 */
[----:B0-----:R-:W-:Y:S01]  /*1c600*/  IADD3 R6, P0, R24, R6, RZ ;  /* 0x0000000618067210 */ /* 0x001fe20007f1e0ff */
[----:B------:R-:W-:-:S03]  /*1c610*/  FMUL R13, R232, UR21 ;  /* 0x00000015e80d7c20 */ /* 0x000fc60008400000 */
[----:B------:R-:W-:Y:S02]  /*1c620*/  IADD3.X R7, R33, R7, RZ, P0, !PT ;  /* 0x0000000721077210 */ /* 0x000fe400007fe4ff */
[----:B------:R-:W-:-:S03]  /*1c630*/  ISETP.GT.AND P0, PT, R50, 0xc8, P2 ;  /* 0x000000c83200780c */ /* 0x000fc60001704270 */
[----:B------:R0:W-:Y:S01]  /*1c640*/  @P1 STG.E desc[UR16][R6.64], R15 ;  /* 0x0000000f06001986 */ /* 0x0001e2000c101910 */
[----:B------:R-:W-:Y:S01]  /*1c650*/  ISETP.GT.AND P1, PT, R50, 0xc9, P2 ;  /* 0x000000c93200780c */ /* 0x000fe20001724270 */
[----:B------:R-:W-:Y:S02]  /*1c660*/  IMAD.WIDE.U32 R8, R32, 0x1c, R6 ;  /* 0x0000001c20087825 */ /* 0x000fe400078e0006 */
[----:B------:R-:W-:Y:S02]  /*1c670*/  @P6 STG.E desc[UR16][R10.64+0x20], R231 ;  /* 0x000020e70a006986 */ /* 0x000fe4000c101910 */
[----:B-----5:R-:W-:Y:S01]  /*1c680*/  FMUL R17, R39, UR21 ;  /* 0x0000001527117c20 */ /* 0x020fe20008400000 */
[----:B--2---:R-:W-:Y:S01]  /*1c690*/  FMUL R19, R38, UR21 ;  /* 0x0000001526137c20 */ /* 0x004fe20008400000 */
[----:B------:R-:W-:Y:S01]  /*1c6a0*/  IADD3 R9, R0, R9, RZ ;  /* 0x0000000900097210 */ /* 0x000fe20007ffe0ff */
[----:B------:R1:W-:Y:S01]  /*1c6b0*/  @P5 STG.E desc[UR16][R6.64+0x20], R13 ;  /* 0x0000200d06005986 */ /* 0x0003e2000c101910 */
[----:B------:R-:W-:Y:S01]  /*1c6c0*/  ISETP.GT.AND P6, PT, R50, 0xc8, P3 ;  /* 0x000000c83200780c */ /* 0x000fe20001fc4270 */
[----:B0-----:R-:W-:-:S02]  /*1c6d0*/  FMUL R15, R234, UR21 ;  /* 0x00000015ea0f7c20 */ /* 0x001fc40008400000 */
[----:B------:R-:W-:Y:S01]  /*1c6e0*/  @P0 STG.E desc[UR16][R8.64], R233 ;  /* 0x000000e908000986 */ /* 0x000fe2000c101910 */
[----:B------:R-:W-:Y:S02]  /*1c6f0*/  ISETP.GT.AND P0, PT, R50, 0xd0, P2 ;  /* 0x000000d03200780c */ /* 0x000fe40001704270 */
[----:B-1----:R-:W-:Y:S01]  /*1c700*/  IADD3 R6, P5, R24, R6, RZ ;  /* 0x0000000618067210 */ /* 0x002fe20007fbe0ff */
[----:B------:R-:W-:-:S04]  /*1c710*/  FMUL R13, R236, UR21 ;  /* 0x00000015ec0d7c20 */ /* 0x000fc80008400000 */
[----:B------:R-:W-:Y:S01]  /*1c720*/  IMAD.X R7, R33, 0x1, R7, P5 ;  /* 0x0000000121077824 */ /* 0x000fe200028e0607 */
[----:B------:R-:W-:Y:S01]  /*1c730*/  ISETP.GT.AND P5, PT, R50, 0xc9, P3 ;  /* 0x000000c93200780c */ /* 0x000fe20001fa4270 */
[----:B------:R-:W-:-:S03]  /*1c740*/  IMAD.WIDE.U32 R10, R32, 0x1c, R6 ;  /* 0x0000001c200a7825 */ /* 0x000fc600078e0006 */
[----:B------:R0:W-:Y:S01]  /*1c750*/  @P1 STG.E desc[UR16][R6.64], R15 ;  /* 0x0000000f06001986 */ /* 0x0001e2000c101910 */
[----:B------:R-:W-:-:S03]  /*1c760*/  ISETP.GT.AND P1, PT, R50, 0xd1, P2 ;  /* 0x000000d13200780c */ /* 0x000fc60001724270 */
[----:B------:R1:W-:Y:S01]  /*1c770*/  @P6 STG.E desc[UR16][R8.64+0x20], R235 ;  /* 0x000020eb08006986 */ /* 0x0003e2000c101910 */
[----:B------:R-:W-:-:S04]  /*1c780*/  IADD3 R11, R0, R11, RZ ;  /* 0x0000000b000b7210 */ /* 0x000fc80007ffe0ff */
[----:B------:R2:W-:Y:S01]  /*1c790*/  @P5 STG.E desc[UR16][R6.64+0x20], R13 ;  /* 0x0000200d06005986 */ /* 0x0005e2000c101910 */
[----:B------:R-:W-:Y:S01]  /*1c7a0*/  ISETP.GT.AND P5, PT, R50, 0xd0, P3 ;  /* 0x000000d03200780c */ /* 0x000fe20001fa4270 */
[----:B0-----:R-:W-:Y:S02]  /*1c7b0*/  FMUL R15, R35, UR21 ;  /* 0x00000015230f7c20 */ /* 0x001fe40008400000 */
[----:B------:R-:W-:Y:S01]  /*1c7c0*/  @P0 STG.E desc[UR16][R10.64], R237 ;  /* 0x000000ed0a000986 */ /* 0x000fe2000c101910 */
[----:B-1----:R-:W-:-:S03]  /*1c7d0*/  IADD3 R8, P6, R24, R6, RZ ;  /* 0x0000000618087210 */ /* 0x002fc60007fde0ff */
[----:B------:R-:W4:Y:S01]  /*1c7e0*/  LDL.LU R35, [R1+0x214] ;  /* 0x0002140001237983 */ /* 0x000f220000300800 */
[----:B------:R-:W-:-:S03]  /*1c7f0*/  IADD3.X R9, R33, R7, RZ, P6, !PT ;  /* 0x0000000721097210 */ /* 0x000fc600037fe4ff */
[----:B------:R-:W5:Y:S04]  /*1c800*/  LDL.LU R39, [R1+0x218] ;  /* 0x0002180001277983 */ /* 0x000f680000300800 */
[----:B------:R-:W5:Y:S01]  /*1c810*/  LDL.LU R38, [R1+0x21c] ;  /* 0x00021c0001267983 */ /* 0x000f620000300800 */
[----:B------:R-:W-:-:S03]  /*1c820*/  ISETP.GT.AND P0, PT, R50, 0xd1, P3 ;  /* 0x000000d13200780c */ /* 0x000fc60001f04270 */
[----:B------:R0:W-:Y:S01]  /*1c830*/  @P1 STG.E desc[UR16][R8.64], R15 ;  /* 0x0000000f08001986 */ /* 0x0001e2000c101910 */
[----:B------:R-:W-:Y:S01]  /*1c840*/  ISETP.GT.AND P1, PT, R50, 0xd8, P2 ;  /* 0x000000d83200780c */ /* 0x000fe20001724270 */
[----:B--2---:R-:W-:-:S04]  /*1c850*/  IMAD.WIDE.U32 R6, R32, 0x1c, R8 ;  /* 0x0000001c20067825 */ /* 0x004fc800078e0008 */
[----:B---3--:R-:W-:Y:S01]  /*1c860*/  FMUL R21, R41, UR21 ;  /* 0x0000001529157c20 */ /* 0x008fe20008400000 */
[----:B------:R-:W2:Y:S01]  /*1c870*/  LDL.LU R43, [R1+0x220] ;  /* 0x00022000012b7983 */ /* 0x000ea20000300800 */
[----:B------:R-:W-:-:S03]  /*1c880*/  IMAD.IADD R7, R0, 0x1, R7 ;  /* 0x0000000100077824 */ /* 0x000fc600078e0207 */
[----:B------:R4:W-:Y:S04]  /*1c890*/  @P5 STG.E desc[UR16][R10.64+0x20], R17 ;  /* 0x000020110a005986 */ /* 0x0009e8000c101910 */
[----:B------:R-:W3:Y:S04]  /*1c8a0*/  LDL.LU R42, [R1+0x224] ;  /* 0x00022400012a7983 */ /* 0x000ee80000300800 */
[----:B------:R-:W3:Y:S01]  /*1c8b0*/  LDL.LU R41, [R1+0x228] ;  /* 0x0002280001297983 */ /* 0x000ee20000300800 */
[----:B0-----:R-:W-:-:S03]  /*1c8c0*/  FMUL R15, R40, UR21 ;  /* 0x00000015280f7c20 */ /* 0x001fc60008400000 */
[----:B------:R5:W-:Y:S04]  /*1c8d0*/  @P0 STG.E desc[UR16][R8.64+0x20], R19 ;  /* 0x0000201308000986 */ /* 0x000be8000c101910 */
[----:B------:R0:W-:Y:S01]  /*1c8e0*/  @P1 STG.E desc[UR16][R6.64], R21 ;  /* 0x0000001506001986 */ /* 0x0001e2000c101910 */
[----:B----4-:R-:W-:-:S03]  /*1c8f0*/  FMUL R17, R35, UR21 ;  /* 0x0000001523117c20 */ /* 0x010fc60008400000 */
[----:B------:R-:W4:Y:S01]  /*1c900*/  LDL.LU R35, [R1+0x22c] ;  /* 0x00022c0001237983 */ /* 0x000f220000300800 */
[----:B-----5:R-:W-:-:S03]  /*1c910*/  FMUL R19, R39, UR21 ;  /* 0x0000001527137c20 */ /* 0x020fc60008400000 */
[----:B------:R-:W5:Y:S01]  /*1c920*/  LDL.LU R40, [R1+0x230] ;  /* 0x0002300001287983 */ /* 0x000f620000300800 */
[----:B0-----:R-:W-:-:S03]  /*1c930*/  FMUL R21, R38, UR21 ;  /* 0x0000001526157c20 */ /* 0x001fc60008400000 */
[----:B------:R-:W5:Y:S04]  /*1c940*/  LDL.LU R39, [R1+0x234] ;  /* 0x0002340001277983 */ /* 0x000f680000300800 */
[----:B------:R-:W5:Y:S01]  /*1c950*/  LDL.LU R38, [R1+0x238] ;  /* 0x0002380001267983 */ /* 0x000f620000300800 */
[C---:B------:R-:W-:Y:S02]  /*1c960*/  ISETP.GT.AND P5, PT, R50.reuse, 0xd9, P2 ;  /* 0x000000d93200780c */ /* 0x040fe400017a4270 */
[----:B------:R-:W-:Y:S02]  /*1c970*/  ISETP.GT.AND P0, PT, R50, 0xd8, P3 ;  /* 0x000000d83200780c */ /* 0x000fe40001f04270 */
[----:B------:R-:W-:Y:S02]  /*1c980*/  IADD3 R12, P6, R24, R8, RZ ;  /* 0x00000008180c7210 */ /* 0x000fe40007fde0ff */
[----:B------:R-:W-:-:S02]  /*1c990*/  ISETP.GT.AND P1, PT, R50, 0xd9, P3 ;  /* 0x000000d93200780c */ /* 0x000fc40001f24270 */
[----:B------:R-:W-:-:S05]  /*1c9a0*/  IADD3.X R13, R33, R9, RZ, P6, !PT ;  /* 0x00000009210d7210 */ /* 0x000fca00037fe4ff */
[----:B------:R2:W-:Y:S01]  /*1c9b0*/  @P5 STG.E desc[UR16][R12.64], R15 ;  /* 0x0000000f0c005986 */ /* 0x0005e2000c101910 */
[----:B------:R-:W-:-:S03]  /*1c9c0*/  ISETP.GT.AND P5, PT, R50, 0xe0, P2 ;  /* 0x000000e03200780c */ /* 0x000fc600017a4270 */
[----:B------:R-:W-:Y:S01]  /*1c9d0*/  @P0 STG.E desc[UR16][R6.64+0x20], R17 ;  /* 0x0000201106000986 */ /* 0x000fe2000c101910 */
[----:B------:R-:W-:Y:S01]  /*1c9e0*/  ISETP.GT.AND P0, PT, R50, 0xe1, P2 ;  /* 0x000000e13200780c */ /* 0x000fe20001704270 */
[----:B------:R-:W-:Y:S01]  /*1c9f0*/  IMAD.WIDE.U32 R8, R32, 0x1c, R12 ;  /* 0x0000001c20087825 */ /* 0x000fe200078e000c */
[----:B------:R-:W-:Y:S01]  /*1ca00*/  IADD3 R10, P6, R24, R12, RZ ;  /* 0x0000000c180a7210 */ /* 0x000fe20007fde0ff */
[----:B------:R4:W-:Y:S03]  /*1ca10*/  @P1 STG.E desc[UR16][R12.64+0x20], R19 ;  /* 0x000020130c001986 */ /* 0x0009e6000c101910 */
[----:B------:R-:W-:Y:S01]  /*1ca20*/  IADD3 R9, R0, R9, RZ ;  /* 0x0000000900097210 */ /* 0x000fe20007ffe0ff */
[----:B------:R-:W-:Y:S02]  /*1ca30*/  IMAD.X R11, R33, 0x1, R13, P6 ;  /* 0x00000001210b7824 */ /* 0x000fe400030e060d */
[----:B--2---:R-:W-:Y:S01]  /*1ca40*/  FMUL R15, R43, UR21 ;  /* 0x000000152b0f7c20 */ /* 0x004fe20008400000 */
[----:B---3--:R-:W-:Y:S01]  /*1ca50*/  FMUL R23, R41, UR21 ;  /* 0x0000001529177c20 */ /* 0x008fe20008400000 */
[----:B------:R-:W-:Y:S04]  /*1ca60*/  @P5 STG.E desc[UR16][R8.64], R21 ;  /* 0x0000001508005986 */ /* 0x000fe8000c101910 */
[----:B------:R0:W-:Y:S01]  /*1ca70*/  @P0 STG.E desc[UR16][R10.64], R15 ;  /* 0x0000000f0a000986 */ /* 0x0001e2000c101910 */
[----:B----4-:R-:W-:-:S03]  /*1ca80*/  FMUL R13, R35, UR21 ;  /* 0x00000015230d7c20 */ /* 0x010fc60008400000 */
[----:B------:R-:W2:Y:S01]  /*1ca90*/  LDL.LU R35, [R1+0x23c] ;  /* 0x00023c0001237983 */ /* 0x000ea20000300800 */
[----:B-----5:R-:W-:-:S03]  /*1caa0*/  FMUL R19, R40, UR21 ;  /* 0x0000001528137c20 */ /* 0x020fc60008400000 */
[----:B------:R-:W3:Y:S01]  /*1cab0*/  LDL.LU R41, [R1+0x240] ;  /* 0x0002400001297983 */ /* 0x000ee20000300800 */
[----:B0-----:R-:W-:-:S03]  /*1cac0*/  FMUL R15, R39, UR21 ;  /* 0x00000015270f7c20 */ /* 0x001fc60008400000 */
[----:B------:R-:W4:Y:S01]  /*1cad0*/  LDL.LU R40, [R1+0x244] ;  /* 0x0002440001287983 */ /* 0x000f220000300800 */
[----:B------:R-:W-:-:S03]  /*1cae0*/  FMUL R21, R38, UR21 ;  /* 0x0000001526157c20 */ /* 0x000fc60008400000 */
[----:B------:R-:W5:Y:S04]  /*1caf0*/  LDL.LU R39, [R1+0x248] ;  /* 0x0002480001277983 */ /* 0x000f680000300800 */
[----:B------:R-:W5:Y:S01]  /*1cb00*/  LDL.LU R38, [R1+0x24c] ;  /* 0x00024c0001267983 */ /* 0x000f620000300800 */
[C---:B------:R-:W-:Y:S02]  /*1cb10*/  ISETP.GT.AND P1, PT, R50.reuse, 0xe0, P3 ;  /* 0x000000e03200780c */ /* 0x040fe40001f24270 */
[C---:B------:R-:W-:Y:S02]  /*1cb20*/  ISETP.GT.AND P6, PT, R50.reuse, 0xe1, P3 ;  /* 0x000000e13200780c */ /* 0x040fe40001fc4270 */
[----:B------:R-:W-:Y:S01]  /*1cb30*/  ISETP.GT.AND P5, PT, R50, 0xe8, P2 ;  /* 0x000000e83200780c */ /* 0x000fe200017a4270 */
[----:B------:R-:W-:-:S04]  /*1cb40*/  IMAD.WIDE.U32 R6, R32, 0x1c, R10 ;  /* 0x0000001c20067825 */ /* 0x000fc800078e000a */
[----:B------:R-:W-:Y:S01]  /*1cb50*/  FMUL R17, R42, UR21 ;  /* 0x000000152a117c20 */ /* 0x000fe20008400000 */
[----:B------:R-:W-:Y:S02]  /*1cb60*/  ISETP.GT.AND P0, PT, R50, 0xe9, P2 ;  /* 0x000000e93200780c */ /* 0x000fe40001704270 */
[----:B------:R-:W-:Y:S02]  /*1cb70*/  IADD3 R7, R0, R7, RZ ;  /* 0x0000000700077210 */ /* 0x000fe40007ffe0ff */
[----:B------:R0:W-:Y:S01]  /*1cb80*/  @P1 STG.E desc[UR16][R8.64+0x20], R17 ;  /* 0x0000201108001986 */ /* 0x0001e2000c101910 */
[----:B------:R-:W-:-:S03]  /*1cb90*/  ISETP.GT.AND P1, PT, R50, 0xe8, P3 ;  /* 0x000000e83200780c */ /* 0x000fc60001f24270 */
[----:B------:R-:W-:Y:S04]  /*1cba0*/  @P6 STG.E desc[UR16][R10.64+0x20], R23 ;  /* 0x000020170a006986 */ /* 0x000fe8000c101910 */
[----:B------:R2:W-:Y:S01]  /*1cbb0*/  @P5 STG.E desc[UR16][R6.64], R13 ;  /* 0x0000000d06005986 */ /* 0x0005e2000c101910 */
[----:B------:R-:W-:Y:S02]  /*1cbc0*/  ISETP.GT.AND P5, PT, R50, 0xe9, P3 ;  /* 0x000000e93200780c */ /* 0x000fe40001fa4270 */
[----:B0-----:R-:W-:-:S04]  /*1cbd0*/  IADD3 R8, P6, R24, R10, RZ ;  /* 0x0000000a18087210 */ /* 0x001fc80007fde0ff */
[----:B------:R-:W-:-:S05]  /*1cbe0*/  IADD3.X R9, R33, R11, RZ, P6, !PT ;  /* 0x0000000b21097210 */ /* 0x000fca00037fe4ff */
[----:B------:R-:W-:Y:S04]  /*1cbf0*/  @P0 STG.E desc[UR16][R8.64], R19 ;  /* 0x0000001308000986 */ /* 0x000fe8000c101910 */
[----:B------:R3:W-:Y:S04]  /*1cc00*/  @P1 STG.E desc[UR16][R6.64+0x20], R15 ;  /* 0x0000200f06001986 */ /* 0x0007e8000c101910 */
[----:B------:R5:W-:Y:S01]  /*1cc10*/  @P5 STG.E desc[UR16][R8.64+0x20], R21 ;  /* 0x0000201508005986 */ /* 0x000be2000c101910 */
[----:B--2---:R-:W-:-:S03]  /*1cc20*/  FMUL R13, R35, UR21 ;  /* 0x00000015230d7c20 */ /* 0x004fc60008400000 */
[----:B------:R-:W2:Y:S01]  /*1cc30*/  LDL.LU R35, [R1+0x250] ;  /* 0x0002500001237983 */ /* 0x000ea20000300800 */
[----:B---3--:R-:W-:-:S03]  /*1cc40*/  FMUL R15, R41, UR21 ;  /* 0x00000015290f7c20 */ /* 0x008fc60008400000 */
[----:B------:R-:W3:Y:S01]  /*1cc50*/  LDL.LU R42, [R1+0x254] ;  /* 0x00025400012a7983 */ /* 0x000ee20000300800 */
[----:B----4-:R-:W-:-:S03]  /*1cc60*/  FMUL R17, R40, UR21 ;  /* 0x0000001528117c20 */ /* 0x010fc60008400000 */
[----:B------:R-:W4:Y:S04]  /*1cc70*/  LDL.LU R41, [R1+0x258] ;  /* 0x0002580001297983 */ /* 0x000f280000300800 */
[----:B------:R-:W3:Y:S01]  /*1cc80*/  LDL.LU R40, [R1+0x25c] ;  /* 0x00025c0001287983 */ /* 0x000ee20000300800 */
[----:B-----5:R-:W-:-:S03]  /*1cc90*/  FMUL R21, R38, UR21 ;  /* 0x0000001526157c20 */ /* 0x020fc60008400000 */
[----:B------:R-:W5:Y:S01]  /*1cca0*/  LDL.LU R38, [R1+0x260] ;  /* 0x0002600001267983 */ /* 0x000f620000300800 */
[----:B------:R-:W-:Y:S02]  /*1ccb0*/  ISETP.GT.AND P0, PT, R50, 0xf0, P2 ;  /* 0x000000f03200780c */ /* 0x000fe40001704270 */
[----:B------:R-:W-:Y:S01]  /*1ccc0*/  IADD3 R10, P6, R24, R8, RZ ;  /* 0x00000008180a7210 */ /* 0x000fe20007fde0ff */
[----:B------:R-:W-:Y:S01]  /*1ccd0*/  IMAD.WIDE.U32 R6, R32, 0x1c, R8 ;  /* 0x0000001c20067825 */ /* 0x000fe200078e0008 */
[C---:B------:R-:W-:Y:S02]  /*1cce0*/  ISETP.GT.AND P1, PT, R50.reuse, 0xf1, P2 ;  /* 0x000000f13200780c */ /* 0x040fe40001724270 */
[C---:B------:R-:W-:Y:S01]  /*1ccf0*/  ISETP.GT.AND P5, PT, R50.reuse, 0xf0, P3 ;  /* 0x000000f03200780c */ /* 0x040fe20001fa4270 */
[----:B------:R-:W-:Y:S01]  /*1cd00*/  IMAD.X R11, R33, 0x1, R9, P6 ;  /* 0x00000001210b7824 */ /* 0x000fe200030e0609 */
[----:B------:R-:W-:Y:S02]  /*1cd10*/  ISETP.GT.AND P6, PT, R50, 0xf1, P3 ;  /* 0x000000f13200780c */ /* 0x000fe40001fc4270 */
[----:B------:R-:W-:Y:S01]  /*1cd20*/  IADD3 R7, R0, R7, RZ ;  /* 0x0000000700077210 */ /* 0x000fe20007ffe0ff */
[----:B------:R-:W-:-:S02]  /*1cd30*/  FMUL R19, R39, UR21 ;  /* 0x0000001527137c20 */ /* 0x000fc40008400000 */
[----:B------:R-:W5:Y:S04]  /*1cd40*/  LDL.LU R39, [R1+0x264] ;  /* 0x0002640001277983 */ /* 0x000f680000300800 */
[----:B------:R2:W-:Y:S04]  /*1cd50*/  @P0 STG.E desc[UR16][R6.64], R13 ;  /* 0x0000000d06000986 */ /* 0x0005e8000c101910 */
[----:B------:R4:W-:Y:S04]  /*1cd60*/  @P1 STG.E desc[UR16][R10.64], R15 ;  /* 0x0000000f0a001986 */ /* 0x0009e8000c101910 */
[----:B------:R3:W-:Y:S04]  /*1cd70*/  @P5 STG.E desc[UR16][R6.64+0x20], R17 ;  /* 0x0000201106005986 */ /* 0x0007e8000c101910 */
[----:B------:R5:W-:Y:S01]  /*1cd80*/  @P6 STG.E desc[UR16][R10.64+0x20], R19 ;  /* 0x000020130a006986 */ /* 0x000be2000c101910 */
[----:B--2---:R-:W-:-:S03]  /*1cd90*/  FMUL R13, R35, UR21 ;  /* 0x00000015230d7c20 */ /* 0x004fc60008400000 */
[----:B------:R-:W2:Y:S01]  /*1cda0*/  LDL.LU R35, [R1+0x268] ;  /* 0x0002680001237983 */ /* 0x000ea20000300800 */
[----:B----4-:R-:W-:-:S03]  /*1cdb0*/  FMUL R15, R41, UR21 ;  /* 0x00000015290f7c20 */ /* 0x010fc60008400000 */
[----:B------:R-:W4:Y:S01]  /*1cdc0*/  LDL.LU R41, [R1+0x26c] ;  /* 0x00026c0001297983 */ /* 0x000f220000300800 */
[----:B---3--:R-:W-:-:S03]  /*1cdd0*/  FMUL R17, R40, UR21 ;  /* 0x0000001528117c20 */ /* 0x008fc60008400000 */
[----:B------:R-:W3:Y:S01]  /*1cde0*/  LDL.LU R40, [R1+0x270] ;  /* 0x0002700001287983 */ /* 0x000ee20000300800 */
[----:B-----5:R-:W-:-:S03]  /*1cdf0*/  FMUL R19, R38, UR21 ;  /* 0x0000001526137c20 */ /* 0x020fc60008400000 */
[----:B------:R-:W5:Y:S01]  /*1ce00*/  LDL.LU R38, [R1+0x274] ;  /* 0x0002740001267983 */ /* 0x000f620000300800 */
[----:B------:R-:W-:Y:S01]  /*1ce10*/  ISETP.GT.AND P0, PT, R50, 0xf8, P2 ;  /* 0x000000f83200780c */ /* 0x000fe20001704270 */
[----:B------:R-:W-:Y:S01]  /*1ce20*/  IMAD.WIDE.U32 R8, R32, 0x1c, R10 ;  /* 0x0000001c20087825 */ /* 0x000fe200078e000a */
[----:B------:R-:W-:-:S04]  /*1ce30*/  ISETP.GT.AND P2, PT, R50, 0xf9, P2 ;  /* 0x000000f93200780c */ /* 0x000fc80001744270 */
[----:B------:R-:W-:Y:S02]  /*1ce40*/  IADD3 R9, R0, R9, RZ ;  /* 0x0000000900097210 */ /* 0x000fe40007ffe0ff */
[----:B------:R-:W-:-:S05]  /*1ce50*/  ISETP.GT.AND P5, PT, R50, 0xf8, P3 ;  /* 0x000000f83200780c */ /* 0x000fca0001fa4270 */
[----:B------:R-:W-:Y:S01]  /*1ce60*/  @P0 STG.E desc[UR16][R8.64], R21 ;  /* 0x0000001508000986 */ /* 0x000fe2000c101910 */
[----:B------:R-:W-:Y:S02]  /*1ce70*/  IADD3 R6, P0, R24, R10, RZ ;  /* 0x0000000a18067210 */ /* 0x000fe40007f1e0ff */
[----:B------:R-:W-:-:S03]  /*1ce80*/  ISETP.GT.AND P1, PT, R51, 0x80, PT ;  /* 0x000000803300780c */ /* 0x000fc60003f24270 */
[----:B------:R-:W-:Y:S02]  /*1ce90*/  IMAD.X R7, R33, 0x1, R11, P0 ;  /* 0x0000000121077824 */ /* 0x000fe400000e060b */
[----:B------:R-:W-:Y:S01]  /*1cea0*/  FMUL R11, R42, UR21 ;  /* 0x000000152a0b7c20 */ /* 0x000fe20008400000 */
[----:B------:R-:W-:Y:S02]  /*1ceb0*/  ISETP.GT.AND P0, PT, R51, 0x88, PT ;  /* 0x000000883300780c */ /* 0x000fe40003f04270 */
[C---:B------:R-:W-:Y:S01]  /*1cec0*/  ISETP.GT.AND P3, PT, R50.reuse, 0xf9, P3 ;  /* 0x000000f93200780c */ /* 0x040fe20001f64270 */
[----:B------:R0:W-:Y:S01]  /*1ced0*/  @P2 STG.E desc[UR16][R6.64], R13 ;  /* 0x0000000d06002986 */ /* 0x0001e2000c101910 */
[C---:B------:R-:W-:Y:S02]  /*1cee0*/  ISETP.GT.AND P6, PT, R50.reuse, RZ, P1 ;  /* 0x000000ff3200720c */ /* 0x040fe40000fc4270 */
[C---:B------:R-:W-:Y:S01]  /*1cef0*/  ISETP.GT.AND P2, PT, R50.reuse, 0x1, P1 ;  /* 0x000000013200780c */ /* 0x040fe20000f44270 */
[----:B------:R2:W-:Y:S01]  /*1cf00*/  @P5 STG.E desc[UR16][R8.64+0x20], R11 ;  /* 0x0000200b08005986 */ /* 0x0005e2000c101910 */
[----:B------:R-:W-:Y:S01]  /*1cf10*/  ISETP.GT.AND P5, PT, R50, RZ, P0 ;  /* 0x000000ff3200720c */ /* 0x000fe200007a4270 */
[----:B0-----:R-:W-:-:S02]  /*1cf20*/  FMUL R13, R39, UR21 ;  /* 0x00000015270d7c20 */ /* 0x001fc40008400000 */
[----:B------:R-:W3:Y:S04]  /*1cf30*/  LDL.LU R39, [R1+0x278] ;  /* 0x0002780001277983 */ /* 0x000ee80000300800 */
[----:B------:R4:W-:Y:S04]  /*1cf40*/  @P3 STG.E desc[UR16][R6.64+0x20], R15 ;  /* 0x0000200f06003986 */ /* 0x0009e8000c101910 */
[----:B------:R-:W-:Y:S04]  /*1cf50*/  @P6 STG.E desc[UR16][R2.64+0x200], R17 ;  /* 0x0002001102006986 */ /* 0x000fe8000c101910 */
[----:B------:R-:W-:Y:S04]  /*1cf60*/  @P2 STG.E desc[UR16][R4.64+0x200], R19 ;  /* 0x0002001304002986 */ /* 0x000fe8000c101910 */
[----:B------:R5:W-:Y:S01]  /*1cf70*/  @P5 STG.E desc[UR16][R2.64+0x220], R13 ;  /* 0x0002200d02005986 */ /* 0x000be2000c101910 */
[----:B--2---:R-:W-:-:S03]  /*1cf80*/  FMUL R11, R35, UR21 ;  /* 0x00000015230b7c20 */ /* 0x004fc60008400000 */
[----:B------:R-:W2:Y:S04]  /*1cf90*/  LDL.LU R35, [R1+0x27c] ;  /* 0x00027c0001237983 */ /* 0x000ea80000300800 */
[----:B------:R-:W2:Y:S01]  /*1cfa0*/  LDL.LU R43, [R1+0x280] ;  /* 0x00028000012b7983 */ /* 0x000ea20000300800 */
[----:B----4-:R-:W-:-:S03]  /*1cfb0*/  FMUL R15, R41, UR21 ;  /* 0x00000015290f7c20 */ /* 0x010fc60008400000 */
[----:B------:R-:W4:Y:S04]  /*1cfc0*/  LDL.LU R42, [R1+0x284] ;  /* 0x00028400012a7983 */ /* 0x000f280000300800 */
[----:B------:R-:W4:Y:S01]  /*1cfd0*/  LDL.LU R41, [R1+0x288] ;  /* 0x0002880001297983 */ /* 0x000f220000300800 */
[----:B-----5:R-:W-:-:S03]  /*1cfe0*/  FMUL R13, R38, UR21 ;  /* 0x00000015260d7c20 */ /* 0x020fc60008400000 */
[----:B------:R-:W5:Y:S01]  /*1cff0*/  LDL.LU R38, [R1+0x28c] ;  /* 0x00028c0001267983 */ /* 0x000f620000300800 */
[C---:B------:R-:W-:Y:S02]  /*1d000*/  ISETP.GT.AND P3, PT, R50.reuse, 0x1, P0 ;  /* 0x000000013200780c */ /* 0x040fe40000764270 */
[----:B------:R-:W-:Y:S01]  /*1d010*/  ISETP.GT.AND P2, PT, R50, 0x8, P1 ;  /* 0x000000083200780c */ /* 0x000fe20000f44270 */
[----:B------:R-:W-:Y:S01]  /*1d020*/  IMAD.WIDE.U32 R6, R32, 0x1c, R4 ;  /* 0x0000001c20067825 */ /* 0x000fe200078e0004 */
[----:B------:R-:W-:-:S04]  /*1d030*/  ISETP.GT.AND P5, PT, R50, 0x9, P1 ;  /* 0x000000093200780c */ /* 0x000fc80000fa4270 */
[----:B------:R-:W-:-:S05]  /*1d040*/  IADD3 R7, R0, R7, RZ ;  /* 0x0000000700077210 */ /* 0x000fca0007ffe0ff */
[----:B------:R0:W-:Y:S01]  /*1d050*/  @P3 STG.E desc[UR16][R4.64+0x220], R11 ;  /* 0x0002200b04003986 */ /* 0x0001e2000c101910 */
[----:B------:R-:W-:-:S03]  /*1d060*/  ISETP.GT.AND P3, PT, R50, 0x8, P0 ;  /* 0x000000083200780c */ /* 0x000fc60000764270 */
[----:B------:R2:W-:Y:S01]  /*1d070*/  @P2 STG.E desc[UR16][R6.64+0x200], R15 ;  /* 0x0002000f06002986 */ /* 0x0005e2000c101910 */
[----:B------:R-:W-:Y:S02]  /*1d080*/  ISETP.GT.AND P2, PT, R50, 0x9, P0 ;  /* 0x000000093200780c */ /* 0x000fe40000744270 */
[-C--:B------:R-:W-:Y:S01]  /*1d090*/  IADD3 R8, P6, R4, R24.reuse, RZ ;  /* 0x0000001804087210 */ /* 0x080fe20007fde0ff */
[----:B---3--:R-:W-:Y:S02]  /*1d0a0*/  FMUL R17, R40, UR21 ;  /* 0x0000001528117c20 */ /* 0x008fe40008400000 */
[----:B------:R-:W3:Y:S01]  /*1d0b0*/  LDL.LU R40, [R1+0x290] ;  /* 0x0002900001287983 */ /* 0x000ee20000300800 */
[----:B------:R-:W-:Y:S02]  /*1d0c0*/  IADD3.X R9, R5, R33, RZ, P6, !PT ;  /* 0x0000002105097210 */ /* 0x000fe400037fe4ff */
[----:B0-----:R-:W-:-:S03]  /*1d0d0*/  IADD3 R4, P6, R8, R24, RZ ;  /* 0x0000001808047210 */ /* 0x001fc60007fde0ff */
[----:B------:R-:W-:Y:S01]  /*1d0e0*/  @P5 STG.E desc[UR16][R8.64+0x200], R17 ;  /* 0x0002001108005986 */ /* 0x000fe2000c101910 */
[----:B------:R-:W-:-:S03]  /*1d0f0*/  FMUL R11, R39, UR21 ;  /* 0x00000015270b7c20 */ /* 0x000fc60008400000 */
[----:B------:R-:W3:Y:S01]  /*1d100*/  LDL.LU R39, [R1+0x294] ;  /* 0x0002940001277983 */ /* 0x000ee20000300800 */
[----:B------:R-:W-:Y:S01]  /*1d110*/  IMAD.WIDE.U32 R2, R32, 0x1c, R8 ;  /* 0x0000001c20027825 */ /* 0x000fe200078e0008 */
[----:B------:R-:W-:Y:S02]  /*1d120*/  IADD3.X R5, R9, R33, RZ, P6, !PT ;  /* 0x0000002109057210 */ /* 0x000fe400037fe4ff */
[----:B------:R-:W-:Y:S04]  /*1d130*/  @P3 STG.E desc[UR16][R6.64+0x220], R13 ;  /* 0x0002200d06003986 */ /* 0x000fe8000c101910 */
[----:B------:R5:W-:Y:S01]  /*1d140*/  @P2 STG.E desc[UR16][R8.64+0x220], R11 ;  /* 0x0002200b08002986 */ /* 0x000be2000c101910 */
[----:B--2---:R-:W-:-:S03]  /*1d150*/  FMUL R15, R35, UR21 ;  /* 0x00000015230f7c20 */ /* 0x004fc60008400000 */
[----:B------:R-:W2:Y:S01]  /*1d160*/  LDL.LU R35, [R1+0x298] ;  /* 0x0002980001237983 */ /* 0x000ea20000300800 */
[----:B-----5:R-:W-:-:S03]  /*1d170*/  FMUL R9, R38, UR21 ;  /* 0x0000001526097c20 */ /* 0x020fc60008400000 */
[----:B------:R-:W5:Y:S01]  /*1d180*/  LDL.LU R38, [R1+0x29c] ;  /* 0x00029c0001267983 */ /* 0x000f620000300800 */
[----:B------:R-:W-:Y:S01]  /*1d190*/  ISETP.GT.AND P5, PT, R50, 0x10, P1 ;  /* 0x000000103200780c */ /* 0x000fe20000fa4270 */
[----:B------:R-:W-:Y:S01]  /*1d1a0*/  IMAD.IADD R3, R0, 0x1, R3 ;  /* 0x0000000100037824 */ /* 0x000fe200078e0203 */
[C---:B------:R-:W-:Y:S02]  /*1d1b0*/  ISETP.GT.AND P3, PT, R50.reuse, 0x11, P1 ;  /* 0x000000113200780c */ /* 0x040fe40000f64270 */
[C---:B------:R-:W-:Y:S02]  /*1d1c0*/  ISETP.GT.AND P2, PT, R50.reuse, 0x10, P0 ;  /* 0x000000103200780c */ /* 0x040fe40000744270 */
[----:B------:R-:W-:Y:S01]  /*1d1d0*/  ISETP.GT.AND P6, PT, R50, 0x11, P0 ;  /* 0x000000113200780c */ /* 0x000fe200007c4270 */
[----:B------:R-:W-:-:S06]  /*1d1e0*/  IMAD.WIDE.U32 R6, R32, 0x1c, R4 ;  /* 0x0000001c20067825 */ /* 0x000fcc00078e0004 */
[----:B------:R-:W-:Y:S01]  /*1d1f0*/  @P5 STG.E desc[UR16][R2.64+0x200], R15 ;  /* 0x0002000f02005986 */ /* 0x000fe2000c101910 */
[----:B------:R-:W-:Y:S01]  /*1d200*/  ISETP.GT.AND P5, PT, R50, 0x18, P1 ;  /* 0x000000183200780c */ /* 0x000fe20000fa4270 */
[----:B------:R-:W-:Y:S01]  /*1d210*/  FMUL R13, R43, UR21 ;  /* 0x000000152b0d7c20 */ /* 0x000fe20008400000 */
[----:B----4-:R-:W-:Y:S01]  /*1d220*/  FMUL R17, R42, UR21 ;  /* 0x000000152a117c20 */ /* 0x010fe20008400000 */
[----:B------:R-:W4:Y:S01]  /*1d230*/  LDL.LU R43, [R1+0x2a0] ;  /* 0x0002a000012b7983 */ /* 0x000f220000300800 */
[----:B------:R-:W-:Y:S01]  /*1d240*/  FMUL R19, R41, UR21 ;  /* 0x0000001529137c20 */ /* 0x000fe20008400000 */
[----:B------:R-:W-:Y:S02]  /*1d250*/  IADD3 R7, R0, R7, RZ ;  /* 0x0000000700077210 */ /* 0x000fe40007ffe0ff */
[----:B------:R-:W4:Y:S01]  /*1d260*/  LDL.LU R42, [R1+0x2a4] ;  /* 0x0002a400012a7983 */ /* 0x000f220000300800 */
[----:B---3--:R-:W-:-:S03]  /*1d270*/  FMUL R11, R40, UR21 ;  /* 0x00000015280b7c20 */ /* 0x008fc60008400000 */
[----:B------:R0:W-:Y:S04]  /*1d280*/  @P3 STG.E desc[UR16][R4.64+0x200], R13 ;  /* 0x0002000d04003986 */ /* 0x0001e8000c101910 */
[----:B------:R-:W-:Y:S04]  /*1d290*/  @P2 STG.E desc[UR16][R2.64+0x220], R17 ;  /* 0x0002201102002986 */ /* 0x000fe8000c101910 */
[----:B------:R-:W-:Y:S04]  /*1d2a0*/  @P6 STG.E desc[UR16][R4.64+0x220], R19 ;  /* 0x0002201304006986 */ /* 0x000fe8000c101910 */
[----:B------:R5:W-:Y:S01]  /*1d2b0*/  @P5 STG.E desc[UR16][R6.64+0x200], R9 ;  /* 0x0002000906005986 */ /* 0x000be2000c101910 */
[----:B0-----:R-:W-:Y:S01]  /*1d2c0*/  FMUL R13, R39, UR21 ;  /* 0x00000015270d7c20 */ /* 0x001fe20008400000 */
[----:B--2---:R-:W-:-:S02]  /*1d2d0*/  FMUL R15, R35, UR21 ;  /* 0x00000015230f7c20 */ /* 0x004fc40008400000 */
[----:B------:R-:W2:Y:S04]  /*1d2e0*/  LDL.LU R35, [R1+0x2a8] ;  /* 0x0002a80001237983 */ /* 0x000ea80000300800 */
[----:B------:R-:W3:Y:S04]  /*1d2f0*/  LDL.LU R41, [R1+0x2ac] ;  /* 0x0002ac0001297983 */ /* 0x000ee80000300800 */
[----:B------:R-:W3:Y:S04]  /*1d300*/  LDL.LU R40, [R1+0x2b0] ;  /* 0x0002b00001287983 */ /* 0x000ee80000300800 */
[----:B------:R-:W3:Y:S01]  /*1d310*/  LDL.LU R39, [R1+0x2b4] ;  /* 0x0002b40001277983 */ /* 0x000ee20000300800 */
[----:B-----5:R-:W-:-:S03]  /*1d320*/  FMUL R9, R38, UR21 ;  /* 0x0000001526097c20 */ /* 0x020fc60008400000 */
[----:B------:R-:W5:Y:S01]  /*1d330*/  LDL.LU R38, [R1+0x2b8] ;  /* 0x0002b80001267983 */ /* 0x000f620000300800 */
[C---:B------:R-:W-:Y:S02]  /*1d340*/  ISETP.GT.AND P3, PT, R50.reuse, 0x19, P1 ;  /* 0x000000193200780c */ /* 0x040fe40000f64270 */
[C---:B------:R-:W-:Y:S02]  /*1d350*/  ISETP.GT.AND P2, PT, R50.reuse, 0x18, P0 ;  /* 0x000000183200780c */ /* 0x040fe40000744270 */
[----:B------:R-:W-:Y:S02]  /*1d360*/  ISETP.GT.AND P5, PT, R50, 0x19, P0 ;  /* 0x000000193200780c */ /* 0x000fe400007a4270 */
[----:B------:R-:W-:-:S05]  /*1d370*/  IADD3 R2, P6, R4, R24, RZ ;  /* 0x0000001804027210 */ /* 0x000fca0007fde0ff */
[----:B------:R-:W-:Y:S01]  /*1d380*/  IMAD.X R3, R5, 0x1, R33, P6 ;  /* 0x0000000105037824 */ /* 0x000fe200030e0621 */
[----:B------:R-:W-:-:S04]  /*1d390*/  IADD3 R4, P6, R2, R24, RZ ;  /* 0x0000001802047210 */ /* 0x000fc80007fde0ff */
[----:B------:R-:W-:Y:S01]  /*1d3a0*/  @P3 STG.E desc[UR16][R2.64+0x200], R11 ;  /* 0x0002000b02003986 */ /* 0x000fe2000c101910 */
[C---:B------:R-:W-:Y:S02]  /*1d3b0*/  ISETP.GT.AND P3, PT, R50.reuse, 0x20, P1 ;  /* 0x000000203200780c */ /* 0x040fe40000f64270 */
[----:B------:R-:W-:Y:S01]  /*1d3c0*/  IADD3.X R5, R3, R33, RZ, P6, !PT ;  /* 0x0000002103057210 */ /* 0x000fe200037fe4ff */
[----:B------:R0:W-:Y:S01]  /*1d3d0*/  @P2 STG.E desc[UR16][R6.64+0x220], R13 ;  /* 0x0002200d06002986 */ /* 0x0001e2000c101910 */
[----:B------:R-:W-:-:S03]  /*1d3e0*/  ISETP.GT.AND P6, PT, R50, 0x21, P1 ;  /* 0x000000213200780c */ /* 0x000fc60000fc4270 */
[----:B------:R2:W-:Y:S01]  /*1d3f0*/  @P5 STG.E desc[UR16][R2.64+0x220], R15 ;  /* 0x0002200f02005986 */ /* 0x0005e2000c101910 */
[----:B------:R-:W-:Y:S01]  /*1d400*/  ISETP.GT.AND P5, PT, R50, 0x20, P0 ;  /* 0x000000203200780c */ /* 0x000fe200007a4270 */
[----:B0-----:R-:W-:-:S04]  /*1d410*/  IMAD.WIDE.U32 R6, R32, 0x1c, R2 ;  /* 0x0000001c20067825 */ /* 0x001fc800078e0002 */
[----:B----4-:R-:W-:Y:S01]  /*1d420*/  FMUL R11, R43, UR21 ;  /* 0x000000152b0b7c20 */ /* 0x010fe20008400000 */
[----:B------:R-:W-:Y:S01]  /*1d430*/  FMUL R13, R42, UR21 ;  /* 0x000000152a0d7c20 */ /* 0x000fe20008400000 */
[----:B------:R-:W-:-:S05]  /*1d440*/  IADD3 R7, R0, R7, RZ ;  /* 0x0000000700077210 */ /* 0x000fca0007ffe0ff */
[----:B------:R-:W-:Y:S04]  /*1d450*/  @P3 STG.E desc[UR16][R6.64+0x200], R9 ;  /* 0x0002000906003986 */ /* 0x000fe8000c101910 */
[----:B------:R-:W-:Y:S04]  /*1d460*/  @P6 STG.E desc[UR16][R4.64+0x200], R11 ;  /* 0x0002000b04006986 */ /* 0x000fe8000c101910 */
[----:B------:R5:W-:Y:S01]  /*1d470*/  @P5 STG.E desc[UR16][R6.64+0x220], R13 ;  /* 0x0002200d06005986 */ /* 0x000be2000c101910 */
[----:B--2---:R-:W-:-:S03]  /*1d480*/  FMUL R15, R35, UR21 ;  /* 0x00000015230f7c20 */ /* 0x004fc60008400000 */
[----:B------:R-:W2:Y:S01]  /*1d490*/  LDL.LU R35, [R1+0x2bc] ;  /* 0x0002bc0001237983 */ /* 0x000ea20000300800 */
[----:B---3--:R-:W-:-:S03]  /*1d4a0*/  FMUL R17, R41, UR21 ;  /* 0x0000001529117c20 */ /* 0x008fc60008400000 */
[----:B------:R-:W3:Y:S01]  /*1d4b0*/  LDL.LU R42, [R1+0x2c0] ;  /* 0x0002c000012a7983 */ /* 0x000ee20000300800 */
[----:B------:R-:W-:-:S03]  /*1d4c0*/  FMUL R19, R40, UR21 ;  /* 0x0000001528137c20 */ /* 0x000fc60008400000 */
[----:B------:R-:W4:Y:S04]  /*1d4d0*/  LDL.LU R41, [R1+0x2c4] ;  /* 0x0002c40001297983 */ /* 0x000f280000300800 */
[----:B------:R-:W3:Y:S01]  /*1d4e0*/  LDL.LU R40, [R1+0x2c8] ;  /* 0x0002c80001287983 */ /* 0x000ee20000300800 */
[----:B-----5:R-:W-:-:S03]  /*1d4f0*/  FMUL R13, R38, UR21 ;  /* 0x00000015260d7c20 */ /* 0x020fc60008400000 */
[----:B------:R-:W5:Y:S01]  /*1d500*/  LDL.LU R38, [R1+0x2cc] ;  /* 0x0002cc0001267983 */ /* 0x000f620000300800 */
[C---:B------:R-:W-:Y:S02]  /*1d510*/  ISETP.GT.AND P2, PT, R50.reuse, 0x21, P0 ;  /* 0x000000213200780c */ /* 0x040fe40000744270 */
[----:B------:R-:W-:Y:S01]  /*1d520*/  ISETP.GT.AND P3, PT, R50, 0x28, P1 ;  /* 0x000000283200780c */ /* 0x000fe20000f64270 */
[----:B------:R-:W-:-:S04]  /*1d530*/  IMAD.WIDE.U32 R2, R32, 0x1c, R4 ;  /* 0x0000001c20027825 */ /* 0x000fc800078e0004 */
[----:B------:R-:W-:Y:S01]  /*1d540*/  IMAD.IADD R3, R0, 0x1, R3 ;  /* 0x0000000100037824 */ /* 0x000fe200078e0203 */
[----:B------:R-:W-:-:S05]  /*1d550*/  ISETP.GT.AND P5, PT, R50, 0x28, P0 ;  /* 0x000000283200780c */ /* 0x000fca00007a4270 */
[----:B------:R0:W-:Y:S01]  /*1d560*/  @P2 STG.E desc[UR16][R4.64+0x220], R15 ;  /* 0x0002200f04002986 */ /* 0x0001e2000c101910 */
[----:B------:R-:W-:-:S03]  /*1d570*/  ISETP.GT.AND P2, PT, R50, 0x29, P1 ;  /* 0x000000293200780c */ /* 0x000fc60000f44270 */
[----:B------:R-:W-:Y:S01]  /*1d580*/  @P3 STG.E desc[UR16][R2.64+0x200], R17 ;  /* 0x0002001102003986 */ /* 0x000fe2000c101910 */
[----:B------:R-:W-:Y:S01]  /*1d590*/  ISETP.GT.AND P3, PT, R50, 0x29, P0 ;  /* 0x000000293200780c */ /* 0x000fe20000764270 */
[----:B------:R-:W-:Y:S02]  /*1d5a0*/  FMUL R11, R39, UR21 ;  /* 0x00000015270b7c20 */ /* 0x000fe40008400000 */
[----:B------:R-:W5:Y:S01]  /*1d5b0*/  LDL.LU R39, [R1+0x2d0] ;  /* 0x0002d00001277983 */ /* 0x000f620000300800 */
[----:B0-----:R-:W-:-:S04]  /*1d5c0*/  IADD3 R4, P6, R4, R24, RZ ;  /* 0x0000001804047210 */ /* 0x001fc80007fde0ff */
[----:B------:R-:W-:-:S05]  /*1d5d0*/  IADD3.X R5, R5, R33, RZ, P6, !PT ;  /* 0x0000002105057210 */ /* 0x000fca00037fe4ff */
[----:B------:R4:W-:Y:S04]  /*1d5e0*/  @P2 STG.E desc[UR16][R4.64+0x200], R19 ;  /* 0x0002001304002986 */ /* 0x0009e8000c101910 */
[----:B------:R-:W-:Y:S04]  /*1d5f0*/  @P5 STG.E desc[UR16][R2.64+0x220], R11 ;  /* 0x0002200b02005986 */ /* 0x000fe8000c101910 */
        /* <DEDUP_REMOVED lines=13> */
[----:B------:R-:W-:Y:S02]  /*1d6d0*/  ISETP.GT.AND P3, PT, R50, 0x30, P0 ;  /* 0x000000303200780c */ /* 0x000fe40000764270 */
[----:B------:R-:W-:-:S03]  /*1d6e0*/  IADD3 R8, P5, R4, R24, RZ ;  /* 0x0000001804087210 */ /* 0x000fc60007fbe0ff */
[----:B------:R0:W-:Y:S01]  /*1d6f0*/  @P6 STG.E desc[UR16][R6.64+0x200], R15 ;  /* 0x0002000f06006986 */ /* 0x0001e2000c101910 */
[----:B------:R-:W-:Y:S01]  /*1d700*/  ISETP.GT.AND P6, PT, R50, 0x31, P0 ;  /* 0x000000313200780c */ /* 0x000fe200007c4270 */
[----:B------:R-:W-:Y:S02]  /*1d710*/  IMAD.X R9, R5, 0x1, R33, P5 ;  /* 0x0000000105097824 */ /* 0x000fe400028e0621 */
[----:B------:R-:W-:Y:S01]  /*1d720*/  FMUL R17, R42, UR21 ;  /* 0x000000152a117c20 */ /* 0x000fe20008400000 */
[----:B------:R-:W-:-:S04]  /*1d730*/  ISETP.GT.AND P5, PT, R50, 0x38, P1 ;  /* 0x000000383200780c */ /* 0x000fc80000fa4270 */
[----:B------:R2:W-:Y:S01]  /*1d740*/  @P2 STG.E desc[UR16][R8.64+0x200], R17 ;  /* 0x0002001108002986 */ /* 0x0005e2000c101910 */
[----:B------:R-:W-:Y:S01]  /*1d750*/  ISETP.GT.AND P2, PT, R50, 0x39, P1 ;  /* 0x000000393200780c */ /* 0x000fe20000f44270 */
[----:B------:R-:W-:Y:S02]  /*1d760*/  IMAD.WIDE.U32 R2, R32, 0x1c, R8 ;  /* 0x0000001c20027825 */ /* 0x000fe400078e0008 */
[----:B------:R-:W-:Y:S04]  /*1d770*/  @P3 STG.E desc[UR16][R6.64+0x220], R19 ;  /* 0x0002201306003986 */ /* 0x000fe8000c101910 */
[----:B------:R4:W-:Y:S01]  /*1d780*/  @P6 STG.E desc[UR16][R8.64+0x220], R13 ;  /* 0x0002200d08006986 */ /* 0x0009e2000c101910 */
[----:B------:R-:W-:Y:S01]  /*1d790*/  IADD3 R4, P6, R8, R24, RZ ;  /* 0x0000001808047210 */ /* 0x000fe20007fde0ff */
[----:B0-----:R-:W-:Y:S01]  /*1d7a0*/  FMUL R15, R39, UR21 ;  /* 0x00000015270f7c20 */ /* 0x001fe20008400000 */
[----:B------:R-:W-:Y:S01]  /*1d7b0*/  IADD3 R11, R0, R3, RZ ;  /* 0x00000003000b7210 */ /* 0x000fe20007ffe0ff */
[----:B------:R-:W5:Y:S01]  /*1d7c0*/  LDL.LU R39, [R1+0x2e4] ;  /* 0x0002e40001277983 */ /* 0x000f620000300800 */
[----:B------:R-:W-:Y:S01]  /*1d7d0*/  MOV R10, R2 ;  /* 0x00000002000a7202 */ /* 0x000fe20000000f00 */
[----:B------:R-:W-:-:S04]  /*1d7e0*/  IMAD.X R5, R9, 0x1, R33, P6 ;  /* 0x0000000109057824 */ /* 0x000fc800030e0621 */
        /* <DEDUP_REMOVED lines=10> */
[C---:B------:R-:W-:Y:S02]  /*1d890*/  ISETP.GT.AND P3, PT, R50.reuse, 0x38, P0 ;  /* 0x000000383200780c */ /* 0x040fe40000764270 */
[C---:B------:R-:W-:Y:S02]  /*1d8a0*/  ISETP.GT.AND P5, PT, R50.reuse, 0x39, P0 ;  /* 0x000000393200780c */ /* 0x040fe400007a4270 */
[C---:B------:R-:W-:Y:S02]  /*1d8b0*/  ISETP.GT.AND P6, PT, R50.reuse, 0x40, P1 ;  /* 0x000000403200780c */ /* 0x040fe40000fc4270 */
[----:B------:R-:W-:Y:S01]  /*1d8c0*/  ISETP.GT.AND P2, PT, R50, 0x41, P1 ;  /* 0x000000413200780c */ /* 0x000fe20000f44270 */
[----:B------:R-:W-:-:S06]  /*1d8d0*/  IMAD.WIDE.U32 R6, R32, 0x1c, R4 ;  /* 0x0000001c20067825 */ /* 0x000fcc00078e0004 */
[----:B------:R0:W-:Y:S04]  /*1d8e0*/  @P3 STG.E desc[UR16][R10.64+0x220], R17 ;  /* 0x000220110a003986 */ /* 0x0001e8000c101910 */
[----:B------:R2:W-:Y:S01]  /*1d8f0*/  @P5 STG.E desc[UR16][R4.64+0x220], R13 ;  /* 0x0002200d04005986 */ /* 0x0005e2000c101910 */
[----:B------:R-:W-:Y:S02]  /*1d900*/  ISETP.GT.AND P5, PT, R50, 0x40, P0 ;  /* 0x000000403200780c */ /* 0x000fe400007a4270 */
[----:B------:R-:W-:Y:S01]  /*1d910*/  IADD3 R2, P3, R4, R24, RZ ;  /* 0x0000001804027210 */ /* 0x000fe20007f7e0ff */
[----:B------:R-:W-:Y:S01]  /*1d920*/  IMAD.MOV.U32 R8, RZ, RZ, R6 ;  /* 0x000000ffff087224 */ /* 0x000fe200078e0006 */
[----:B------:R-:W-:Y:S02]  /*1d930*/  IADD3 R9, R0, R7, RZ ;  /* 0x0000000700097210 */ /* 0x000fe40007ffe0ff */
[----:B------:R-:W-:Y:S01]  /*1d940*/  IADD3.X R3, R5, R33, RZ, P3, !PT ;  /* 0x0000002105037210 */ /* 0x000fe20001ffe4ff */
[----:B0-----:R-:W-:-:S02]  /*1d950*/  FMUL R17, R39, UR21 ;  /* 0x0000001527117c20 */ /* 0x001fc40008400000 */
[----:B------:R-:W3:Y:S04]  /*1d960*/  LDL.LU R39, [R1+0x2f8] ;  /* 0x0002f80001277983 */ /* 0x000ee80000300800 */
[----:B------:R4:W-:Y:S04]  /*1d970*/  @P6 STG.E desc[UR16][R8.64+0x200], R19 ;  /* 0x0002001308006986 */ /* 0x0009e8000c101910 */
        /* <DEDUP_REMOVED lines=12> */
[----:B------:R-:W-:-:S04]  /*1da40*/  IMAD.WIDE.U32 R6, R32, 0x1c, R2 ;  /* 0x0000001c20067825 */ /* 0x000fc800078e0002 */
[----:B------:R-:W-:Y:S01]  /*1da50*/  IMAD.MOV.U32 R10, RZ, RZ, R6 ;  /* 0x000000ffff0a7224 */ /* 0x000fe200078e0006 */
[----:B------:R-:W-:Y:S02]  /*1da60*/  IADD3 R11, R0, R7, RZ ;  /* 0x00000007000b7210 */ /* 0x000fe40007ffe0ff */
[----:B------:R-:W-:-:S03]  /*1da70*/  ISETP.GT.AND P5, PT, R50, 0x49, P1 ;  /* 0x000000493200780c */ /* 0x000fc60000fa4270 */
[----:B------:R-:W-:Y:S01]  /*1da80*/  @P3 STG.E desc[UR16][R2.64+0x220], R13 ;  /* 0x0002200d02003986 */ /* 0x000fe2000c101910 */
[----:B------:R-:W-:-:S03]  /*1da90*/  ISETP.GT.AND P3, PT, R50, 0x48, P0 ;  /* 0x000000483200780c */ /* 0x000fc60000764270 */
[----:B------:R0:W-:Y:S01]  /*1daa0*/  @P2 STG.E desc[UR16][R10.64+0x200], R19 ;  /* 0x000200130a002986 */ /* 0x0001e2000c101910 */
[----:B------:R-:W-:Y:S02]  /*1dab0*/  ISETP.GT.AND P2, PT, R50, 0x49, P0 ;  /* 0x000000493200780c */ /* 0x000fe40000744270 */
[----:B------:R-:W-:Y:S01]  /*1dac0*/  IADD3 R4, P6, R2, R24, RZ ;  /* 0x0000001802047210 */ /* 0x000fe20007fde0ff */
[----:B---3--:R-:W-:Y:S02]  /*1dad0*/  FMUL R15, R40, UR21 ;  /* 0x00000015280f7c20 */ /* 0x008fe40008400000 */
[----:B------:R-:W3:Y:S01]  /*1dae0*/  LDL.LU R40, [R1+0x310] ;  /* 0x0003100001287983 */ /* 0x000ee20000300800 */
[----:B------:R-:W-:Y:S01]  /*1daf0*/  IADD3.X R5, R3, R33, RZ, P6, !PT ;  /* 0x0000002103057210 */ /* 0x000fe200037fe4ff */
[----:B0-----:R-:W-:Y:S02]  /*1db00*/  FMUL R19, R39, UR21 ;  /* 0x0000001527137c20 */ /* 0x001fe40008400000 */
[----:B------:R-:W3:Y:S04]  /*1db10*/  LDL.LU R39, [R1+0x314] ;  /* 0x0003140001277983 */ /* 0x000ee80000300800 */
[----:B------:R-:W-:Y:S04]  /*1db20*/  @P5 STG.E desc[UR16][R4.64+0x200], R15 ;  /* 0x0002000f04005986 */ /* 0x000fe8000c101910 */
[----:B------:R-:W-:Y:S04]  /*1db30*/  @P3 STG.E desc[UR16][R10.64+0x220], R17 ;  /* 0x000220110a003986 */ /* 0x000fe8000c101910 */
[----:B------:R5:W-:Y:S01]  /*1db40*/  @P2 STG.E desc[UR16][R4.64+0x220], R19 ;  /* 0x0002201304002986 */ /* 0x000be2000c101910 */
[----:B--2---:R-:W-:-:S03]  /*1db50*/  FMUL R21, R35, UR21 ;  /* 0x0000001523157c20 */ /* 0x004fc60008400000 */
[----:B------:R-:W2:Y:S01]  /*1db60*/  LDL.LU R35, [R1+0x318] ;  /* 0x0003180001237983 */ /* 0x000ea20000300800 */
[----:B-----5:R-:W-:-:S03]  /*1db70*/  FMUL R19, R38, UR21 ;  /* 0x0000001526137c20 */ /* 0x020fc60008400000 */
[----:B------:R-:W5:Y:S01]  /*1db80*/  LDL.LU R38, [R1+0x31c] ;  /* 0x00031c0001267983 */ /* 0x000f620000300800 */
[C---:B------:R-:W-:Y:S02]  /*1db90*/  ISETP.GT.AND P5, PT, R50.reuse, 0x50, P1 ;  /* 0x000000503200780c */ /* 0x040fe40000fa4270 */
[----:B------:R-:W-:Y:S01]  /*1dba0*/  ISETP.GT.AND P3, PT, R50, 0x51, P1 ;  /* 0x000000513200780c */ /* 0x000fe20000f64270 */
[----:B------:R-:W-:Y:S01]  /*1dbb0*/  IMAD.WIDE.U32 R6, R32, 0x1c, R4 ;  /* 0x0000001c20067825 */ /* 0x000fe200078e0004 */
[----:B------:R-:W-:Y:S02]  /*1dbc0*/  ISETP.GT.AND P2, PT, R50, 0x50, P0 ;  /* 0x000000503200780c */ /* 0x000fe40000744270 */
[----:B------:R-:W-:Y:S01]  /*1dbd0*/  IADD3 R8, P6, R4, R24, RZ ;  /* 0x0000001804087210 */ /* 0x000fe20007fde0ff */
[----:B------:R-:W-:Y:S01]  /*1dbe0*/  FMUL R11, R43, UR21 ;  /* 0x000000152b0b7c20 */ /* 0x000fe20008400000 */
[----:B------:R-:W-:Y:S01]  /*1dbf0*/  IADD3 R7, R0, R7, RZ ;  /* 0x0000000700077210 */ /* 0x000fe20007ffe0ff */
[----:B----4-:R-:W-:Y:S01]  /*1dc00*/  FMUL R15, R42, UR21 ;  /* 0x000000152a0f7c20 */ /* 0x010fe20008400000 */
[----:B------:R-:W-:Y:S01]  /*1dc10*/  IADD3.X R9, R5, R33, RZ, P6, !PT ;  /* 0x0000002105097210 */ /* 0x000fe200037fe4ff */
[----:B------:R-:W4:Y:S01]  /*1dc20*/  LDL.LU R43, [R1+0x320] ;  /* 0x00032000012b7983 */ /* 0x000f220000300800 */
[----:B------:R-:W-:-:S03]  /*1dc30*/  FMUL R17, R41, UR21 ;  /* 0x0000001529117c20 */ /* 0x000fc60008400000 */
[----:B------:R-:W4:Y:S04]  /*1dc40*/  LDL.LU R42, [R1+0x324] ;  /* 0x00032400012a7983 */ /* 0x000f280000300800 */
[----:B------:R3:W-:Y:S04]  /*1dc50*/  @P5 STG.E desc[UR16][R6.64+0x200], R21 ;  /* 0x0002001506005986 */ /* 0x0007e8000c101910 */
[----:B------:R0:W-:Y:S04]  /*1dc60*/  @P3 STG.E desc[UR16][R8.64+0x200], R11 ;  /* 0x0002000b08003986 */ /* 0x0001e8000c101910 */
[----:B------:R5:W-:Y:S01]  /*1dc70*/  @P2 STG.E desc[UR16][R6.64+0x220], R15 ;  /* 0x0002200f06002986 */ /* 0x000be2000c101910 */
[----:B---3--:R-:W-:Y:S01]  /*1dc80*/  FMUL R21, R40, UR21 ;  /* 0x0000001528157c20 */ /* 0x008fe20008400000 */
[----:B0-----:R-:W-:Y:S01]  /*1dc90*/  FMUL R11, R39, UR21 ;  /* 0x00000015270b7c20 */ /* 0x001fe20008400000 */
[----:B--2---:R-:W-:Y:S01]  /*1dca0*/  FMUL R23, R35, UR21 ;  /* 0x0000001523177c20 */ /* 0x004fe20008400000 */
[----:B------:R-:W-:-:S02]  /*1dcb0*/  IMAD.MOV.U32 R35, RZ, RZ, R30 ;  /* 0x000000ffff237224 */ /* 0x000fc400078e001e */
[----:B------:R-:W2:Y:S04]  /*1dcc0*/  LDL.LU R30, [R1+0x328] ;  /* 0x00032800011e7983 */ /* 0x000ea80000300800 */
[----:B------:R-:W3:Y:S04]  /*1dcd0*/  LDL.LU R41, [R1+0x32c] ;  /* 0x00032c0001297983 */ /* 0x000ee80000300800 */
[----:B------:R-:W3:Y:S04]  /*1dce0*/  LDL.LU R40, [R1+0x330] ;  /* 0x0003300001287983 */ /* 0x000ee80000300800 */
[----:B------:R-:W3:Y:S01]  /*1dcf0*/  LDL.LU R39, [R1+0x334] ;  /* 0x0003340001277983 */ /* 0x000ee20000300800 */
[----:B-----5:R-:W-:-:S03]  /*1dd00*/  FMUL R15, R38, UR21 ;  /* 0x00000015260f7c20 */ /* 0x020fc60008400000 */
[----:B------:R-:W5:Y:S01]  /*1dd10*/  LDL.LU R38, [R1+0x338] ;  /* 0x0003380001267983 */ /* 0x000f620000300800 */
[C---:B------:R-:W-:Y:S02]  /*1dd20*/  ISETP.GT.AND P6, PT, R50.reuse, 0x51, P0 ;  /* 0x000000513200780c */ /* 0x040fe400007c4270 */
[----:B------:R-:W-:Y:S01]  /*1dd30*/  ISETP.GT.AND P5, PT, R50, 0x58, P1 ;  /* 0x000000583200780c */ /* 0x000fe20000fa4270 */
[----:B------:R-:W-:-:S04]  /*1dd40*/  IMAD.WIDE.U32 R2, R32, 0x1c, R8 ;  /* 0x0000001c20027825 */ /* 0x000fc800078e0008 */
[----:B------:R-:W-:Y:S01]  /*1dd50*/  IMAD.IADD R13, R0, 0x1, R3 ;  /* 0x00000001000d7824 */ /* 0x000fe200078e0203 */
[----:B------:R-:W-:Y:S02]  /*1dd60*/  MOV R12, R2 ;  /* 0x00000002000c7202 */ /* 0x000fe40000000f00 */
[C---:B------:R-:W-:Y:S02]  /*1dd70*/  ISETP.GT.AND P3, PT, R50.reuse, 0x59, P1 ;  /* 0x000000593200780c */ /* 0x040fe40000f64270 */
[----:B------:R-:W-:Y:S01]  /*1dd80*/  ISETP.GT.AND P2, PT, R50, 0x58, P0 ;  /* 0x000000583200780c */ /* 0x000fe20000744270 */
[----:B------:R-:W-:Y:S01]  /*1dd90*/  @P6 STG.E desc[UR16][R8.64+0x220], R17 ;  /* 0x0002201108006986 */ /* 0x000fe2000c101910 */
[----:B------:R-:W-:-:S03]  /*1dda0*/  IADD3 R2, P6, R8, R24, RZ ;  /* 0x0000001808027210 */ /* 0x000fc60007fde0ff */
[----:B------:R-:W-:Y:S01]  /*1ddb0*/  @P5 STG.E desc[UR16][R12.64+0x200], R19 ;  /* 0x000200130c005986 */ /* 0x000fe2000c101910 */
[----:B------:R-:W-:Y:S02]  /*1ddc0*/  ISETP.GT.AND P5, PT, R50, 0x59, P0 ;  /* 0x000000593200780c */ /* 0x000fe400007a4270 */
[----:B------:R-:W-:Y:S02]  /*1ddd0*/  IADD3.X R3, R9, R33, RZ, P6, !PT ;  /* 0x0000002109037210 */ /* 0x000fe400037fe4ff */
[----:B------:R-:W-:-:S03]  /*1dde0*/  IADD3 R6, P6, R2, R24, RZ ;  /* 0x0000001802067210 */ /* 0x000fc60007fde0ff */
[----:B------:R-:W-:Y:S01]  /*1ddf0*/  @P3 STG.E desc[UR16][R2.64+0x200], R21 ;  /* 0x0002001502003986 */ /* 0x000fe2000c101910 */
[C---:B------:R-:W-:Y:S02]  /*1de00*/  ISETP.GT.AND P3, PT, R50.reuse, 0x60, P1 ;  /* 0x000000603200780c */ /* 0x040fe40000f64270 */
[----:B------:R-:W-:Y:S01]  /*1de10*/  IADD3.X R7, R3, R33, RZ, P6, !PT ;  /* 0x0000002103077210 */ /* 0x000fe200037fe4ff */
[----:B------:R4:W-:Y:S01]  /*1de20*/  @P2 STG.E desc[UR16][R12.64+0x220], R11 ;  /* 0x0002200b0c002986 */ /* 0x0009e2000c101910 */
[----:B------:R-:W-:Y:S01]  /*1de30*/  ISETP.GT.AND P6, PT, R50, 0x61, P1 ;  /* 0x000000613200780c */ /* 0x000fe20000fc4270 */
[----:B------:R-:W-:Y:S02]  /*1de40*/  IMAD.WIDE.U32 R4, R32, 0x1c, R2 ;  /* 0x0000001c20047825 */ /* 0x000fe400078e0002 */
[----:B------:R-:W-:Y:S01]  /*1de50*/  @P5 STG.E desc[UR16][R2.64+0x220], R23 ;  /* 0x0002201702005986 */ /* 0x000fe2000c101910 */
[----:B------:R-:W-:Y:S02]  /*1de60*/  ISETP.GT.AND P5, PT, R50, 0x60, P0 ;  /* 0x000000603200780c */ /* 0x000fe400007a4270 */
[----:B------:R-:W-:Y:S01]  /*1de70*/  IADD3 R5, R0, R5, RZ ;  /* 0x0000000500057210 */ /* 0x000fe20007ffe0ff */
[----:B----4-:R-:W-:Y:S01]  /*1de80*/  FMUL R11, R43, UR21 ;  /* 0x000000152b0b7c20 */ /* 0x010fe20008400000 */
[----:B------:R-:W-:-:S03]  /*1de90*/  FMUL R13, R42, UR21 ;  /* 0x000000152a0d7c20 */ /* 0x000fc60008400000 */
[----:B------:R0:W-:Y:S04]  /*1dea0*/  @P3 STG.E desc[UR16][R4.64+0x200], R15 ;  /* 0x0002000f04003986 */ /* 0x0001e8000c101910 */
[----:B------:R-:W-:Y:S04]  /*1deb0*/  @P6 STG.E desc[UR16][R6.64+0x200], R11 ;  /* 0x0002000b06006986 */ /* 0x000fe8000c101910 */
[----:B------:R5:W-:Y:S01]  /*1dec0*/  @P5 STG.E desc[UR16][R4.64+0x220], R13 ;  /* 0x0002200d04005986 */ /* 0x000be2000c101910 */
[----:B--2---:R-:W-:-:S03]  /*1ded0*/  FMUL R17, R30, UR21 ;  /* 0x000000151e117c20 */ /* 0x004fc60008400000 */
[----:B------:R-:W2:Y:S01]  /*1dee0*/  LDL.LU R30, [R1+0x33c] ;  /* 0x00033c00011e7983 */ /* 0x000ea20000300800 */
[----:B---3--:R-:W-:-:S03]  /*1def0*/  FMUL R19, R41, UR21 ;  /* 0x0000001529137c20 */ /* 0x008fc60008400000 */
[----:B------:R-:W3:Y:S01]  /*1df00*/  LDL.LU R42, [R1+0x340] ;  /* 0x00034000012a7983 */ /* 0x000ee20000300800 */
[----:B0-----:R-:W-:-:S03]  /*1df10*/  FMUL R15, R40, UR21 ;  /* 0x00000015280f7c20 */ /* 0x001fc60008400000 */
[----:B------:R-:W4:Y:S04]  /*1df20*/  LDL.LU R41, [R1+0x344] ;  /* 0x0003440001297983 */ /* 0x000f280000300800 */
[----:B------:R-:W3:Y:S01]  /*1df30*/  LDL.LU R40, [R1+0x348] ;  /* 0x0003480001287983 */ /* 0x000ee20000300800 */
[----:B-----5:R-:W-:-:S03]  /*1df40*/  FMUL R13, R38, UR21 ;  /* 0x00000015260d7c20 */ /* 0x020fc60008400000 */
[----:B------:R-:W5:Y:S01]  /*1df50*/  LDL.LU R38, [R1+0x34c] ;  /* 0x00034c0001267983 */ /* 0x000f620000300800 */
[C---:B------:R-:W-:Y:S02]  /*1df60*/  ISETP.GT.AND P2, PT, R50.reuse, 0x61, P0 ;  /* 0x000000613200780c */ /* 0x040fe40000744270 */
[----:B------:R-:W-:Y:S01]  /*1df70*/  ISETP.GT.AND P3, PT, R50, 0x68, P1 ;  /* 0x000000683200780c */ /* 0x000fe20000f64270 */
[----:B------:R-:W-:Y:S01]  /*1df80*/  IMAD.WIDE.U32 R8, R32, 0x1c, R6 ;  /* 0x0000001c20087825 */ /* 0x000fe200078e0006 */
[----:B------:R-:W-:-:S03]  /*1df90*/  IADD3 R2, P6, R6, R24, RZ ;  /* 0x0000001806027210 */ /* 0x000fc60007fde0ff */
[----:B------:R-:W-:Y:S01]  /*1dfa0*/  IMAD.IADD R9, R0, 0x1, R9 ;  /* 0x0000000100097824 */ /* 0x000fe200078e0209 */
[----:B------:R-:W-:Y:S02]  /*1dfb0*/  IADD3.X R3, R7, R33, RZ, P6, !PT ;  /* 0x0000002107037210 */ /* 0x000fe400037fe4ff */
[----:B------:R-:W-:-:S03]  /*1dfc0*/  ISETP.GT.AND P5, PT, R50, 0x68, P0 ;  /* 0x000000683200780c */ /* 0x000fc600007a4270 */
[----:B------:R4:W-:Y:S01]  /*1dfd0*/  @P2 STG.E desc[UR16][R6.64+0x220], R17 ;  /* 0x0002201106002986 */ /* 0x0009e2000c101910 */
[----:B------:R-:W-:-:S03]  /*1dfe0*/  ISETP.GT.AND P2, PT, R50, 0x69, P1 ;  /* 0x000000693200780c */ /* 0x000fc60000f44270 */
[----:B------:R-:W-:Y:S01]  /*1dff0*/  @P3 STG.E desc[UR16][R8.64+0x200], R19 ;  /* 0x0002001308003986 */ /* 0x000fe2000c101910 */
[----:B------:R-:W-:Y:S01]  /*1e000*/  ISETP.GT.AND P3, PT, R50, 0x69, P0 ;  /* 0x000000693200780c */ /* 0x000fe20000764270 */
[----:B------:R-:W-:-:S04]  /*1e010*/  IMAD.WIDE.U32 R4, R32, 0x1c, R2 ;  /* 0x0000001c20047825 */ /* 0x000fc800078e0002 */
[----:B------:R-:W-:Y:S02]  /*1e020*/  FMUL R21, R39, UR21 ;  /* 0x0000001527157c20 */ /* 0x000fe40008400000 */
[----:B------:R-:W5:Y:S01]  /*1e030*/  LDL.LU R39, [R1+0x350] ;  /* 0x0003500001277983 */ /* 0x000f620000300800 */
[----:B------:R-:W-:-:S03]  /*1e040*/  IADD3 R11, R0, R5, RZ ;  /* 0x00000005000b7210 */ /* 0x000fc60007ffe0ff */
[----:B------:R-:W-:Y:S04]  /*1e050*/  @P2 STG.E desc[UR16][R2.64+0x200], R15 ;  /* 0x0002000f02002986 */ /* 0x000fe8000c101910 */
        /* <DEDUP_REMOVED lines=10> */
[C---:B------:R-:W-:Y:S01]  /*1e100*/  ISETP.GT.AND P6, PT, R50.reuse, 0x70, P1 ;  /* 0x000000703200780c */ /* 0x040fe20000fc4270 */
[----:B------:R-:W-:Y:S01]  /*1e110*/  IMAD.MOV.U32 R10, RZ, RZ, R4 ;  /* 0x000000ffff0a7224 */ /* 0x000fe200078e0004 */
[C---:B------:R-:W-:Y:S02]  /*1e120*/  ISETP.GT.AND P2, PT, R50.reuse, 0x71, P1 ;  /* 0x000000713200780c */ /* 0x040fe40000f44270 */
[----:B------:R-:W-:Y:S02]  /*1e130*/  ISETP.GT.AND P3, PT, R50, 0x70, P0 ;  /* 0x000000703200780c */ /* 0x000fe40000764270 */
[----:B------:R-:W-:Y:S01]  /*1e140*/  IADD3 R6, P5, R2, R24, RZ ;  /* 0x0000001802067210 */ /* 0x000fe20007fbe0ff */
[----:B------:R-:W-:-:S06]  /*1e150*/  FMUL R15, R42, UR21 ;  /* 0x000000152a0f7c20 */ /* 0x000fcc0008400000 */
[----:B------:R-:W-:Y:S01]  /*1e160*/  @P6 STG.E desc[UR16][R10.64+0x200], R5 ;  /* 0x000200050a006986 */ /* 0x000fe2000c101910 */
[C---:B------:R-:W-:Y:S02]  /*1e170*/  ISETP.GT.AND P6, PT, R50.reuse, 0x71, P0 ;  /* 0x000000713200780c */ /* 0x040fe400007c4270 */
[----:B------:R-:W-:Y:S02]  /*1e180*/  IADD3.X R7, R3, R33, RZ, P5, !PT ;  /* 0x0000002103077210 */ /* 0x000fe40002ffe4ff */
[----:B------:R-:W-:-:S03]  /*1e190*/  ISETP.GT.AND P5, PT, R50, 0x78, P1 ;  /* 0x000000783200780c */ /* 0x000fc60000fa4270 */
[----:B------:R0:W-:Y:S01]  /*1e1a0*/  @P2 STG.E desc[UR16][R6.64+0x200], R15 ;  /* 0x0002000f06002986 */ /* 0x0001e2000c101910 */
[----:B------:R-:W-:Y:S01]  /*1e1b0*/  ISETP.GT.AND P2, PT, R50, 0x79, P1 ;  /* 0x000000793200780c */ /* 0x000fe20000f44270 */
[----:B------:R-:W-:Y:S02]  /*1e1c0*/  IMAD.WIDE.U32 R2, R32, 0x1c, R6 ;  /* 0x0000001c20027825 */ /* 0x000fe400078e0006 */
[----:B------:R2:W-:Y:S01]  /*1e1d0*/  @P3 STG.E desc[UR16][R10.64+0x220], R17 ;  /* 0x000220110a003986 */ /* 0x0005e2000c101910 */
[----:B------:R-:W-:-:S03]  /*1e1e0*/  ISETP.GT.AND P3, PT, R50, 0x78, P0 ;  /* 0x000000783200780c */ /* 0x000fc60000764270 */
[----:B------:R4:W-:Y:S01]  /*1e1f0*/  @P6 STG.E desc[UR16][R6.64+0x220], R13 ;  /* 0x0002200d06006986 */ /* 0x0009e2000c101910 */
[----:B------:R-:W-:Y:S01]  /*1e200*/  IADD3 R4, P6, R6, R24, RZ ;  /* 0x0000001806047210 */ /* 0x000fe20007fde0ff */
[----:B------:R-:W-:Y:S01]  /*1e210*/  IMAD.MOV.U32 R8, RZ, RZ, R2 ;  /* 0x000000ffff087224 */ /* 0x000fe200078e0002 */
[----:B------:R-:W-:Y:S01]  /*1e220*/  IADD3 R9, R0, R3, RZ ;  /* 0x0000000300097210 */ /* 0x000fe20007ffe0ff */
[----:B0-----:R-:W-:Y:S01]  /*1e230*/  FMUL R15, R39, UR21 ;  /* 0x00000015270f7c20 */ /* 0x001fe20008400000 */
[----:B------:R-:W-:Y:S01]  /*1e240*/  IADD3.X R5, R7, R33, RZ, P6, !PT ;  /* 0x0000002107057210 */ /* 0x000fe200037fe4ff */
[----:B------:R-:W5:Y:S04]  /*1e250*/  LDL.LU R39, [R1+0x364] ;  /* 0x0003640001277983 */ /* 0x000f680000300800 */
[----:B------:R3:W-:Y:S04]  /*1e260*/  @P5 STG.E desc[UR16][R8.64+0x200], R19 ;  /* 0x0002001308005986 */ /* 0x0007e8000c101910 */
[----:B------:R-:W-:Y:S01]  /*1e270*/  @P2 STG.E desc[UR16][R4.64+0x200], R15 ;  /* 0x0002000f04002986 */ /* 0x000fe2000c101910 */
[----:B--2---:R-:W-:-:S03]  /*1e280*/  FMUL R17, R30, UR21 ;  /* 0x000000151e117c20 */ /* 0x004fc60008400000 */
[----:B------:R-:W2:Y:S04]  /*1e290*/  LDL.LU R30, [R1+0x368] ;  /* 0x00036800011e7983 */ /* 0x000ea80000300800 */
[----:B------:R5:W-:Y:S01]  /*1e2a0*/  @P3 STG.E desc[UR16][R8.64+0x220], R17 ;  /* 0x0002201108003986 */ /* 0x000be2000c101910 */
[----:B----4-:R-:W-:-:S03]  /*1e2b0*/  FMUL R13, R41, UR21 ;  /* 0x00000015290d7c20 */ /* 0x010fc60008400000 */
[----:B------:R-:W4:Y:S01]  /*1e2c0*/  LDL.LU R41, [R1+0x36c] ;  /* 0x00036c0001297983 */ /* 0x000f220000300800 */
[----:B---3--:R-:W-:-:S03]  /*1e2d0*/  FMUL R19, R40, UR21 ;  /* 0x0000001528137c20 */ /* 0x008fc60008400000 */
[----:B------:R-:W3:Y:S01]  /*1e2e0*/  LDL.LU R40, [R1+0x370] ;  /* 0x0003700001287983 */ /* 0x000ee20000300800 */
[----:B-----5:R-:W-:-:S03]  /*1e2f0*/  FMUL R9, R38, UR21 ;  /* 0x0000001526097c20 */ /* 0x020fc60008400000 */
[----:B------:R-:W5:Y:S01]  /*1e300*/  LDL.LU R38, [R1+0x374] ;  /* 0x0003740001267983 */ /* 0x000f620000300800 */
[C---:B------:R-:W-:Y:S02]  /*1e310*/  ISETP.GT.AND P5, PT, R50.reuse, 0x79, P0 ;  /* 0x000000793200780c */ /* 0x040fe400007a4270 */
[----:B------:R-:W-:Y:S01]  /*1e320*/  ISETP.GT.AND P6, PT, R50, 0x80, P1 ;  /* 0x000000803200780c */ /* 0x000fe20000fc4270 */
[----:B------:R-:W-:-:S05]  /*1e330*/  IMAD.WIDE.U32 R2, R32, 0x1c, R4 ;  /* 0x0000001c20027825 */ /* 0x000fca00078e0004 */
[----:B------:R-:W-:Y:S02]  /*1e340*/  IADD3 R11, R0, R3, RZ ;  /* 0x00000003000b7210 */ /* 0x000fe40007ffe0ff */
[----:B------:R-:W-:-:S03]  /*1e350*/  MOV R10, R2 ;  /* 0x00000002000a7202 */ /* 0x000fc60000000f00 */
[----:B------:R-:W-:Y:S04]  /*1e360*/  @P5 STG.E desc[UR16][R4.64+0x220], R13 ;  /* 0x0002200d04005986 */ /* 0x000fe8000c101910 */
[----:B------:R4:W-:Y:S01]  /*1e370*/  @P6 STG.E desc[UR16][R10.64+0x200], R19 ;  /* 0x000200130a006986 */ /* 0x0009e2000c101910 */
[----:B------:R-:W-:-:S03]  /*1e380*/  FMUL R15, R39, UR21 ;  /* 0x00000015270f7c20 */ /* 0x000fc60008400000 */
[----:B------:R-:W3:Y:S01]  /*1e390*/  LDL.LU R39, [R1+0x378] ;  /* 0x0003780001277983 */ /* 0x000ee20000300800 */
        /* <DEDUP_REMOVED lines=8> */
[-C--:B------:R-:W-:Y:S02]  /*1e420*/  IADD3 R6, P3, R4, R24.reuse, RZ ;  /* 0x0000001804067210 */ /* 0x080fe40007f7e0ff */
[C---:B------:R-:W-:Y:S02]  /*1e430*/  ISETP.GT.AND P2, PT, R50.reuse, 0x81, P1 ;  /* 0x000000813200780c */ /* 0x040fe40000f44270 */
[C---:B------:R-:W-:Y:S01]  /*1e440*/  ISETP.GT.AND P5, PT, R50.reuse, 0x80, P0 ;  /* 0x000000803200780c */ /* 0x040fe200007a4270 */
[----:B------:R-:W-:Y:S01]  /*1e450*/  IMAD.X R7, R5, 0x1, R33, P3 ;  /* 0x0000000105077824 */ /* 0x000fe200018e0621 */
[----:B------:R-:W-:Y:S02]  /*1e460*/  ISETP.GT.AND P3, PT, R50, 0x81, P0 ;  /* 0x000000813200780c */ /* 0x000fe40000764270 */
[----:B------:R-:W-:Y:S01]  /*1e470*/  IADD3 R4, P6, R6, R24, RZ ;  /* 0x0000001806047210 */ /* 0x000fe20007fde0ff */
[----:B------:R-:W-:-:S06]  /*1e480*/  IMAD.WIDE.U32 R2, R32, 0x1c, R6 ;  /* 0x0000001c20027825 */ /* 0x000fcc00078e0006 */
[----:B------:R-:W-:Y:S01]  /*1e490*/  @P2 STG.E desc[UR16][R6.64+0x200], R9 ;  /* 0x0002000906002986 */ /* 0x000fe2000c101910 */
[----:B------:R-:W-:-:S03]  /*1e4a0*/  ISETP.GT.AND P2, PT, R50, 0x88, P1 ;  /* 0x000000883200780c */ /* 0x000fc60000f44270 */
[----:B------:R-:W-:Y:S01]  /*1e4b0*/  @P5 STG.E desc[UR16][R10.64+0x220], R15 ;  /* 0x0002200f0a005986 */ /* 0x000fe2000c101910 */
[----:B------:R-:W-:-:S03]  /*1e4c0*/  ISETP.GT.AND P5, PT, R50, 0x89, P1 ;  /* 0x000000893200780c */ /* 0x000fc60000fa4270 */
[----:B------:R0:W-:Y:S01]  /*1e4d0*/  @P3 STG.E desc[UR16][R6.64+0x220], R17 ;  /* 0x0002201106003986 */ /* 0x0001e2000c101910 */
[----:B------:R-:W-:Y:S01]  /*1e4e0*/  ISETP.GT.AND P3, PT, R50, 0x88, P0 ;  /* 0x000000883200780c */ /* 0x000fe20000764270 */
[----:B------:R-:W-:Y:S01]  /*1e4f0*/  IMAD.X R5, R7, 0x1, R33, P6 ;  /* 0x0000000107057824 */ /* 0x000fe200030e0621 */
[----:B------:R-:W-:Y:S01]  /*1e500*/  IADD3 R13, R0, R3, RZ ;  /* 0x00000003000d7210 */ /* 0x000fe20007ffe0ff */
[----:B---3--:R-:W-:Y:S01]  /*1e510*/  FMUL R21, R40, UR21 ;  /* 0x0000001528157c20 */ /* 0x008fe20008400000 */
[----:B------:R-:W-:Y:S01]  /*1e520*/  MOV R12, R2 ;  /* 0x00000002000c7202 */ /* 0x000fe20000000f00 */
[----:B------:R-:W3:Y:S01]  /*1e530*/  LDL.LU R40, [R1+0x390] ;  /* 0x0003900001287983 */ /* 0x000ee20000300800 */
[----:B0-----:R-:W-:-:S03]  /*1e540*/  FMUL R7, R39, UR21 ;  /* 0x0000001527077c20 */ /* 0x001fc60008400000 */
[----:B------:R-:W3:Y:S04]  /*1e550*/  LDL.LU R39, [R1+0x394] ;  /* 0x0003940001277983 */ /* 0x000ee80000300800 */
[----:B------:R-:W-:Y:S04]  /*1e560*/  @P2 STG.E desc[UR16][R12.64+0x200], R19 ;  /* 0x000200130c002986 */ /* 0x000fe8000c101910 */
[----:B------:R-:W-:Y:S04]  /*1e570*/  @P5 STG.E desc[UR16][R4.64+0x200], R21 ;  /* 0x0002001504005986 */ /* 0x000fe8000c101910 */
[----:B------:R5:W-:Y:S01]  /*1e580*/  @P3 STG.E desc[UR16][R12.64+0x220], R23 ;  /* 0x000220170c003986 */ /* 0x000be2000c101910 */
[----:B--2---:R-:W-:Y:S01]  /*1e590*/  FMUL R17, R30, UR21 ;  /* 0x000000151e117c20 */ /* 0x004fe20008400000 */
[----:B------:R-:W-:Y:S01]  /*1e5a0*/  MOV R30, R27 ;  /* 0x0000001b001e7202 */ /* 0x000fe20000000f00 */
[----:B------:R-:W-:-:S02]  /*1e5b0*/  IMAD.MOV.U32 R27, RZ, RZ, R25 ;  /* 0x000000ffff1b7224 */ /* 0x000fc400078e0019 */
        /* <DEDUP_REMOVED lines=10> */
[----:B------:R-:W2:Y:S01]  /*1e660*/  LDL.LU R44, [R1+0x3a0] ;  /* 0x0003a000012c7983 */ /* 0x000ea20000300800 */
[----:B------:R-:W-:-:S03]  /*1e670*/  MOV R10, R2 ;  /* 0x00000002000a7202 */ /* 0x000fc60000000f00 */
[----:B------:R-:W-:Y:S01]  /*1e680*/  @P2 STG.E desc[UR16][R4.64+0x220], R7 ;  /* 0x0002200704002986 */ /* 0x000fe2000c101910 */
[----:B------:R-:W-:Y:S01]  /*1e690*/  ISETP.GT.AND P2, PT, R50, 0x90, P0 ;  /* 0x000000903200780c */ /* 0x000fe20000744270 */
[----:B------:R-:W-:Y:S02]  /*1e6a0*/  IMAD.X R9, R5, 0x1, R33, P6 ;  /* 0x0000000105097824 */ /* 0x000fe400030e0621 */
[----:B------:R3:W-:Y:S01]  /*1e6b0*/  @P5 STG.E desc[UR16][R10.64+0x200], R17 ;  /* 0x000200110a005986 */ /* 0x0007e2000c101910 */
[----:B----4-:R-:W-:-:S03]  /*1e6c0*/  FMUL R19, R42, UR21 ;  /* 0x000000152a137c20 */ /* 0x010fc60008400000 */
[----:B------:R0:W-:Y:S04]  /*1e6d0*/  @P3 STG.E desc[UR16][R8.64+0x200], R13 ;  /* 0x0002000d08003986 */ /* 0x0001e8000c101910 */
[----:B------:R-:W4:Y:S01]  /*1e6e0*/  LDL.LU R43, [R1+0x3a4] ;  /* 0x0003a400012b7983 */ /* 0x000f220000300800 */
[----:B------:R-:W-:-:S03]  /*1e6f0*/  FMUL R21, R41, UR21 ;  /* 0x0000001529157c20 */ /* 0x000fc60008400000 */
[----:B------:R5:W-:Y:S01]  /*1e700*/  @P2 STG.E desc[UR16][R10.64+0x220], R19 ;  /* 0x000220130a002986 */ /* 0x000be2000c101910 */
[----:B---3--:R-:W-:Y:S01]  /*1e710*/  FMUL R17, R40, UR21 ;  /* 0x0000001528117c20 */ /* 0x008fe20008400000 */
[----:B0-----:R-:W-:Y:S02]  /*1e720*/  FMUL R13, R39, UR21 ;  /* 0x00000015270d7c20 */ /* 0x001fe40008400000 */
[----:B------:R-:W3:Y:S04]  /*1e730*/  LDL.LU R39, [R1+0x3a8] ;  /* 0x0003a80001277983 */ /* 0x000ee80000300800 */
[----:B------:R-:W4:Y:S04]  /*1e740*/  LDL.LU R42, [R1+0x3ac] ;  /* 0x0003ac00012a7983 */ /* 0x000f280000300800 */
        /* <DEDUP_REMOVED lines=8> */
[----:B------:R-:W-:Y:S02]  /*1e7d0*/  IADD3 R15, R0, R3, RZ ;  /* 0x00000003000f7210 */ /* 0x000fe40007ffe0ff */
[----:B------:R-:W-:Y:S02]  /*1e7e0*/  MOV R14, R2 ;  /* 0x00000002000e7202 */ /* 0x000fe40000000f00 */
[----:B------:R-:W-:Y:S01]  /*1e7f0*/  ISETP.GT.AND P2, PT, R50, 0x98, P0 ;  /* 0x000000983200780c */ /* 0x000fe20000744270 */
[----:B------:R-:W-:Y:S01]  /*1e800*/  @P6 STG.E desc[UR16][R8.64+0x220], R21 ;  /* 0x0002201508006986 */ /* 0x000fe2000c101910 */
[----:B------:R-:W-:-:S03]  /*1e810*/  IADD3 R2, P6, R8, R24, RZ ;  /* 0x0000001808027210 */ /* 0x000fc60007fde0ff */
[----:B------:R-:W-:Y:S01]  /*1e820*/  @P5 STG.E desc[UR16][R14.64+0x200], R23 ;  /* 0x000200170e005986 */ /* 0x000fe2000c101910 */
[----:B------:R-:W-:Y:S01]  /*1e830*/  ISETP.GT.AND P5, PT, R50, 0x99, P0 ;  /* 0x000000993200780c */ /* 0x000fe200007a4270 */
[----:B------:R-:W-:Y:S02]  /*1e840*/  IMAD.X R3, R9, 0x1, R33, P6 ;  /* 0x0000000109037824 */ /* 0x000fe400030e0621 */
[----:B--2---:R-:W-:Y:S01]  /*1e850*/  FMUL R25, R25, UR21 ;  /* 0x0000001519197c20 */ /* 0x004fe20008400000 */
[----:B------:R-:W-:Y:S02]  /*1e860*/  IADD3 R6, P6, R2, R24, RZ ;  /* 0x0000001802067210 */ /* 0x000fe40007fde0ff */
[----:B------:R3:W-:Y:S01]  /*1e870*/  @P3 STG.E desc[UR16][R2.64+0x200], R17 ;  /* 0x0002001102003986 */ /* 0x0007e2000c101910 */
[C---:B------:R-:W-:Y:S02]  /*1e880*/  ISETP.GT.AND P3, PT, R50.reuse, 0xa0, P1 ;  /* 0x000000a03200780c */ /* 0x040fe40000f64270 */
[----:B------:R-:W-:Y:S01]  /*1e890*/  IADD3.X R7, R3, R33, RZ, P6, !PT ;  /* 0x0000002103077210 */ /* 0x000fe200037fe4ff */
[----:B------:R0:W-:Y:S01]  /*1e8a0*/  @P2 STG.E desc[UR16][R14.64+0x220], R13 ;  /* 0x0002200d0e002986 */ /* 0x0001e2000c101910 */
[----:B------:R-:W-:Y:S01]  /*1e8b0*/  ISETP.GT.AND P6, PT, R50, 0xa1, P1 ;  /* 0x000000a13200780c */ /* 0x000fe20000fc4270 */
[----:B------:R-:W-:-:S02]  /*1e8c0*/  IMAD.WIDE.U32 R4, R32, 0x1c, R2 ;  /* 0x0000001c20047825 */ /* 0x000fc400078e0002 */
[----:B------:R-:W-:Y:S01]  /*1e8d0*/  @P5 STG.E desc[UR16][R2.64+0x220], R25 ;  /* 0x0002201902005986 */ /* 0x000fe2000c101910 */
[----:B------:R-:W-:Y:S02]  /*1e8e0*/  ISETP.GT.AND P5, PT, R50, 0xa0, P0 ;  /* 0x000000a03200780c */ /* 0x000fe400007a4270 */
[----:B------:R-:W-:Y:S01]  /*1e8f0*/  IADD3 R5, R0, R5, RZ ;  /* 0x0000000500057210 */ /* 0x000fe20007ffe0ff */
[----:B---3--:R-:W-:Y:S02]  /*1e900*/  FMUL R17, R39, UR21 ;  /* 0x0000001527117c20 */ /* 0x008fe40008400000 */
[----:B------:R-:W2:Y:S01]  /*1e910*/  LDL.LU R39, [R1+0x3bc] ;  /* 0x0003bc0001277983 */ /* 0x000ea20000300800 */
[----:B0-----:R-:W-:Y:S01]  /*1e920*/  FMUL R13, R44, UR21 ;  /* 0x000000152c0d7c20 */ /* 0x001fe20008400000 */
[----:B----4-:R-:W-:Y:S02]  /*1e930*/  FMUL R15, R43, UR21 ;  /* 0x000000152b0f7c20 */ /* 0x010fe40008400000 */
[----:B------:R-:W-:Y:S01]  /*1e940*/  @P3 STG.E desc[UR16][R4.64+0x200], R11 ;  /* 0x0002000b04003986 */ /* 0x000fe2000c101910 */
[----:B------:R-:W-:Y:S01]  /*1e950*/  FMUL R19, R42, UR21 ;  /* 0x000000152a137c20 */ /* 0x000fe20008400000 */
[----:B------:R-:W-:-:S02]  /*1e960*/  FMUL R21, R41, UR21 ;  /* 0x0000001529157c20 */ /* 0x000fc40008400000 */
[----:B------:R-:W-:Y:S04]  /*1e970*/  @P6 STG.E desc[UR16][R6.64+0x200], R13 ;  /* 0x0002000d06006986 */ /* 0x000fe8000c101910 */
[----:B------:R-:W3:Y:S04]  /*1e980*/  LDL.LU R43, [R1+0x3c0] ;  /* 0x0003c000012b7983 */ /* 0x000ee80000300800 */
[----:B------:R5:W-:Y:S04]  /*1e990*/  @P5 STG.E desc[UR16][R4.64+0x220], R15 ;  /* 0x0002200f04005986 */ /* 0x000be8000c101910 */
        /* <DEDUP_REMOVED lines=51> */
[----:B------:R-:W5:Y:S01]  /*1ecd0*/  LDL.LU R40, [R1+0x3e4] ;  /* 0x0003e40001287983 */ /* 0x000f620000300800 */
[----:B--2---:R-:W-:-:S03]  /*1ece0*/  FMUL R17, R39, UR21 ;  /* 0x0000001527117c20 */ /* 0x004fc60008400000 */
[----:B------:R3:W-:Y:S04]  /*1ecf0*/  @P5 STG.E desc[UR16][R8.64+0x200], R19 ;  /* 0x0002001308005986 */ /* 0x0007e8000c101910 */
[----:B------:R-:W2:Y:S04]  /*1ed00*/  LDL.LU R39, [R1+0x3e8] ;  /* 0x0003e80001277983 */ /* 0x000ea80000300800 */
[----:B------:R-:W-:Y:S04]  /*1ed10*/  @P2 STG.E desc[UR16][R4.64+0x200], R13 ;  /* 0x0002000d04002986 */ /* 0x000fe8000c101910 */
        /* <DEDUP_REMOVED lines=9> */
[----:B------:R-:W-:Y:S01]  /*1edb0*/  ISETP.GT.AND P2, PT, R50, 0xc1, P1 ;  /* 0x000000c13200780c */ /* 0x000fe20000f44270 */
[----:B------:R-:W-:Y:S01]  /*1edc0*/  IMAD.WIDE.U32 R2, R32, 0x1c, R4 ;  /* 0x0000001c20027825 */ /* 0x000fe200078e0004 */
[----:B------:R-:W-:-:S07]  /*1edd0*/  IADD3 R6, P3, R4, R24, RZ ;  /* 0x0000001804067210 */ /* 0x000fce0007f7e0ff */
[----:B------:R2:W-:Y:S01]  /*1ede0*/  @P5 STG.E desc[UR16][R4.64+0x220], R15 ;  /* 0x0002200f04005986 */ /* 0x0005e2000c101910 */
[----:B------:R-:W-:Y:S01]  /*1edf0*/  ISETP.GT.AND P5, PT, R50, 0xc0, P0 ;  /* 0x000000c03200780c */ /* 0x000fe200007a4270 */
[----:B------:R-:W-:Y:S01]  /*1ee00*/  IMAD.X R7, R5, 0x1, R33, P3 ;  /* 0x0000000105077824 */ /* 0x000fe200018e0621 */
[----:B------:R-:W-:Y:S02]  /*1ee10*/  IADD3 R11, R0, R3, RZ ;  /* 0x00000003000b7210 */ /* 0x000fe40007ffe0ff */
[----:B------:R-:W-:-:S05]  /*1ee20*/  MOV R10, R2 ;  /* 0x00000002000a7202 */ /* 0x000fca0000000f00 */
[----:B------:R4:W-:Y:S04]  /*1ee30*/  @P6 STG.E desc[UR16][R10.64+0x200], R19 ;  /* 0x000200130a006986 */ /* 0x0009e8000c101910 */
[----:B------:R-:W-:Y:S01]  /*1ee40*/  @P2 STG.E desc[UR16][R6.64+0x200], R9 ;  /* 0x0002000906002986 */ /* 0x000fe2000c101910 */
[----:B------:R-:W-:-:S03]  /*1ee50*/  FMUL R17, R40, UR21 ;  /* 0x0000001528117c20 */ /* 0x000fc60008400000 */
[----:B------:R-:W3:Y:S01]  /*1ee60*/  LDL.LU R40, [R1+0x3f8] ;  /* 0x0003f80001287983 */ /* 0x000ee20000300800 */
[----:B--2---:R-:W-:-:S03]  /*1ee70*/  FMUL R15, R39, UR21 ;  /* 0x00000015270f7c20 */ /* 0x004fc60008400000 */
[----:B------:R-:W2:Y:S04]  /*1ee80*/  LDL.LU R39, [R1+0x3fc] ;  /* 0x0003fc0001277983 */ /* 0x000ea80000300800 */
[----:B------:R-:W2:Y:S04]  /*1ee90*/  LDL.LU R44, [R1+0x400] ;  /* 0x00040000012c7983 */ /* 0x000ea80000300800 */
[----:B------:R5:W-:Y:S04]  /*1eea0*/  @P5 STG.E desc[UR16][R10.64+0x220], R17 ;  /* 0x000220110a005986 */ /* 0x000be8000c101910 */
[----:B------:R-:W2:Y:S01]  /*1eeb0*/  LDL.LU R43, [R1+0x404] ;  /* 0x00040400012b7983 */ /* 0x000ea20000300800 */
[----:B----4-:R-:W-:-:S03]  /*1eec0*/  FMUL R19, R42, UR21 ;  /* 0x000000152a137c20 */ /* 0x010fc60008400000 */
[----:B------:R-:W4:Y:S01]  /*1eed0*/  LDL.LU R42, [R1+0x408] ;  /* 0x00040800012a7983 */ /* 0x000f220000300800 */
[----:B-----5:R-:W-:-:S03]  /*1eee0*/  FMUL R17, R38, UR21 ;  /* 0x0000001526117c20 */ /* 0x020fc60008400000 */
[----:B------:R-:W5:Y:S01]  /*1eef0*/  LDL.LU R38, [R1+0x40c] ;  /* 0x00040c0001267983 */ /* 0x000f620000300800 */
[C---:B------:R-:W-:Y:S02]  /*1ef00*/  ISETP.GT.AND P3, PT, R50.reuse, 0xc1, P0 ;  /* 0x000000c13200780c */ /* 0x040fe40000764270 */
[----:B------:R-:W-:Y:S01]  /*1ef10*/  ISETP.GT.AND P2, PT, R50, 0xc8, P1 ;  /* 0x000000c83200780c */ /* 0x000fe20000f44270 */
[----:B------:R-:W-:-:S04]  /*1ef20*/  IMAD.WIDE.U32 R2, R32, 0x1c, R6 ;  /* 0x0000001c20027825 */ /* 0x000fc800078e0006 */
[----:B---3--:R-:W-:Y:S02]  /*1ef30*/  FMUL R21, R41, UR21 ;  /* 0x0000001529157c20 */ /* 0x008fe40008400000 */
[----:B------:R-:W3:Y:S01]  /*1ef40*/  LDL.LU R41, [R1+0x410] ;  /* 0x0004100001297983 */ /* 0x000ee20000300800 */
[----:B------:R-:W-:Y:S02]  /*1ef50*/  IADD3 R4, P6, R6, R24, RZ ;  /* 0x0000001806047210 */ /* 0x000fe40007fde0ff */
[----:B------:R-:W-:Y:S02]  /*1ef60*/  IADD3 R13, R0, R3, RZ ;  /* 0x00000003000d7210 */ /* 0x000fe40007ffe0ff */
[----:B------:R-:W-:Y:S01]  /*1ef70*/  MOV R12, R2 ;  /* 0x00000002000c7202 */ /* 0x000fe20000000f00 */
[----:B------:R-:W-:Y:S01]  /*1ef80*/  IMAD.X R5, R7, 0x1, R33, P6 ;  /* 0x0000000107057824 */ /* 0x000fe200030e0621 */
[----:B------:R0:W-:Y:S04]  /*1ef90*/  @P3 STG.E desc[UR16][R6.64+0x220], R15 ;  /* 0x0002200f06003986 */ /* 0x0001e8000c101910 */
[----:B------:R2:W-:Y:S01]  /*1efa0*/  @P2 STG.E desc[UR16][R12.64+0x200], R19 ;  /* 0x000200130c002986 */ /* 0x0005e2000c101910 */
[----:B0-----:R-:W-:-:S03]  /*1efb0*/  FMUL R7, R40, UR21 ;  /* 0x0000001528077c20 */ /* 0x001fc60008400000 */
[----:B------:R-:W3:Y:S01]  /*1efc0*/  LDL.LU R40, [R1+0x414] ;  /* 0x0004140001287983 */ /* 0x000ee20000300800 */
[----:B--2---:R-:W-:-:S03]  /*1efd0*/  FMUL R19, R39, UR21 ;  /* 0x0000001527137c20 */ /* 0x004fc60008400000 */
[----:B------:R-:W2:Y:S01]  /*1efe0*/  LDL.LU R39, [R1+0x418] ;  /* 0x0004180001277983 */ /* 0x000ea20000300800 */
[----:B-----5:R-:W-:-:S03]  /*1eff0*/  FMUL R23, R38, UR21 ;  /* 0x0000001526177c20 */ /* 0x020fc60008400000 */
[----:B------:R-:W5:Y:S01]  /*1f000*/  LDL.LU R38, [R1+0x41c] ;  /* 0x00041c0001267983 */ /* 0x000f620000300800 */
[C---:B------:R-:W-:Y:S02]  /*1f010*/  ISETP.GT.AND P5, PT, R50.reuse, 0xc9, P1 ;  /* 0x000000c93200780c */ /* 0x040fe40000fa4270 */
[C---:B------:R-:W-:Y:S02]  /*1f020*/  ISETP.GT.AND P3, PT, R50.reuse, 0xc8, P0 ;  /* 0x000000c83200780c */ /* 0x040fe40000764270 */
[----:B------:R-:W-:Y:S01]  /*1f030*/  ISETP.GT.AND P2, PT, R50, 0xc9, P0 ;  /* 0x000000c93200780c */ /* 0x000fe20000744270 */
[----:B------:R-:W-:-:S08]  /*1f040*/  IMAD.WIDE.U32 R2, R32, 0x1c, R4 ;  /* 0x0000001c20027825 */ /* 0x000fd000078e0004 */
[----:B------:R4:W-:Y:S01]  /*1f050*/  @P5 STG.E desc[UR16][R4.64+0x200], R21 ;  /* 0x0002001504005986 */ /* 0x0009e2000c101910 */
[----:B------:R-:W-:Y:S02]  /*1f060*/  ISETP.GT.AND P5, PT, R50, 0xd0, P1 ;  /* 0x000000d03200780c */ /* 0x000fe40000fa4270 */
[----:B------:R-:W-:Y:S01]  /*1f070*/  IADD3 R11, R0, R3, RZ ;  /* 0x00000003000b7210 */ /* 0x000fe20007ffe0ff */
[----:B------:R0:W-:Y:S01]  /*1f080*/  @P3 STG.E desc[UR16][R12.64+0x220], R17 ;  /* 0x000220110c003986 */ /* 0x0001e2000c101910 */
[----:B------:R-:W-:Y:S02]  /*1f090*/  MOV R10, R2 ;  /* 0x00000002000a7202 */ /* 0x000fe40000000f00 */
[----:B------:R-:W-:Y:S01]  /*1f0a0*/  ISETP.GT.AND P3, PT, R50, 0xd1, P1 ;  /* 0x000000d13200780c */ /* 0x000fe20000f64270 */
[----:B------:R-:W-:Y:S01]  /*1f0b0*/  @P2 STG.E desc[UR16][R4.64+0x220], R7 ;  /* 0x0002200704002986 */ /* 0x000fe2000c101910 */
[----:B------:R-:W-:Y:S01]  /*1f0c0*/  IADD3 R8, P6, R4, R24, RZ ;  /* 0x0000001804087210 */ /* 0x000fe20007fde0ff */
[----:B----4-:R-:W-:Y:S01]  /*1f0d0*/  FMUL R21, R42, UR21 ;  /* 0x000000152a157c20 */ /* 0x010fe20008400000 */
[----:B0-----:R-:W-:Y:S01]  /*1f0e0*/  FMUL R13, R44, UR21 ;  /* 0x000000152c0d7c20 */ /* 0x001fe20008400000 */
[----:B------:R-:W-:Y:S01]  /*1f0f0*/  FMUL R17, R43, UR21 ;  /* 0x000000152b117c20 */ /* 0x000fe20008400000 */
[----:B------:R-:W4:Y:S04]  /*1f100*/  LDL.LU R44, [R1+0x420] ;  /* 0x00042000012c7983 */ /* 0x000f280000300800 */
[----:B------:R-:W4:Y:S01]  /*1f110*/  LDL.LU R43, [R1+0x424] ;  /* 0x00042400012b7983 */ /* 0x000f220000300800 */
[----:B------:R-:W-:-:S03]  /*1f120*/  ISETP.GT.AND P2, PT, R50, 0xd0, P0 ;  /* 0x000000d03200780c */ /* 0x000fc60000744270 */
[----:B------:R-:W4:Y:S04]  /*1f130*/  LDL.LU R42, [R1+0x428] ;  /* 0x00042800012a7983 */ /* 0x000f280000300800 */
[----:B------:R3:W-:Y:S01]  /*1f140*/  @P5 STG.E desc[UR16][R10.64+0x200], R19 ;  /* 0x000200130a005986 */ /* 0x0007e2000c101910 */
[----:B------:R-:W-:Y:S02]  /*1f150*/  IMAD.X R9, R5, 0x1, R33, P6 ;  /* 0x0000000105097824 */ /* 0x000fe400030e0621 */
[----:B---3--:R-:W-:Y:S02]  /*1f160*/  FMUL R19, R41, UR21 ;  /* 0x0000001529137c20 */ /* 0x008fe40008400000 */
[----:B------:R-:W3:Y:S01]  /*1f170*/  LDL.LU R41, [R1+0x42c] ;  /* 0x00042c0001297983 */ /* 0x000ee20000300800 */
[----:B--2---:R-:W-:-:S03]  /*1f180*/  FMUL R25, R39, UR21 ;  /* 0x0000001527197c20 */ /* 0x004fc60008400000 */
[----:B------:R0:W-:Y:S04]  /*1f190*/  @P3 STG.E desc[UR16][R8.64+0x200], R13 ;  /* 0x0002000d08003986 */ /* 0x0001e8000c101910 */
[----:B------:R5:W-:Y:S01]  /*1f1a0*/  @P2 STG.E desc[UR16][R10.64+0x220], R17 ;  /* 0x000220110a002986 */ /* 0x000be2000c101910 */
[----:B0-----:R-:W-:-:S03]  /*1f1b0*/  FMUL R13, R40, UR21 ;  /* 0x00000015280d7c20 */ /* 0x001fc60008400000 */
[----:B------:R-:W2:Y:S04]  /*1f1c0*/  LDL.LU R40, [R1+0x430] ;  /* 0x0004300001287983 */ /* 0x000ea80000300800 */
[----:B------:R-:W2:Y:S01]  /*1f1d0*/  LDL.LU R39, [R1+0x434] ;  /* 0x0004340001277983 */ /* 0x000ea20000300800 */
[----:B-----5:R-:W-:-:S03]  /*1f1e0*/  FMUL R11, R38, UR21 ;  /* 0x00000015260b7c20 */ /* 0x020fc60008400000 */
[----:B------:R-:W5:Y:S01]  /*1f1f0*/  LDL.LU R38, [R1+0x438] ;  /* 0x0004380001267983 */ /* 0x000f620000300800 */
[C---:B------:R-:W-:Y:S02]  /*1f200*/  ISETP.GT.AND P6, PT, R50.reuse, 0xd1, P0 ;  /* 0x000000d13200780c */ /* 0x040fe400007c4270 */
[----:B------:R-:W-:Y:S01]  /*1f210*/  ISETP.GT.AND P5, PT, R50, 0xd8, P1 ;  /* 0x000000d83200780c */ /* 0x000fe20000fa4270 */
[----:B------:R-:W-:Y:S01]  /*1f220*/  IMAD.WIDE.U32 R2, R32, 0x1c, R8 ;  /* 0x0000001c20027825 */ /* 0x000fe200078e0008 */
[----:B------:R-:W-:-:S03]  /*1f230*/  ISETP.GT.AND P3, PT, R50, 0xd9, P1 ;  /* 0x000000d93200780c */ /* 0x000fc60000f64270 */
[----:B------:R-:W-:Y:S01]  /*1f240*/  IMAD.MOV.U32 R14, RZ, RZ, R2 ;  /* 0x000000ffff0e7224 */ /* 0x000fe200078e0002 */
[----:B------:R-:W-:-:S05]  /*1f250*/  IADD3 R15, R0, R3, RZ ;  /* 0x00000003000f7210 */ /* 0x000fca0007ffe0ff */
[----:B------:R0:W-:Y:S01]  /*1f260*/  @P6 STG.E desc[UR16][R8.64+0x220], R21 ;  /* 0x0002201508006986 */ /* 0x0001e2000c101910 */
[----:B------:R-:W-:Y:S02]  /*1f270*/  IADD3 R2, P6, R8, R24, RZ ;  /* 0x0000001808027210 */ /* 0x000fe40007fde0ff */
[C---:B------:R-:W-:Y:S01]  /*1f280*/  ISETP.GT.AND P2, PT, R50.reuse, 0xd8, P0 ;  /* 0x000000d83200780c */ /* 0x040fe20000744270 */
[----:B------:R-:W-:Y:S01]  /*1f290*/  @P5 STG.E desc[UR16][R14.64+0x200], R23 ;  /* 0x000200170e005986 */ /* 0x000fe2000c101910 */
[----:B------:R-:W-:Y:S02]  /*1f2a0*/  IADD3.X R3, R9, R33, RZ, P6, !PT ;  /* 0x0000002109037210 */ /* 0x000fe400037fe4ff */
[----:B------:R-:W-:-:S03]  /*1f2b0*/  ISETP.GT.AND P5, PT, R50, 0xd9, P0 ;  /* 0x000000d93200780c */ /* 0x000fc600007a4270 */
[----:B------:R-:W-:Y:S01]  /*1f2c0*/  @P3 STG.E desc[UR16][R2.64+0x200], R19 ;  /* 0x0002001302003986 */ /* 0x000fe2000c101910 */
[----:B------:R-:W-:Y:S01]  /*1f2d0*/  ISETP.GT.AND P3, PT, R50, 0xe0, P1 ;  /* 0x000000e03200780c */ /* 0x000fe20000f64270 */
[----:B------:R-:W-:Y:S01]  /*1f2e0*/  IMAD.WIDE.U32 R4, R32, 0x1c, R2 ;  /* 0x0000001c20047825 */ /* 0x000fe200078e0002 */
[----:B------:R-:W-:-:S03]  /*1f2f0*/  IADD3 R6, P6, R2, R24, RZ ;  /* 0x0000001802067210 */ /* 0x000fc60007fde0ff */
[----:B------:R4:W-:Y:S01]  /*1f300*/  @P2 STG.E desc[UR16][R14.64+0x220], R13 ;  /* 0x0002200d0e002986 */ /* 0x0009e2000c101910 */
[----:B------:R-:W-:Y:S01]  /*1f310*/  IADD3.X R7, R3, R33, RZ, P6, !PT ;  /* 0x0000002103077210 */ /* 0x000fe200037fe4ff */
[----:B------:R-:W-:Y:S01]  /*1f320*/  IMAD.IADD R5, R0, 0x1, R5 ;  /* 0x0000000100057824 */ /* 0x000fe200078e0205 */
[C---:B------:R-:W-:Y:S01]  /*1f330*/  ISETP.GT.AND P6, PT, R50.reuse, 0xe1, P1 ;  /* 0x000000e13200780c */ /* 0x040fe20000fc4270 */
[----:B------:R1:W-:Y:S01]  /*1f340*/  @P5 STG.E desc[UR16][R2.64+0x220], R25 ;  /* 0x0002201902005986 */ /* 0x0003e2000c101910 */
[C---:B------:R-:W-:Y:S02]  /*1f350*/  ISETP.GT.AND P5, PT, R50.reuse, 0xe0, P0 ;  /* 0x000000e03200780c */ /* 0x040fe400007a4270 */
[C---:B------:R-:W-:Y:S01]  /*1f360*/  ISETP.GT.AND P2, PT, R50.reuse, 0xe1, P0 ;  /* 0x000000e13200780c */ /* 0x040fe20000744270 */
[----:B------:R2:W-:Y:S01]  /*1f370*/  @P3 STG.E desc[UR16][R4.64+0x200], R11 ;  /* 0x0002000b04003986 */ /* 0x0005e2000c101910 */
[----:B------:R-:W-:Y:S01]  /*1f380*/  ISETP.GT.AND P3, PT, R50, 0xe8, P1 ;  /* 0x000000e83200780c */ /* 0x000fe20000f64270 */
[----:B0-----:R-:W-:-:S04]  /*1f390*/  IMAD.WIDE.U32 R8, R32, 0x1c, R6 ;  /* 0x0000001c20087825 */ /* 0x001fc800078e0006 */
[----:B----4-:R-:W-:Y:S01]  /*1f3a0*/  FMUL R13, R44, UR21 ;  /* 0x000000152c0d7c20 */ /* 0x010fe20008400000 */
[----:B------:R-:W-:Y:S01]  /*1f3b0*/  FMUL R15, R43, UR21 ;  /* 0x000000152b0f7c20 */ /* 0x000fe20008400000 */
[----:B------:R-:W-:Y:S01]  /*1f3c0*/  FMUL R17, R42, UR21 ;  /* 0x000000152a117c20 */ /* 0x000fe20008400000 */
[----:B------:R-:W-:Y:S02]  /*1f3d0*/  IADD3 R9, R0, R9, RZ ;  /* 0x0000000900097210 */ /* 0x000fe40007ffe0ff */
[----:B------:R0:W-:Y:S04]  /*1f3e0*/  @P6 STG.E desc[UR16][R6.64+0x200], R13 ;  /* 0x0002000d06006986 */ /* 0x0001e8000c101910 */
[----:B------:R4:W-:Y:S01]  /*1f3f0*/  @P5 STG.E desc[UR16][R4.64+0x220], R15 ;  /* 0x0002200f04005986 */ /* 0x0009e2000c101910 */
[----:B------:R-:W-:-:S03]  /*1f400*/  ISETP.GT.AND P5, PT, R50, 0xe8, P0 ;  /* 0x000000e83200780c */ /* 0x000fc600007a4270 */
[----:B------:R4:W-:Y:S01]  /*1f410*/  @P2 STG.E desc[UR16][R6.64+0x220], R17 ;  /* 0x0002201106002986 */ /* 0x0009e2000c101910 */
[----:B---3--:R-:W-:Y:S01]  /*1f420*/  FMUL R19, R41, UR21 ;  /* 0x0000001529137c20 */ /* 0x008fe20008400000 */
[C---:B------:R-:W-:Y:S02]  /*1f430*/  ISETP.GT.AND P2, PT, R50.reuse, 0xe9, P1 ;  /* 0x000000e93200780c */ /* 0x040fe40000f44270 */
[----:B------:R-:W-:Y:S02]  /*1f440*/  ISETP.GT.AND P6, PT, R50, 0xe9, P0 ;  /* 0x000000e93200780c */ /* 0x000fe400007c4270 */
[----:B------:R-:W-:Y:S01]  /*1f450*/  @P3 STG.E desc[UR16][R8.64+0x200], R19 ;  /* 0x0002001308003986 */ /* 0x000fe2000c101910 */
[----:B-1----:R-:W-:-:S04]  /*1f460*/  IADD3 R2, P3, R6, R24, RZ ;  /* 0x0000001806027210 */ /* 0x002fc80007f7e0ff */
[----:B------:R-:W-:Y:S02]  /*1f470*/  IADD3.X R3, R7, R33, RZ, P3, !PT ;  /* 0x0000002107037210 */ /* 0x000fe40001ffe4ff */
[----:B------:R-:W-:Y:S01]  /*1f480*/  ISETP.GT.AND P3, PT, R50, 0xf0, P1 ;  /* 0x000000f03200780c */ /* 0x000fe20000f64270 */
[----:B--2---:R-:W-:Y:S01]  /*1f490*/  FMUL R11, R40, UR21 ;  /* 0x00000015280b7c20 */ /* 0x004fe20008400000 */
[----:B0-----:R-:W-:-:S04]  /*1f4a0*/  FMUL R13, R39, UR21 ;  /* 0x00000015270d7c20 */ /* 0x001fc80008400000 */
[----:B------:R-:W-:Y:S04]  /*1f4b0*/  @P2 STG.E desc[UR16][R2.64+0x200], R11 ;  /* 0x0002000b02002986 */ /* 0x000fe8000c101910 */
[----:B------:R0:W-:Y:S01]  /*1f4c0*/  @P5 STG.E desc[UR16][R8.64+0x220], R13 ;  /* 0x0002200d08005986 */ /* 0x0001e2000c101910 */
[----:B------:R-:W-:Y:S01]  /*1f4d0*/  ISETP.GT.AND P5, PT, R50, 0xf1, P1 ;  /* 0x000000f13200780c */ /* 0x000fe20000fa4270 */
[----:B----4-:R-:W-:Y:S01]  /*1f4e0*/  IMAD.WIDE.U32 R4, R32, 0x1c, R2 ;  /* 0x0000001c20047825 */ /* 0x010fe200078e0002 */
[----:B------:R-:W-:-:S03]  /*1f4f0*/  IADD3 R6, P2, R2, R24, RZ ;  /* 0x0000001802067210 */ /* 0x000fc60007f5e0ff */
[----:B------:R-:W-:Y:S01]  /*1f500*/  FMUL R15, R35, UR21 ;  /* 0x00000015230f7c20 */ /* 0x000fe20008400000 */
[----:B------:R-:W-:Y:S01]  /*1f510*/  FMUL R17, R34, UR21 ;  /* 0x0000001522117c20 */ /* 0x000fe20008400000 */
[----:B------:R-:W-:Y:S01]  /*1f520*/  IMAD.IADD R5, R0, 0x1, R5 ;  /* 0x0000000100057824 */ /* 0x000fe200078e0205 */
[----:B------:R-:W-:Y:S01]  /*1f530*/  IADD3.X R7, R3, R33, RZ, P2, !PT ;  /* 0x0000002103077210 */ /* 0x000fe200017fe4ff */
[----:B0-----:R-:W-:Y:S01]  /*1f540*/  FMUL R9, R31, UR21 ;  /* 0x000000151f097c20 */ /* 0x001fe20008400000 */
[----:B------:R-:W-:Y:S01]  /*1f550*/  IADD3 R24, P2, R6, R24, RZ ;  /* 0x0000001806187210 */ /* 0x000fe20007f5e0ff */
[----:B------:R-:W-:Y:S01]  /*1f560*/  FMUL R11, R30, UR21 ;  /* 0x000000151e0b7c20 */ /* 0x000fe20008400000 */
[----:B------:R-:W-:-:S03]  /*1f570*/  FMUL R13, R29, UR21 ;  /* 0x000000151d0d7c20 */ /* 0x000fc60008400000 */
[----:B------:R-:W-:Y:S02]  /*1f580*/  IMAD.X R25, R7, 0x1, R33, P2 ;  /* 0x0000000107197824 */ /* 0x000fe400010e0621 */
[----:B-----5:R-:W-:-:S05]  /*1f590*/  FMUL R21, R38, UR21 ;  /* 0x0000001526157c20 */ /* 0x020fca0008400000 */
[----:B------:R0:W-:Y:S01]  /*1f5a0*/  @P6 STG.E desc[UR16][R2.64+0x220], R21 ;  /* 0x0002201502006986 */ /* 0x0001e2000c101910 */
[----:B------:R-:W-:-:S03]  /*1f5b0*/  ISETP.GT.AND P6, PT, R50, 0xf0, P0 ;  /* 0x000000f03200780c */ /* 0x000fc600007c4270 */
[----:B------:R1:W-:Y:S01]  /*1f5c0*/  @P3 STG.E desc[UR16][R4.64+0x200], R15 ;  /* 0x0002000f04003986 */ /* 0x0003e2000c101910 */
[----:B------:R-:W-:-:S03]  /*1f5d0*/  ISETP.GT.AND P3, PT, R50, 0xf8, P1 ;  /* 0x000000f83200780c */ /* 0x000fc60000f64270 */
[----:B------:R-:W-:Y:S01]  /*1f5e0*/  @P5 STG.E desc[UR16][R6.64+0x200], R17 ;  /* 0x0002001106005986 */ /* 0x000fe2000c101910 */
[C---:B------:R-:W-:Y:S02]  /*1f5f0*/  ISETP.GT.AND P5, PT, R50.reuse, 0xf1, P0 ;  /* 0x000000f13200780c */ /* 0x040fe400007a4270 */
[----:B------:R-:W-:Y:S01]  /*1f600*/  ISETP.GT.AND P1, PT, R50, 0xf9, P1 ;  /* 0x000000f93200780c */ /* 0x000fe20000f24270 */
[----:B0-----:R-:W-:Y:S02]  /*1f610*/  IMAD.WIDE.U32 R2, R32, 0x1c, R6 ;  /* 0x0000001c20027825 */ /* 0x001fe400078e0006 */
[----:B------:R0:W-:Y:S01]  /*1f620*/  @P6 STG.E desc[UR16][R4.64+0x220], R9 ;  /* 0x0002200904006986 */ /* 0x0001e2000c101910 */
[C---:B------:R-:W-:Y:S02]  /*1f630*/  ISETP.GT.AND P6, PT, R50.reuse, 0xf8, P0 ;  /* 0x000000f83200780c */ /* 0x040fe400007c4270 */
[----:B------:R-:W-:Y:S02]  /*1f640*/  ISETP.GT.AND P0, PT, R50, 0xf9, P0 ;  /* 0x000000f93200780c */ /* 0x000fe40000704270 */
[----:B------:R-:W-:Y:S01]  /*1f650*/  IADD3 R3, R0, R3, RZ ;  /* 0x0000000300037210 */ /* 0x000fe20007ffe0ff */
[----:B-1----:R-:W-:-:S02]  /*1f660*/  FMUL R15, R26, UR21 ;  /* 0x000000151a0f7c20 */ /* 0x002fc40008400000 */
[----:B------:R2:W-:Y:S01]  /*1f670*/  @P5 STG.E desc[UR16][R6.64+0x220], R11 ;  /* 0x0002200b06005986 */ /* 0x0005e2000c101910 */
[----:B0-----:R-:W-:Y:S01]  /*1f680*/  FMUL R5, R28, UR21 ;  /* 0x000000151c057c20 */ /* 0x001fe20008400000 */
[----:B------:R-:W-:Y:S02]  /*1f690*/  FMUL R9, R27, UR21 ;  /* 0x000000151b097c20 */ /* 0x000fe40008400000 */
[----:B------:R2:W-:Y:S04]  /*1f6a0*/  @P3 STG.E desc[UR16][R2.64+0x200], R13 ;  /* 0x0002000d02003986 */ /* 0x0005e8000c101910 */
[----:B------:R2:W-:Y:S04]  /*1f6b0*/  @P1 STG.E desc[UR16][R24.64+0x200], R5 ;  /* 0x0002000518001986 */ /* 0x0005e8000c101910 */
[----:B------:R2:W-:Y:S04]  /*1f6c0*/  @P6 STG.E desc[UR16][R2.64+0x220], R9 ;  /* 0x0002200902006986 */ /* 0x0005e8000c101910 */
[----:B------:R2:W-:Y:S02]  /*1f6d0*/  @P0 STG.E desc[UR16][R24.64+0x220], R15 ;  /* 0x0002200f18000986 */ /* 0x0005e4000c101910 */
.L_x_407:
[----:B------:R-:W-:Y:S05]  /*1f6e0*/  BSYNC B0 ;  /* 0x0000000000007941 */ /* 0x000fea0003800000 */
.L_x_23:
[----:B0-2---:R-:W2:Y:S04]  /*1f6f0*/  LDL.LU R3, [R1+0x460] ;  /* 0x0004600001037983 */ /* 0x005ea80000300800 */
[----:B------:R-:W2:Y:S01]  /*1f700*/  LDL.LU R2, [R1+0x464] ;  /* 0x0004640001027983 */ /* 0x000ea20000300800 */
[----:B------:R-:W-:Y:S01]  /*1f710*/  ULDC UR6, c[0x0][0xc] ;  /* 0x0000030000067ab9 */ /* 0x000fe20000000800 */
[----:B------:R-:W-:Y:S01]  /*1f720*/  ULDC UR7, c[0x0][0x10] ;  /* 0x0000040000077ab9 */ /* 0x000fe20000000800 */
[----:B---3--:R-:W2:Y:S01]  /*1f730*/  LDC R5, c[0x0][0x14] ;  /* 0x00000500ff057b82 */ /* 0x008ea20000000800 */
[----:B------:R-:W-:Y:S01]  /*1f740*/  UIMAD.WIDE.U32 UR6, UR6, UR7, URZ ;  /* 0x00000007060672a5 */ /* 0x000fe2000f8e003f */
[----:B------:R0:W5:Y:S01]  /*1f750*/  LDL R24, [R1+0x4] ;  /* 0x0000040001187983 */ /* 0x0001620000100800 */
[----:B------:R-:W-:Y:S01]  /*1f760*/  UMOV UR13, 0xffffffff ;  /* 0xffffffff000d7882 */ /* 0x000fe20000000000 */
[----:B------:R-:W-:-:S03]  /*1f770*/  PRMT R0, RZ, 0x7610, R0 ;  /* 0x00007610ff007816 */ /* 0x000fc60000000000 */
[----:B--2---:R-:W-:-:S04]  /*1f780*/  IMAD.WIDE.U32 R2, R5, UR6, R2 ;  /* 0x0000000605027c25 */ /* 0x004fc8000f8e0002 */
[----:B------:R-:W-:Y:S01]  /*1f790*/  IMAD R5, R5, UR7, RZ ;  /* 0x0000000705057c24 */ /* 0x000fe2000f8e02ff */
[----:B------:R-:W-:Y:S01]  /*1f7a0*/  ULDC.64 UR6, c[0x0][0x750] ;  /* 0x0001d40000067ab9 */ /* 0x000fe20000000a00 */
[----:B------:R-:W-:Y:S02]  /*1f7b0*/  MOV R13, R2 ;  /* 0x00000002000d7202 */ /* 0x000fe40000000f00 */
[----:B------:R-:W-:Y:S01]  /*1f7c0*/  ISETP.GE.U32.AND P0, PT, R2, UR6, PT ;  /* 0x0000000602007c0c */ /* 0x000fe2000bf06070 */
[----:B------:R-:W-:Y:S01]  /*1f7d0*/  IMAD.MOV.U32 R2, RZ, RZ, -0x1 ;  /* 0xffffffffff027424 */ /* 0x000fe200078e00ff */
[----:B------:R-:W-:-:S04]  /*1f7e0*/  IADD3 R14, R3, R5, RZ ;  /* 0x00000005030e7210 */ /* 0x000fc80007ffe0ff */
[----:B------:R-:W-:Y:S01]  /*1f7f0*/  ISETP.GE.U32.AND.EX P0, PT, R14, UR7, PT, P0 ;  /* 0x000000070e007c0c */ /* 0x000fe2000bf06100 */
[----:B------:R0:W-:Y:S04]  /*1f800*/  STL [R1+0x460], R14 ;  /* 0x0004600e01007387 */ /* 0x0001e80000100800 */
[----:B------:R0:W-:Y:S04]  /*1f810*/  STL [R1+0x464], R13 ;  /* 0x0004640d01007387 */ /* 0x0001e80000100800 */
[----:B------:R0:W-:Y:S04]  /*1f820*/  STL [R1+0x468], R2 ;  /* 0x0004680201007387 */ /* 0x0001e80000100800 */
[----:B------:R-:W-:Y:S05]  /*1f830*/  @P0 BRA `(.L_x_408) ;  /* 0x0000000400780947 */ /* 0x000fea0003800000 */
[----:B------:R-:W2:Y:S01]  /*1f840*/  S2R R8, SR_CTAID.X ;  /* 0x0000000000087919 */ /* 0x000ea20000002500 */
[----:B------:R-:W-:Y:S01]  /*1f850*/  ULDC.64 UR18, c[0x0][0x728] ;  /* 0x0001ca0000127ab9 */ /* 0x000fe20000000a00 */
[----:B------:R-:W3:Y:S01]  /*1f860*/  LDC R9, c[0x0][0x144] ;  /* 0x00005100ff097b82 */ /* 0x000ee20000000800 */
[----:B------:R-:W-:Y:S01]  /*1f870*/  ULDC UR6, c[0x0][0x150] ;  /* 0x0000540000067ab9 */ /* 0x000fe20000000800 */
[----:B------:R-:W0:Y:S01]  /*1f880*/  S2R R11, SR_CTAID.Y ;  /* 0x00000000000b7919 */ /* 0x000e220000002600 */
[----:B------:R-:W-:Y:S01]  /*1f890*/  ISETP.NE.U32.AND P0, PT, RZ, UR18, PT ;  /* 0x00000012ff007c0c */ /* 0x000fe2000bf05070 */
[----:B------:R-:W-:Y:S01]  /*1f8a0*/  ULDC UR15, c[0x0][0x730] ;  /* 0x0001cc00000f7ab9 */ /* 0x000fe20000000800 */
[----:B------:R-:W-:Y:S02]  /*1f8b0*/  R2UR UR10, R13 ;  /* 0x000000000d0a72ca */ /* 0x000fe400000e0000 */
[----:B------:R-:W-:Y:S01]  /*1f8c0*/  ISETP.NE.AND.EX P0, PT, RZ, UR19, PT, P0 ;  /* 0x00000013ff007c0c */ /* 0x000fe2000bf05300 */
[----:B------:R-:W0:Y:S01]  /*1f8d0*/  LDC.64 R6, c[0x0][0x720] ;  /* 0x0001c800ff067b82 */ /* 0x000e220000000a00 */
[----:B------:R-:W-:-:S02]  /*1f8e0*/  R2UR UR11, R14 ;  /* 0x000000000e0b72ca */ /* 0x000fc400000e0000 */
[----:B--2---:R-:W-:-:S05]  /*1f8f0*/  I2FP.F32.U32 R0, R8 ;  /* 0x0000000800007245 */ /* 0x004fca0000201000 */
[----:B------:R-:W-:-:S06]  /*1f900*/  FMUL R0, R0, UR6 ;  /* 0x0000000600007c20 */ /* 0x000fcc0008400000 */
[----:B------:R-:W2:Y:S01]  /*1f910*/  F2I.U32.TRUNC.NTZ R0, R0 ;  /* 0x0000000000007305 */ /* 0x000ea2000020f000 */
        /* <DEDUP_REMOVED lines=13> */
.L_x_409:
[----:B------:R-:W-:Y:S01]  /*1f9f0*/  USHF.R.U64 UR13, UR10, UR15, UR11 ;  /* 0x0000000f0a0d7299 */ /* 0x000fe2000800120b */
[----:B------:R-:W1:Y:S01]  /*1fa00*/  LDC.64 R20, c[0x0][0x740] ;  /* 0x0001d000ff147b82 */ /* 0x000e620000000a00 */
[----:B------:R-:W-:Y:S01]  /*1fa10*/  USHF.R.U32.HI UR6, URZ, UR15, UR11 ;  /* 0x0000000f3f067299 */ /* 0x000fe2000801160b */
[----:B--2---:R-:W-:Y:S01]  /*1fa20*/  IADD3 R10, -R0, RZ, RZ ;  /* 0x000000ff000a7210 */ /* 0x004fe20007ffe1ff */
[----:B0-----:R-:W-:Y:S02]  /*1fa30*/  IMAD.MOV.U32 R2, RZ, RZ, R13 ;  /* 0x000000ffff027224 */ /* 0x001fe400078e000d */
[----:B------:R-:W-:Y:S02]  /*1fa40*/  IADD3 R5, P0, RZ, -UR13, RZ ;  /* 0x8000000dff057c10 */ /* 0x000fe4000ff1e0ff */
[----:B---3--:R-:W-:Y:S01]  /*1fa50*/  IMAD R17, R9, R10, R8 ;  /* 0x0000000a09117224 */ /* 0x008fe200078e0208 */
[----:B------:R-:W0:Y:S01]  /*1fa60*/  LDC R4, c[0x0][0x718] ;  /* 0x0001c600ff047b82 */ /* 0x000e220000000800 */
[----:B------:R-:W-:Y:S01]  /*1fa70*/  IADD3.X R3, RZ, ~UR6, RZ, P0, !PT ;  /* 0x80000006ff037c10 */ /* 0x000fe200087fe4ff */
[----:B------:R-:W-:-:S04]  /*1fa80*/  ULDC UR6, c[0x0][0x154] ;  /* 0x0000550000067ab9 */ /* 0x000fc80000000800 */
[----:B------:R-:W-:Y:S01]  /*1fa90*/  IMAD R0, R3, R6, RZ ;  /* 0x0000000603007224 */ /* 0x000fe200078e02ff */
[----:B------:R-:W-:Y:S01]  /*1faa0*/  MOV R3, R14 ;  /* 0x0000000e00037202 */ /* 0x000fe20000000f00 */
[----:B------:R-:W2:Y:S02]  /*1fab0*/  LDC R12, c[0x0][0x708] ;  /* 0x0001c200ff0c7b82 */ /* 0x000ea40000000800 */
[----:B------:R-:W-:-:S06]  /*1fac0*/  IMAD.WIDE.U32 R2, R5, R6, R2 ;  /* 0x0000000605027225 */ /* 0x000fcc00078e0002 */
[----:B------:R-:W3:Y:S01]  /*1fad0*/  LDC R16, c[0x0][0x758] ;  /* 0x0001d600ff107b82 */ /* 0x000ee20000000800 */
[----:B------:R-:W-:Y:S01]  /*1fae0*/  IMAD R5, R5, R7, R0 ;  /* 0x0000000705057224 */ /* 0x000fe200078e0200 */
[----:B------:R-:W-:Y:S02]  /*1faf0*/  I2FP.F32.U32 R0, R11 ;  /* 0x0000000b00007245 */ /* 0x000fe40000201000 */
[----:B-1----:R-:W-:Y:S02]  /*1fb00*/  ISETP.NE.U32.AND P0, PT, R20, RZ, PT ;  /* 0x000000ff1400720c */ /* 0x002fe40003f05070 */
[----:B------:R-:W-:Y:S01]  /*1fb10*/  IADD3 R3, R3, R5, RZ ;  /* 0x0000000503037210 */ /* 0x000fe20007ffe0ff */
[----:B------:R-:W-:Y:S01]  /*1fb20*/  FMUL R0, R0, UR6 ;  /* 0x0000000600007c20 */ /* 0x000fe20008400000 */
[----:B------:R-:W1:Y:S01]  /*1fb30*/  LDC R14, c[0x0][0x148] ;  /* 0x00005200ff0e7b82 */ /* 0x000e620000000800 */
[----:B------:R-:W-:Y:S01]  /*1fb40*/  ISETP.NE.AND.EX P0, PT, R21, RZ, PT, P0 ;  /* 0x000000ff1500720c */ /* 0x000fe20003f05300 */
[----:B------:R-:W-:Y:S01]  /*1fb50*/  IMAD.MOV.U32 R5, RZ, RZ, -0x1 ;  /* 0xffffffffff057424 */ /* 0x000fe200078e00ff */
[-CC-:B0-----:R-:W-:Y:S01]  /*1fb60*/  SHF.R.U64 R10, R2, R4.reuse, R3.reuse ;  /* 0x00000004020a7219 */ /* 0x181fe20000001203 */
[----:B------:R0:W0:Y:S01]  /*1fb70*/  F2I.U32.TRUNC.NTZ R13, R0 ;  /* 0x00000000000d7305 */ /* 0x000022000020f000 */
[----:B------:R-:W-:-:S02]  /*1fb80*/  SHF.R.U32.HI R3, RZ, R4, R3 ;  /* 0x00000004ff037219 */ /* 0x000fc40000011603 */
[----:B------:R-:W-:Y:S01]  /*1fb90*/  MOV R7, 0x1 ;  /* 0x0000000100077802 */ /* 0x000fe20000000f00 */
[----:B------:R-:W0:Y:S01]  /*1fba0*/  LDC R15, c[0x0][0x700] ;  /* 0x0001c000ff0f7b82 */ /* 0x000e220000000800 */
[-CC-:B--2---:R-:W-:Y:S02]  /*1fbb0*/  SHF.R.U64 R8, R10, R12.reuse, R3.reuse ;  /* 0x0000000c0a087219 */ /* 0x184fe40000001203 */
[----:B------:R-:W-:-:S05]  /*1fbc0*/  SHF.R.U32.HI R3, RZ, R12, R3 ;  /* 0x0000000cff037219 */ /* 0x000fca0000011603 */
[----:B------:R-:W2:Y:S01]  /*1fbd0*/  LDC R18, c[0x0][0x748] ;  /* 0x0001d200ff127b82 */ /* 0x000ea20000000800 */
[-C--:B---3--:R-:W-:Y:S02]  /*1fbe0*/  SHF.L.U32 R5, R5, R16.reuse, RZ ;  /* 0x0000001005057219 */ /* 0x088fe400000006ff */
[-CC-:B------:R-:W-:Y:S02]  /*1fbf0*/  SHF.R.U64 R12, R8, R16.reuse, R3.reuse ;  /* 0x00000010080c7219 */ /* 0x180fe40000001203 */
[-C--:B------:R-:W-:Y:S02]  /*1fc00*/  SHF.R.U32.HI R3, RZ, R16.reuse, R3 ;  /* 0x00000010ff037219 */ /* 0x080fe40000011603 */
[----:B------:R-:W-:Y:S01]  /*1fc10*/  SHF.L.U32 R16, R7, R16, RZ ;  /* 0x0000001007107219 */ /* 0x000fe200000006ff */
[----:B------:R-:W3:Y:S01]  /*1fc20*/  LDC R22, c[0x0][0x738] ;  /* 0x0001ce00ff167b82 */ /* 0x000ee20000000800 */
[----:B------:R-:W-:Y:S02]  /*1fc30*/  LOP3.LUT R19, RZ, R5, RZ, 0x33, !PT ;  /* 0x00000005ff137212 */ /* 0x000fe400078e33ff */
[----:B------:R-:W-:-:S05]  /*1fc40*/  MOV R2, R12 ;  /* 0x0000000c00027202 */ /* 0x000fca0000000f00 */
[----:B------:R-:W0:Y:S01]  /*1fc50*/  LDC R23, c[0x0][0x710] ;  /* 0x0001c400ff177b82 */ /* 0x000e220000000800 */
[----:B------:R-:W-:Y:S05]  /*1fc60*/  @!P0 BRA `(.L_x_410) ;  /* 0x0000000000288947 */ /* 0x000fea0003800000 */
[----:B------:R-:W4:Y:S02]  /*1fc70*/  LDC R7, c[0x0][0x74c] ;  /* 0x0001d300ff077b82 */ /* 0x000f240000000800 */
[----:B----4-:R-:W-:-:S05]  /*1fc80*/  IADD3 R7, P0, R12, R7, RZ ;  /* 0x000000070c077210 */ /* 0x010fca0007f1e0ff */
[----:B------:R-:W-:-:S04]  /*1fc90*/  IMAD.X R9, RZ, RZ, R3, P0 ;  /* 0x000000ffff097224 */ /* 0x000fc800000e0603 */
[----:B------:R-:W-:-:S04]  /*1fca0*/  IMAD.WIDE.U32 R2, R9, R20, RZ ;  /* 0x0000001409027225 */ /* 0x000fc800078e00ff */
[----:B------:R-:W-:-:S04]  /*1fcb0*/  IMAD.WIDE.U32 R4, P0, R7, R21, R2 ;  /* 0x0000001507047225 */ /* 0x000fc80007800002 */
[----:B------:R-:W-:Y:S01]  /*1fcc0*/  IMAD.WIDE.U32 R2, R7, R20, RZ ;  /* 0x0000001407027225 */ /* 0x000fe200078e00ff */
[----:B------:R-:W-:Y:S02]  /*1fcd0*/  IADD3.X R7, RZ, RZ, RZ, P0, !PT ;  /* 0x000000ffff077210 */ /* 0x000fe400007fe4ff */
[----:B------:R-:W-:Y:S02]  /*1fce0*/  MOV R6, R5 ;  /* 0x0000000500067202 */ /* 0x000fe40000000f00 */
[----:B------:R-:W-:-:S05]  /*1fcf0*/  IADD3 RZ, P0, R3, R4, RZ ;  /* 0x0000000403ff7210 */ /* 0x000fca0007f1e0ff */
[----:B------:R-:W-:-:S08]  /*1fd00*/  IMAD.WIDE.U32.X R2, R9, R21, R6, P0 ;  /* 0x0000001509027225 */ /* 0x000fd000000e0406 */
.L_x_410:
[----:B0-2---:R-:W-:Y:S01]  /*1fd10*/  SHF.R.U64 R0, R2, R18, R3 ;  /* 0x0000001202007219 */ /* 0x005fe20000001203 */
[----:B------:R-:W-:Y:S01]  /*1fd20*/  IMAD.MOV R13, RZ, RZ, -R13 ;  /* 0x000000ffff0d7224 */ /* 0x000fe200078e0a0d */
[----:B------:R-:W-:Y:S01]  /*1fd30*/  LOP3.LUT R5, R8, R19, RZ, 0xc0, !PT ;  /* 0x0000001308057212 */ /* 0x000fe200078ec0ff */
[----:B------:R-:W-:Y:S01]  /*1fd40*/  IMAD.MOV.U32 R4, RZ, RZ, 0x1 ;  /* 0x00000001ff047424 */ /* 0x000fe200078e00ff */
[----:B------:R-:W-:Y:S01]  /*1fd50*/  IADD3 R7, R15, -0x1, RZ ;  /* 0xffffffff0f077810 */ /* 0x000fe20007ffe0ff */
[----:B-1----:R-:W-:Y:S01]  /*1fd60*/  @P4 IMAD R17, R14, R13, R11 ;  /* 0x0000000d0e114224 */ /* 0x002fe200078e020b */
[----:B------:R-:W-:Y:S01]  /*1fd70*/  IADD3 R3, -R0, RZ, RZ ;  /* 0x000000ff00037210 */ /* 0x000fe20007ffe1ff */
[----:B------:R-:W-:Y:S01]  /*1fd80*/  IMAD R2, R16, R0, R5 ;  /* 0x0000000010027224 */ /* 0x000fe200078e0205 */
[----:B------:R-:W-:-:S03]  /*1fd90*/  LOP3.LUT R5, R10, R7, RZ, 0xc0, !PT ;  /* 0x000000070a057212 */ /* 0x000fc600078ec0ff */
[----:B---3--:R-:W-:Y:S02]  /*1fda0*/  IMAD R0, R3, R22, R12 ;  /* 0x0000001603007224 */ /* 0x008fe400078e020c */
[----:B------:R-:W-:Y:S02]  /*1fdb0*/  IMAD R2, R2, R23, R17 ;  /* 0x0000001702027224 */ /* 0x000fe400078e0211 */
[----:B------:R-:W-:Y:S01]  /*1fdc0*/  IMAD R3, R0, R15, R5 ;  /* 0x0000000f00037224 */ /* 0x000fe200078e0205 */
[----:B------:R-:W-:-:S04]  /*1fdd0*/  PRMT R0, R4, 0x7610, R0 ;  /* 0x0000761004007816 */ /* 0x000fc80000000000 */
[----:B------:R-:W-:Y:S02]  /*1fde0*/  SEL R4, R3, R2, !P4 ;  /* 0x0000000203047207 */ /* 0x000fe40006000000 */
[----:B-----5:R-:W-:-:S03]  /*1fdf0*/  SEL R24, R2, R3, !P4 ;  /* 0x0000000302187207 */ /* 0x020fc60006000000 */
[----:B------:R2:W-:Y:S04]  /*1fe00*/  STL [R1+0x468], R4 ;  /* 0x0004680401007387 */ /* 0x0005e80000100800 */
[----:B------:R2:W-:Y:S02]  /*1fe10*/  STL [R1+0x4], R24 ;  /* 0x0000041801007387 */ /* 0x0005e40000100800 */
.L_x_408:
[----:B------:R-:W-:Y:S02]  /*1fe20*/  LOP3.LUT P0, RZ, R0, 0xff, RZ, 0xc0, !PT ;  /* 0x000000ff00ff7812 */ /* 0x000fe4000780c0ff */
[----:B-----5:R-:W-:-:S05]  /*1fe30*/  MOV R0, R24 ;  /* 0x0000001800007202 */ /* 0x020fca0000000f00 */
[----:B------:R3:W-:Y:S06]  /*1fe40*/  STL [R1+0x46c], R0 ;  /* 0x00046c0001007387 */ /* 0x0007ec0000100800 */
[----:B------:R-:W-:Y:S05]  /*1fe50*/  @P0 BRA `(.L_x_411) ;  /* 0xfffffe1000800947 */ /* 0x000fea000383ffff */
[----:B------:R-:W-:Y:S05]  /*1fe60*/  EXIT ;  /* 0x000000000000794d */ /* 0x000fea0003800000 */
.L_x_3:
[----:B------:R-:W2:Y:S01]  /*1fe70*/  LDL R18, [R1+0x464] ;  /* 0x0004640001127983 */ /* 0x000ea20000100800 */
[----:B------:R-:W-:-:S03]  /*1fe80*/  ULDC.64 UR4, c[0x0][0x750] ;  /* 0x0001d40000047ab9 */ /* 0x000fc60000000a00 */
[----:B------:R-:W3:Y:S01]  /*1fe90*/  LDL R19, [R1+0x460] ;  /* 0x0004600001137983 */ /* 0x000ee20000100800 */
[----:B------:R-:W-:Y:S01]  /*1fea0*/  PRMT R0, RZ, 0x7610, R0 ;  /* 0x00007610ff007816 */ /* 0x000fe20000000000 */
[----:B------:R-:W-:Y:S01]  /*1feb0*/  IMAD.MOV.U32 R4, RZ, RZ, -0x1 ;  /* 0xffffffffff047424 */ /* 0x000fe200078e00ff */
[----:B------:R-:W-:Y:S02]  /*1fec0*/  MOV R5, 0xffffffff ;  /* 0xffffffff00057802 */ /* 0x000fe40000000f00 */
[----:B------:R-:W-:Y:S02]  /*1fed0*/  MOV R10, 0xffffffff ;  /* 0xffffffff000a7802 */ /* 0x000fe40000000f00 */
[----:B--2---:R-:W-:-:S04]  /*1fee0*/  ISETP.GE.U32.AND P0, PT, R18, UR4, PT ;  /* 0x0000000412007c0c */ /* 0x004fc8000bf06070 */
[----:B---3--:R-:W-:-:S13]  /*1fef0*/  ISETP.GE.U32.AND.EX P0, PT, R19, UR5, PT, P0 ;  /* 0x0000000513007c0c */ /* 0x008fda000bf06100 */
[----:B------:R-:W-:Y:S05]  /*1ff00*/  @P0 BRA `(.L_x_412) ;  /* 0x0000000400600947 */ /* 0x000fea0003800000 */
[----:B------:R-:W0:Y:S01]  /*1ff10*/  LDC.64 R12, c[0x0][0x728] ;  /* 0x0001ca00ff0c7b82 */ /* 0x000e220000000a00 */
[----:B------:R-:W-:Y:S01]  /*1ff20*/  MOV R8, R18 ;  /* 0x0000001200087202 */ /* 0x000fe20000000f00 */
[----:B------:R-:W-:-:S06]  /*1ff30*/  IMAD.MOV.U32 R9, RZ, RZ, R19 ;  /* 0x000000ffff097224 */ /* 0x000fcc00078e0013 */
[----:B------:R-:W1:Y:S08]  /*1ff40*/  LDC R14, c[0x0][0x730] ;  /* 0x0001cc00ff0e7b82 */ /* 0x000e700000000800 */
[----:B------:R-:W2:Y:S01]  /*1ff50*/  LDC.64 R16, c[0x0][0x720] ;  /* 0x0001c800ff107b82 */ /* 0x000ea20000000a00 */
[----:B0-----:R-:W-:-:S04]  /*1ff60*/  ISETP.NE.U32.AND P0, PT, R12, RZ, PT ;  /* 0x000000ff0c00720c */ /* 0x001fc80003f05070 */
[----:B------:R-:W-:-:S13]  /*1ff70*/  ISETP.NE.AND.EX P0, PT, R13, RZ, PT, P0 ;  /* 0x000000ff0d00720c */ /* 0x000fda0003f05300 */
[----:B-12---:R-:W-:Y:S05]  /*1ff80*/  @!P0 BRA `(.L_x_413) ;  /* 0x0000000000288947 */ /* 0x006fea0003800000 */
[----:B------:R-:W0:Y:S02]  /*1ff90*/  LDC R0, c[0x0][0x734] ;  /* 0x0001cd00ff007b82 */ /* 0x000e240000000800 */
[----:B0-----:R-:W-:-:S04]  /*1ffa0*/  IADD3 R9, P0, R18, R0, RZ ;  /* 0x0000000012097210 */ /* 0x001fc80007f1e0ff */
[----:B------:R-:W-:-:S05]  /*1ffb0*/  IADD3.X R15, RZ, R19, RZ, P0, !PT ;  /* 0x00000013ff0f7210 */ /* 0x000fca00007fe4ff */
[----:B------:R-:W-:-:S04]  /*1ffc0*/  IMAD.WIDE.U32 R4, R15, R12, RZ ;  /* 0x0000000c0f047225 */ /* 0x000fc800078e00ff */
[----:B------:R-:W-:-:S04]  /*1ffd0*/  IMAD.WIDE.U32 R6, P0, R9, R13, R4 ;  /* 0x0000000d09067225 */ /* 0x000fc80007800004 */
[----:B------:R-:W-:Y:S01]  /*1ffe0*/  IMAD.WIDE.U32 R4, R9, R12, RZ ;  /* 0x0000000c09047225 */ /* 0x000fe200078e00ff */
[----:B------:R-:W-:-:S03]  /*1fff0*/  IADD3.X R9, RZ, RZ, RZ, P0, !PT ;  /* 0x000000ffff097210 */ /* 0x000fc600007fe4ff */
[----:B------:R-:W-:Y:S01]  /*20000*/  IMAD.MOV.U32 R8, RZ, RZ, R7 ;  /* 0x000000ffff087224 */ /* 0x000fe200078e0007 */
[----:B------:R-:W-:-:S05]  /*20010*/  IADD3 RZ, P0, R5, R6, RZ ;  /* 0x0000000605ff7210 */ /* 0x000fca0007f1e0ff */
[----:B------:R-:W-:-:S08]  /*20020*/  IMAD.WIDE.U32.X R8, R15, R13, R8, P0 ;  /* 0x0000000d0f087225 */ /* 0x000fd000000e0408 */
.L_x_413:
[--C-:B------:R-:W-:Y:S01]  /*20030*/  SHF.R.U64 R10, R8, R14, R9.reuse ;  /* 0x0000000e080a7219 */ /* 0x100fe20000001209 */
[----:B------:R-:W0:Y:S01]  /*20040*/  LDC R6, c[0x0][0x718] ;  /* 0x0001c600ff067b82 */ /* 0x000e220000000800 */
[----:B------:R-:W-:Y:S01]  /*20050*/  I2FP.F32.U32 R8, R2 ;  /* 0x0000000200087245 */ /* 0x000fe20000201000 */
[----:B------:R-:W-:Y:S01]  /*20060*/  ULDC UR4, c[0x0][0x150] ;  /* 0x0000540000047ab9 */ /* 0x000fe20000000800 */
[----:B------:R-:W-:Y:S01]  /*20070*/  SHF.R.U32.HI R0, RZ, R14, R9 ;  /* 0x0000000eff007219 */ /* 0x000fe20000011609 */
[----:B------:R-:W-:Y:S01]  /*20080*/  IMAD.MOV.U32 R5, RZ, RZ, R19 ;  /* 0x000000ffff057224 */ /* 0x000fe200078e0013 */
[----:B------:R-:W-:Y:S01]  /*20090*/  IADD3 R3, P0, RZ, -R10, RZ ;  /* 0x8000000aff037210 */ /* 0x000fe20007f1e0ff */
[----:B------:R-:W-:Y:S01]  /*200a0*/  FMUL R9, R8, UR4 ;  /* 0x0000000408097c20 */ /* 0x000fe20008400000 */
[----:B------:R-:W-:Y:S01]  /*200b0*/  MOV R4, R18 ;  /* 0x0000001200047202 */ /* 0x000fe20000000f00 */
[----:B------:R-:W1:Y:S01]  /*200c0*/  LDC.64 R20, c[0x0][0x740] ;  /* 0x0001d000ff147b82 */ /* 0x000e620000000a00 */
[----:B------:R-:W-:Y:S01]  /*200d0*/  IADD3.X R7, RZ, ~R0, RZ, P0, !PT ;  /* 0x80000000ff077210 */ /* 0x000fe200007fe4ff */
[----:B------:R-:W-:-:S02]  /*200e0*/  ULDC UR4, c[0x0][0x154] ;  /* 0x0000550000047ab9 */ /* 0x000fc40000000800 */
[----:B------:R-:W2:Y:S01]  /*200f0*/  F2I.U32.TRUNC.NTZ R9, R9 ;  /* 0x0000000900097305 */ /* 0x000ea2000020f000 */
[----:B------:R-:W-:-:S03]  /*20100*/  IMAD.WIDE.U32 R4, R3, R16, R4 ;  /* 0x0000001003047225 */ /* 0x000fc600078e0004 */
[----:B------:R-:W3:Y:S01]  /*20110*/  LDC R13, c[0x0][0x144] ;  /* 0x00005100ff0d7b82 */ /* 0x000ee20000000800 */
[----:B------:R-:W-:-:S04]  /*20120*/  IMAD R0, R7, R16, RZ ;  /* 0x0000001007007224 */ /* 0x000fc800078e02ff */
[----:B------:R-:W-:-:S03]  /*20130*/  IMAD R3, R3, R17, R0 ;  /* 0x0000001103037224 */ /* 0x000fc600078e0200 */
[----:B------:R-:W4:Y:S02]  /*20140*/  LDC R12, c[0x0][0x708] ;  /* 0x0001c200ff0c7b82 */ /* 0x000f240000000800 */
[----:B------:R-:W-:Y:S02]  /*20150*/  IADD3 R3, R5, R3, RZ ;  /* 0x0000000305037210 */ /* 0x000fe40007ffe0ff */
[----:B--2---:R-:W-:Y:S02]  /*20160*/  IADD3 R0, -R9, RZ, RZ ;  /* 0x000000ff09007210 */ /* 0x004fe40007ffe1ff */
[----:B0-----:R-:W-:Y:S02]  /*20170*/  SHF.R.U64 R8, R4, R6, R3 ;  /* 0x0000000604087219 */ /* 0x001fe40000001203 */
[----:B------:R-:W0:Y:S01]  /*20180*/  LDC R7, c[0x0][0x758] ;  /* 0x0001d600ff077b82 */ /* 0x000e220000000800 */
[----:B------:R-:W-:Y:S02]  /*20190*/  I2FP.F32.U32 R4, R11 ;  /* 0x0000000b00047245 */ /* 0x000fe40000201000 */
[----:B-1----:R-:W-:-:S02]  /*201a0*/  ISETP.NE.U32.AND P0, PT, R20, RZ, PT ;  /* 0x000000ff1400720c */ /* 0x002fc40003f05070 */
[----:B------:R-:W-:Y:S01]  /*201b0*/  SHF.R.U32.HI R3, RZ, R6, R3 ;  /* 0x00000006ff037219 */ /* 0x000fe20000011603 */
[----:B------:R-:W-:Y:S01]  /*201c0*/  FMUL R4, R4, UR4 ;  /* 0x0000000404047c20 */ /* 0x000fe20008400000 */
[----:B------:R-:W-:Y:S01]  /*201d0*/  ISETP.NE.AND.EX P0, PT, R21, RZ, PT, P0 ;  /* 0x000000ff1500720c */ /* 0x000fe20003f05300 */
[----:B------:R-:W1:Y:S01]  /*201e0*/  LDC R14, c[0x0][0x148] ;  /* 0x00005200ff0e7b82 */ /* 0x000e620000000800 */
[----:B---3--:R-:W-:Y:S01]  /*201f0*/  IMAD R18, R13, R0, R2 ;  /* 0x000000000d127224 */ /* 0x008fe200078e0202 */
[----:B------:R-:W-:Y:S01]  /*20200*/  MOV R2, 0x1 ;  /* 0x0000000100027802 */ /* 0x000fe20000000f00 */
[----:B------:R-:W-:-:S05]  /*20210*/  IMAD.MOV.U32 R6, RZ, RZ, -0x1 ;  /* 0xffffffffff067424 */ /* 0x000fca00078e00ff */
[----:B------:R-:W2:Y:S01]  /*20220*/  LDC R16, c[0x0][0x700] ;  /* 0x0001c000ff107b82 */ /* 0x000ea20000000800 */
[-CC-:B----4-:R-:W-:Y:S02]  /*20230*/  SHF.R.U64 R13, R8, R12.reuse, R3.reuse ;  /* 0x0000000c080d7219 */ /* 0x190fe40000001203 */
[----:B------:R-:W-:Y:S02]  /*20240*/  SHF.R.U32.HI R0, RZ, R12, R3 ;  /* 0x0000000cff007219 */ /* 0x000fe40000011603 */
[----:B------:R3:W4:Y:S03]  /*20250*/  F2I.U32.TRUNC.NTZ R12, R4 ;  /* 0x00000004000c7305 */ /* 0x000726000020f000 */
[----:B------:R-:W1:Y:S01]  /*20260*/  LDC R17, c[0x0][0x748] ;  /* 0x0001d200ff117b82 */ /* 0x000e620000000800 */
[-C--:B0-----:R-:W-:Y:S02]  /*20270*/  SHF.L.U32 R6, R6, R7.reuse, RZ ;  /* 0x0000000706067219 */ /* 0x081fe400000006ff */
[----:B------:R-:W-:-:S02]  /*20280*/  SHF.R.U64 R15, R13, R7, R0 ;  /* 0x000000070d0f7219 */ /* 0x000fc40000001200 */
[-C--:B------:R-:W-:Y:S02]  /*20290*/  SHF.L.U32 R22, R2, R7.reuse, RZ ;  /* 0x0000000702167219 */ /* 0x080fe400000006ff */
[----:B------:R-:W-:Y:S01]  /*202a0*/  SHF.R.U32.HI R3, RZ, R7, R0 ;  /* 0x00000007ff037219 */ /* 0x000fe20000011600 */
[----:B------:R-:W0:Y:S01]  /*202b0*/  LDC R19, c[0x0][0x738] ;  /* 0x0001ce00ff137b82 */ /* 0x000e220000000800 */
[----:B------:R-:W-:Y:S02]  /*202c0*/  LOP3.LUT R24, RZ, R6, RZ, 0x33, !PT ;  /* 0x00000006ff187212 */ /* 0x000fe400078e33ff */
[----:B------:R-:W-:-:S05]  /*202d0*/  MOV R2, R15 ;  /* 0x0000000f00027202 */ /* 0x000fca0000000f00 */
[----:B------:R-:W0:Y:S01]  /*202e0*/  LDC R23, c[0x0][0x710] ;  /* 0x0001c400ff177b82 */ /* 0x000e220000000800 */
[----:B---34-:R-:W-:Y:S05]  /*202f0*/  @!P0 BRA `(.L_x_414) ;  /* 0x0000000000288947 */ /* 0x018fea0003800000 */
[----:B------:R-:W3:Y:S02]  /*20300*/  LDC R0, c[0x0][0x74c] ;  /* 0x0001d300ff007b82 */ /* 0x000ee40000000800 */
[----:B---3--:R-:W-:-:S05]  /*20310*/  IADD3 R7, P0, R15, R0, RZ ;  /* 0x000000000f077210 */ /* 0x008fca0007f1e0ff */
        /* <DEDUP_REMOVED lines=8> */
.L_x_414:
[----:B-1----:R-:W-:Y:S01]  /*203a0*/  SHF.R.U64 R3, R2, R17, R3 ;  /* 0x0000001102037219 */ /* 0x002fe20000001203 */
[----:B------:R-:W-:Y:S01]  /*203b0*/  IMAD.MOV R12, RZ, RZ, -R12 ;  /* 0x000000ffff0c7224 */ /* 0x000fe200078e0a0c */
[----:B------:R-:W-:Y:S01]  /*203c0*/  LOP3.LUT R0, R13, R24, RZ, 0xc0, !PT ;  /* 0x000000180d007212 */ /* 0x000fe200078ec0ff */
[----:B------:R-:W-:Y:S01]  /*203d0*/  IMAD.MOV.U32 R4, RZ, RZ, 0x1 ;  /* 0x00000001ff047424 */ /* 0x000fe200078e00ff */
[----:B--2---:R-:W-:Y:S01]  /*203e0*/  IADD3 R7, R16, -0x1, RZ ;  /* 0xffffffff10077810 */ /* 0x004fe20007ffe0ff */
[----:B------:R-:W-:Y:S01]  /*203f0*/  @P4 IMAD R18, R14, R12, R11 ;  /* 0x0000000c0e124224 */ /* 0x000fe200078e020b */
[----:B------:R-:W-:Y:S01]  /*20400*/  IADD3 R2, -R3, RZ, RZ ;  /* 0x000000ff03027210 */ /* 0x000fe20007ffe1ff */
[----:B------:R-:W-:Y:S01]  /*20410*/  IMAD R5, R22, R3, R0 ;  /* 0x0000000316057224 */ /* 0x000fe200078e0200 */
[----:B------:R-:W-:-:S03]  /*20420*/  LOP3.LUT R3, R8, R7, RZ, 0xc0, !PT ;  /* 0x0000000708037212 */ /* 0x000fc600078ec0ff */
[----:B0-----:R-:W-:Y:S02]  /*20430*/  IMAD R0, R2, R19, R15 ;  /* 0x0000001302007224 */ /* 0x001fe400078e020f */
[----:B------:R-:W-:Y:S02]  /*20440*/  IMAD R5, R5, R23, R18 ;  /* 0x0000001705057224 */ /* 0x000fe400078e0212 */
[----:B------:R-:W-:Y:S01]  /*20450*/  IMAD R2, R0, R16, R3 ;  /* 0x0000001000027224 */ /* 0x000fe200078e0203 */
[----:B------:R-:W-:-:S04]  /*20460*/  PRMT R0, R4, 0x7610, R0 ;  /* 0x0000761004007816 */ /* 0x000fc80000000000 */
[----:B------:R-:W-:Y:S02]  /*20470*/  SEL R4, R2, R5, !P4 ;  /* 0x0000000502047207 */ /* 0x000fe40006000000 */
[----:B------:R-:W-:-:S07]  /*20480*/  SEL R5, R5, R2, !P4 ;  /* 0x0000000205057207 */ /* 0x000fce0006000000 */
.L_x_412:
[----:B------:R-:W-:-:S08]  /*20490*/  NOP ;  /* 0x0000000000007918 */ /* 0x000fd00000000000 */
[----:B------:R-:W0:-:S00]  /*204a0*/  USETMAXREG.DEALLOC.CTAPOOL 0x18 ;  /* 0x00000018000079c8 */ /* 0x000e0000080e0500 */
[----:B------:R-:W-:-:S13]  /*204b0*/  ISETP.NE.AND P0, PT, RZ, UR8, PT ;  /* 0x00000008ff007c0c */ /* 0x000fda000bf05270 */
[----:B------:R-:W-:Y:S05]  /*204c0*/  @P0 EXIT ;  /* 0x000000000000094d */ /* 0x000fea0003800000 */
[----:B0-----:R-:W-:Y:S02]  /*204d0*/  LOP3.LUT P0, RZ, R0, 0xff, RZ, 0xc0, !PT ;  /* 0x000000ff00ff7812 */ /* 0x001fe4000780c0ff */
[----:B------:R-:W-:Y:S02]  /*204e0*/  MOV R0, 0x1 ;  /* 0x0000000100007802 */ /* 0x000fe40000000f00 */
[----:B------:R-:W-:-:S09]  /*204f0*/  MOV R6, RZ ;  /* 0x000000ff00067202 */ /* 0x000fd20000000f00 */
[----:B------:R-:W-:Y:S05]  /*20500*/  @!P0 BRA `(.L_x_415) ;  /* 0x0000000c008c8947 */ /* 0x000fea0003800000 */
[----:B------:R-:W0:Y:S01]  /*20510*/  LDC R0, c[0x0][0x28c] ;  /* 0x0000a300ff007b82 */ /* 0x000e220000000800 */
[----:B------:R-:W1:Y:S01]  /*20520*/  S2R R2, SR_TID.X ;  /* 0x0000000000027919 */ /* 0x000e620000002100 */
[----:B------:R-:W-:Y:S01]  /*20530*/  ULDC UR5, c[0x0][0x758] ;  /* 0x0001d60000057ab9 */ /* 0x000fe20000000800 */
[----:B------:R-:W-:Y:S01]  /*20540*/  UMOV UR7, 0xffffffff ;  /* 0xffffffff00077882 */ /* 0x000fe20000000000 */
[----:B------:R-:W-:Y:S01]  /*20550*/  ULDC UR6, c[0x0][0xc] ;  /* 0x0000030000067ab9 */ /* 0x000fe20000000800 */
[----:B------:R-:W-:Y:S01]  /*20560*/  USHF.L.U32 UR9, UR7, UR5, URZ ;  /* 0x0000000507097299 */ /* 0x000fe2000800063f */
[----:B------:R-:W-:Y:S01]  /*20570*/  BSSY B0, `(.L_x_415) ;  /* 0x00000dc000007945 */ /* 0x000fe20003800000 */
[----:B------:R-:W-:Y:S01]  /*20580*/  UMOV UR8, 0x1 ;  /* 0x0000000100087882 */ /* 0x000fe20000000000 */
[----:B------:R-:W-:Y:S01]  /*20590*/  ULDC UR7, c[0x0][0x10] ;  /* 0x0000040000077ab9 */ /* 0x000fe20000000800 */
[----:B------:R-:W-:Y:S01]  /*205a0*/  USHF.L.U32 UR5, UR8, UR5, URZ ;  /* 0x0000000508057299 */ /* 0x000fe2000800063f */
[----:B------:R-:W-:Y:S01]  /*205b0*/  MOV R9, 0x1 ;  /* 0x0000000100097802 */ /* 0x000fe20000000f00 */
[----:B------:R-:W-:Y:S01]  /*205c0*/  UIMAD.WIDE.U32 UR6, UR6, UR7, URZ ;  /* 0x00000007060672a5 */ /* 0x000fe2000f8e003f */
[----:B------:R-:W-:Y:S01]  /*205d0*/  IMAD.MOV.U32 R6, RZ, RZ, RZ ;  /* 0x000000ffff067224 */ /* 0x000fe200078e00ff */
[----:B------:R-:W-:Y:S01]  /*205e0*/  ULDC UR8, c[0x0][0x14] ;  /* 0x0000050000087ab9 */ /* 0x000fe20000000800 */
[----:B------:R-:W-:Y:S01]  /*205f0*/  ULDC UR4, c[0x0][0x700] ;  /* 0x0001c00000047ab9 */ /* 0x000fe20000000800 */
[----:B------:R-:W-:-:S02]  /*20600*/  UIMAD.WIDE.U32 UR34, UR6, UR8, URZ ;  /* 0x00000008062272a5 */ /* 0x000fc4000f8e003f */
[----:B------:R-:W-:Y:S02]  /*20610*/  UIMAD UR7, UR7, UR8, URZ ;  /* 0x00000008070772a4 */ /* 0x000fe4000f8e023f */
[----:B------:R-:W-:Y:S02]  /*20620*/  ULOP3.LUT UR15, UR14, 0x2, URZ, 0xfc, !UPT ;  /* 0x000000020e0f7892 */ /* 0x000fe4000f8efc3f */
[----:B------:R-:W-:Y:S02]  /*20630*/  UIADD3 UR4, UR4, -0x1, URZ ;  /* 0xffffffff04047890 */ /* 0x000fe4000fffe03f */
[----:B------:R-:W-:Y:S01]  /*20640*/  ULOP3.LUT UR6, URZ, UR9, URZ, 0x33, !UPT ;  /* 0x000000093f067292 */ /* 0x000fe2000f8e333f */
[----:B0-----:R-:W-:Y:S01]  /*20650*/  VIADD R0, R0, 0x7f ;  /* 0x0000007f00007836 */ /* 0x001fe20000000000 */
[----:B------:R-:W-:Y:S01]  /*20660*/  UIADD3 UR7, UR35, UR7, URZ ;  /* 0x0000000723077290 */ /* 0x000fe2000fffe03f */
[----:B------:R-:W-:-:S03]  /*20670*/  ULDC.64 UR36, c[0x0][0x198] ;  /* 0x0000660000247ab9 */ /* 0x000fc60000000a00 */
[----:B------:R-:W-:-:S04]  /*20680*/  SHF.R.S32.HI R3, RZ, 0x1f, R0 ;  /* 0x0000001fff037819 */ /* 0x000fc80000011400 */
[----:B------:R-:W-:Y:S02]  /*20690*/  LEA.HI R3, R3, R0, RZ, 0x7 ;  /* 0x0000000003037211 */ /* 0x000fe400078f38ff */
[C---:B-1----:R-:W-:Y:S02]  /*206a0*/  LOP3.LUT P3, RZ, R2.reuse, 0x7f, RZ, 0xc0, !PT ;  /* 0x0000007f02ff7812 */ /* 0x042fe4000786c0ff */
[----:B------:R-:W-:Y:S02]  /*206b0*/  LOP3.LUT P0, RZ, R2, 0x1f, RZ, 0xc0, !PT ;  /* 0x0000001f02ff7812 */ /* 0x000fe4000780c0ff */
[----:B------:R-:W-:Y:S02]  /*206c0*/  SHF.R.S32.HI R7, RZ, 0x7, R3 ;  /* 0x00000007ff077819 */ /* 0x000fe40000011403 */
[----:B------:R-:W-:Y:S02]  /*206d0*/  PLOP3.LUT P0, PT, P0, P3, PT, 0x8a, 0x0 ;  /* 0x000000000000781c */ /* 0x000fe40000707172 */
[----:B------:R-:W-:-:S02]  /*206e0*/  MOV R0, 0x1 ;  /* 0x0000000100007802 */ /* 0x000fc40000000f00 */
[----:B------:R-:W-:-:S09]  /*206f0*/  IADD3 R14, R7, 0x1, RZ ;  /* 0x00000001070e7810 */ /* 0x000fd20007ffe0ff */
.L_x_427:
[----:B------:R-:W-:-:S03]  /*20700*/  UMOV UR8, 0xffffffff ;  /* 0xffffffff00087882 */ /* 0x000fc60000000000 */
[----:B------:R-:W-:Y:S05]  /*20710*/  BRA.DIV UR8, `(.L_x_416) ;  /* 0x0000000e08ec7947 */ /* 0x000fea000b800000 */
[----:B------:R-:W-:-:S13]  /*20720*/  ELECT P1, URZ, PT ;  /* 0x00000000003f782f */ /* 0x000fda0003820000 */
.L_x_438:
[----:B------:R-:W0:Y:S01]  /*20730*/  LDC R2, c[0x0][0x28c] ;  /* 0x0000a300ff027b82 */ /* 0x000e220000000800 */
[----:B------:R-:W-:Y:S01]  /*20740*/  BSSY B1, `(.L_x_417) ;  /* 0x0000047000017945 */ /* 0x000fe20003800000 */
[----:B0-----:R-:W-:-:S13]  /*20750*/  ISETP.LT.OR P1, PT, R2, 0x1, !P1 ;  /* 0x000000010200780c */ /* 0x001fda0004f21670 */
[----:B------:R-:W-:Y:S05]  /*20760*/  @P1 BRA `(.L_x_418) ;  /* 0x0000000400101947 */ /* 0x000fea0003800000 */
[----:B------:R-:W-:Y:S01]  /*20770*/  SHF.L.U32 R2, R4, 0x8, RZ ;  /* 0x0000000804027819 */ /* 0x000fe200000006ff */
[C---:B------:R-:W-:Y:S01]  /*20780*/  IMAD.SHL.U32 R13, R5.reuse, 0x4, RZ ;  /* 0x00000004050d7824 */ /* 0x040fe200078e00ff */
[----:B------:R-:W-:Y:S02]  /*20790*/  SHF.L.U32 R3, R5, 0x8, RZ ;  /* 0x0000000805037819 */ /* 0x000fe400000006ff */
[----:B------:R-:W-:Y:S02]  /*207a0*/  CS2R R16, SRZ ;  /* 0x0000000000107805 */ /* 0x000fe4000001ff00 */
[----:B------:R-:W-:Y:S01]  /*207b0*/  MOV R15, RZ ;  /* 0x000000ff000f7202 */ /* 0x000fe20000000f00 */
[----:B------:R-:W-:Y:S01]  /*207c0*/  IMAD.MOV.U32 R4, RZ, RZ, R14 ;  /* 0x000000ffff047224 */ /* 0x000fe200078e000e */
[----:B------:R-:W-:Y:S02]  /*207d0*/  MOV R5, R0 ;  /* 0x0000000000057202 */ /* 0x000fe40000000f00 */
[----:B------:R-:W-:-:S07]  /*207e0*/  MOV R8, R6 ;  /* 0x0000000600087202 */ /* 0x000fce0000000f00 */
.L_x_422:
[----:B------:R-:W0:Y:S01]  /*207f0*/  S2R R12, SR_CgaCtaId ;  /* 0x00000000000c7919 */ /* 0x000e220000008800 */
[----:B------:R-:W-:-:S04]  /*20800*/  MOV R11, 0x400 ;  /* 0x00000400000b7802 */ /* 0x000fc80000000f00 */
[----:B0-----:R-:W-:Y:S02]  /*20810*/  LEA R11, R12, R11, 0x18 ;  /* 0x0000000b0c0b7211 */ /* 0x001fe400078ec0ff */
[----:B------:R-:W-:-:S03]  /*20820*/  SHF.L.U32 R12, R5, 0x1f, RZ ;  /* 0x0000001f050c7819 */ /* 0x000fc600000006ff */
[----:B------:R-:W-:-:S04]  /*20830*/  IMAD R19, R8, 0x8, R11 ;  /* 0x0000000808137824 */ /* 0x000fc800078e020b */
[----:B------:R-:W0:Y:S02]  /*20840*/  SYNCS.PHASECHK.TRANS64.TRYWAIT P1, [R19+URZ+0x20], R12 ;  /* 0x0000200c130075a7 */ /* 0x000e24000802017f */
[----:B0-----:R-:W-:Y:S05]  /*20850*/  @!P1 BRA `(.L_x_419) ;  /* 0x0000000c00bc9947 */ /* 0x001fea0003800000 */
.L_x_439:
[----:B0-----:R-:W0:Y:S01]  /*20860*/  @!P3 LDC R12, c[0x0][0x640] ;  /* 0x00019000ff0cbb82 */ /* 0x001e220000000800 */
[----:B------:R-:W-:-:S04]  /*20870*/  UPRMT UR8, UR15, 0x9910, URZ ;  /* 0x000099100f087896 */ /* 0x000fc8000800003f */
[----:B------:R-:W-:-:S06]  /*20880*/  UISETP.NE.AND UP0, UPT, UR8, 0x2, UPT ;  /* 0x000000020800788c */ /* 0x000fcc000bf05270 */
[----:B------:R-:W-:Y:S01]  /*20890*/  PLOP3.LUT P1, PT, PT, PT, UP0, 0x80, 0x0 ;  /* 0x000000000000781c */ /* 0x000fe20003f2f008 */
[----:B0-----:R0:W-:-:S12]  /*208a0*/  @!P3 SYNCS.ARRIVE.TRANS64 RZ, [R19+URZ], R12 ;  /* 0x0000000c13ffb9a7 */ /* 0x0011d8000800003f */
[----:B------:R-:W-:Y:S05]  /*208b0*/  @P1 BRA `(.L_x_420) ;  /* 0x0000000000041947 */ /* 0x000fea0003800000 */
[----:B------:R-:W-:Y:S01]  /*208c0*/  BPT.TRAP 0x1 ;  /* 0x000000040000795c */ /* 0x000fe20000300000 */
.L_x_420:
[----:B------:R-:W-:Y:S05]  /*208d0*/  @P0 BRA `(.L_x_421) ;  /* 0x0000000000040947 */ /* 0x000fea0003800000 */
[----:B------:R-:W-:Y:S01]  /*208e0*/  BPT.TRAP 0x1 ;  /* 0x000000040000795c */ /* 0x000fe20000300000 */
.L_x_421:
[-C--:B0-----:R-:W-:Y:S01]  /*208f0*/  LEA R12, R8, R11.reuse, 0xe ;  /* 0x0000000b080c7211 */ /* 0x081fe200078e70ff */
[----:B------:R-:W-:Y:S01]  /*20900*/  UIADD3 UR22, UP0, UR36, 0xf0, URZ ;  /* 0x000000f024167890 */ /* 0x000fe2000ff1e03f */
[----:B------:R-:W-:Y:S01]  /*20910*/  R2UR UR25, R19 ;  /* 0x00000000131972ca */ /* 0x000fe200000e0000 */
[----:B------:R-:W-:Y:S01]  /*20920*/  UIADD3 UR30, UP1, UR36, 0x1f0, URZ ;  /* 0x000001f0241e7890 */ /* 0x000fe2000ff3e03f */
[----:B------:R-:W-:Y:S01]  /*20930*/  R2UR UR24, R12 ;  /* 0x000000000c1872ca */ /* 0x000fe200000e0000 */
[----:B------:R-:W-:Y:S01]  /*20940*/  UIADD3 UR38, UP2, UR36, 0x2f0, URZ ;  /* 0x000002f024267890 */ /* 0x000fe2000ff5e03f */
[C---:B------:R-:W-:Y:S01]  /*20950*/  LEA R12, R8.reuse, R11, 0xc ;  /* 0x0000000b080c7211 */ /* 0x040fe200078e60ff */
[----:B------:R-:W-:Y:S01]  /*20960*/  IMAD R11, R8, 0x8000, R11 ;  /* 0x00008000080b7824 */ /* 0x000fe200078e020b */
[----:B------:R-:W-:Y:S01]  /*20970*/  R2UR UR28, R10 ;  /* 0x000000000a1c72ca */ /* 0x000fe200000e0000 */
[----:B------:R-:W-:Y:S01]  /*20980*/  UIADD3.X UR23, URZ, UR37, URZ, UP0, !UPT ;  /* 0x000000253f177290 */ /* 0x000fe200087fe43f */
[----:B------:R-:W-:Y:S01]  /*20990*/  R2UR UR8, R12 ;  /* 0x000000000c0872ca */ /* 0x000fe200000e0000 */
[----:B------:R-:W-:Y:S01]  /*209a0*/  UIADD3.X UR31, URZ, UR37, URZ, UP1, !UPT ;  /* 0x000000253f1f7290 */ /* 0x000fe20008ffe43f */
[----:B------:R-:W-:Y:S01]  /*209b0*/  R2UR UR16, R11 ;  /* 0x000000000b1072ca */ /* 0x000fe200000e0000 */
[----:B------:R-:W-:Y:S01]  /*209c0*/  UIADD3.X UR39, URZ, UR37, URZ, UP2, !UPT ;  /* 0x000000253f277290 */ /* 0x000fe200097fe43f */
[----:B------:R-:W-:Y:S01]  /*209d0*/  IADD3 R4, R4, -0x1, RZ ;  /* 0xffffffff04047810 */ /* 0x000fe20007ffe0ff */
[----:B------:R-:W-:Y:S01]  /*209e0*/  UMOV UR32, 0x0 ;  /* 0x0000000000207882 */ /* 0x000fe20000000000 */
[----:B------:R-:W-:Y:S01]  /*209f0*/  R2UR UR26, R16 ;  /* 0x00000000101a72ca */ /* 0x000fe200000e0000 */
[----:B------:R-:W-:Y:S01]  /*20a00*/  UIADD3 UR24, UR24, 0x100, URZ ;  /* 0x0000010018187890 */ /* 0x000fe2000fffe03f */
[----:B------:R-:W-:Y:S01]  /*20a10*/  R2UR UR27, R3 ;  /* 0x00000000031b72ca */ /* 0x000fe200000e0000 */
[----:B------:R-:W-:Y:S01]  /*20a20*/  UMOV UR33, 0x10000000 ;  /* 0x1000000000217882 */ /* 0x000fe20000000000 */
[----:B------:R-:W-:Y:S01]  /*20a30*/  R2UR UR11, R13 ;  /* 0x000000000d0b72ca */ /* 0x000fe200000e0000 */
[----:B------:R-:W-:Y:S01]  /*20a40*/  UMOV UR10, URZ ;  /* 0x0000003f000a7c82 */ /* 0x000fe20008000000 */
[----:B------:R-:W-:Y:S01]  /*20a50*/  R2UR UR12, R17 ;  /* 0x00000000110c72ca */ /* 0x000fe200000e0000 */
[----:B------:R-:W-:Y:S01]  /*20a60*/  UIADD3 UR8, UR8, 0x30100, URZ ;  /* 0x0003010008087890 */ /* 0x000fe2000fffe03f */
[----:B------:R-:W-:Y:S01]  /*20a70*/  R2UR UR18, R15 ;  /* 0x000000000f1272ca */ /* 0x000fe200000e0000 */
[----:B------:R-:W-:Y:S01]  /*20a80*/  UIADD3 UR16, UR16, 0x10100, URZ ;  /* 0x0001010010107890 */ /* 0x000fe2000fffe03f */
[----:B------:R-:W-:Y:S01]  /*20a90*/  R2UR UR19, R2 ;  /* 0x00000000021372ca */ /* 0x000fe200000e0000 */
[----:B------:R-:W-:Y:S01]  /*20aa0*/  UMOV UR9, UR25 ;  /* 0x0000001900097c82 */ /* 0x000fe20008000000 */
[----:B------:R-:W-:Y:S01]  /*20ab0*/  ISETP.GT.AND P2, PT, R4, 0x1, PT ;  /* 0x000000010400780c */ /* 0x000fe20003f44270 */
[----:B------:R-:W-:Y:S01]  /*20ac0*/  UMOV UR13, UR28 ;  /* 0x0000001c000d7c82 */ /* 0x000fe20008000000 */
[----:B------:R-:W-:Y:S01]  /*20ad0*/  IADD3 R8, R8, 0x1, RZ ;  /* 0x0000000108087810 */ /* 0x000fe20007ffe0ff */
[----:B------:R0:W-:Y:S01]  /*20ae0*/  UTMALDG.3D [UR24], [UR22], desc[UR32] ;  /* 0x00002018160075b4 */ /* 0x0001e20008011000 */
[----:B------:R-:W-:Y:S01]  /*20af0*/  UMOV UR17, UR25 ;  /* 0x0000001900117c82 */ /* 0x000fe20008000000 */
[----:B------:R-:W-:Y:S01]  /*20b00*/  UMOV UR20, UR28 ;  /* 0x0000001c00147c82 */ /* 0x000fe20008000000 */
[----:B------:R-:W-:Y:S01]  /*20b10*/  ISETP.NE.AND P1, PT, R8, 0x4, PT ;  /* 0x000000040800780c */ /* 0x000fe20003f25270 */
[----:B------:R-:W-:Y:S01]  /*20b20*/  VIADD R17, R17, 0x1 ;  /* 0x0000000111117836 */ /* 0x000fe20000000000 */
[----:B------:R-:W-:-:S02]  /*20b30*/  IADD3 R16, R16, 0x40, RZ ;  /* 0x0000004010107810 */ /* 0x000fc40007ffe0ff */
[----:B------:R-:W-:Y:S01]  /*20b40*/  SEL R12, RZ, 0x1, P1 ;  /* 0x00000001ff0c7807 */ /* 0x000fe20000800000 */
[----:B------:R0:W-:Y:S01]  /*20b50*/  UTMALDG.4D [UR8], [UR30], desc[UR32] ;  /* 0x000020081e0075b4 */ /* 0x0001e20008019000 */
[----:B------:R-:W-:Y:S02]  /*20b60*/  IADD3 R15, R15, 0x80, RZ ;  /* 0x000000800f0f7810 */ /* 0x000fe40007ffe0ff */
[----:B------:R-:W-:Y:S02]  /*20b70*/  LOP3.LUT R5, R5, R12, RZ, 0x3c, !PT ;  /* 0x0000000c05057212 */ /* 0x000fe400078e3cff */
[----:B------:R-:W-:Y:S01]  /*20b80*/  SEL R8, R8, RZ, P1 ;  /* 0x000000ff08087207 */ /* 0x000fe20000800000 */
[----:B------:R0:W-:Y:S02]  /*20b90*/  UTMALDG.3D [UR16], [UR38], desc[UR32] ;  /* 0x00002010260075b4 */ /* 0x0001e40008011000 */
[----:B0-----:R-:W-:Y:S05]  /*20ba0*/  @P2 BRA `(.L_x_422) ;  /* 0xfffffffc00102947 */ /* 0x001fea000383ffff */
.L_x_418:
[----:B------:R-:W-:Y:S05]  /*20bb0*/  BSYNC B1 ;  /* 0x0000000000017941 */ /* 0x000fea0003800000 */
.L_x_417:
[----:B------:R-:W2:Y:S01]  /*20bc0*/  LDL.LU R19, [R1+0x460] ;  /* 0x0004600001137983 */ /* 0x000ea20000300800 */
[----:B------:R-:W-:Y:S01]  /*20bd0*/  LOP3.LUT P5, RZ, R9, 0xff, RZ, 0xc0, !PT ;  /* 0x000000ff09ff7812 */ /* 0x000fe200078ac0ff */
[----:B------:R-:W-:Y:S01]  /*20be0*/  IMAD.IADD R6, R7, 0x1, R6 ;  /* 0x0000000107067824 */ /* 0x000fe200078e0206 */
[----:B------:R-:W-:Y:S01]  /*20bf0*/  ULDC.64 UR8, c[0x0][0x750] ;  /* 0x0001d40000087ab9 */ /* 0x000fe20000000a00 */
[----:B------:R-:W3:Y:S01]  /*20c00*/  LDL.LU R18, [R1+0x464] ;  /* 0x0004640001127983 */ /* 0x000ee20000300800 */
[----:B------:R-:W-:Y:S01]  /*20c10*/  BSSY B1, `(.L_x_423) ;  /* 0x000006f000017945 */ /* 0x000fe20003800000 */
[----:B------:R-:W-:Y:S01]  /*20c20*/  MOV R5, 0xffffffff ;  /* 0xffffffff00057802 */ /* 0x000fe20000000f00 */
[----:B------:R-:W-:Y:S01]  /*20c30*/  IMAD.MOV.U32 R10, RZ, RZ, -0x1 ;  /* 0xffffffffff0a7424 */ /* 0x000fe200078e00ff */
[----:B------:R-:W-:Y:S02]  /*20c40*/  SHF.R.U32.HI R2, RZ, 0x2, R6 ;  /* 0x00000002ff027819 */ /* 0x000fe40000011606 */
[----:B------:R-:W-:-:S02]  /*20c50*/  ISETP.GT.U32.AND P1, PT, R6, 0x3, PT ;  /* 0x000000030600780c */ /* 0x000fc40003f24070 */
[----:B------:R-:W-:Y:S02]  /*20c60*/  LOP3.LUT R2, R2, 0x1, RZ, 0xc0, !PT ;  /* 0x0000000102027812 */ /* 0x000fe400078ec0ff */
[----:B------:R-:W0:Y:S01]  /*20c70*/  @P5 S2R R3, SR_CgaCtaId ;  /* 0x0000000000035919 */ /* 0x000e220000008800 */
[C---:B------:R-:W-:Y:S02]  /*20c80*/  ISETP.LT.U32.AND P1, PT, R7.reuse, 0x4, P1 ;  /* 0x000000040700780c */ /* 0x040fe40000f21070 */
[----:B------:R-:W-:Y:S02]  /*20c90*/  ISETP.NE.U32.AND P2, PT, R2, 0x1, PT ;  /* 0x000000010200780c */ /* 0x000fe40003f45070 */
[----:B------:R-:W-:Y:S02]  /*20ca0*/  @P5 MOV R2, 0x400 ;  /* 0x0000040000025802 */ /* 0x000fe40000000f00 */
[----:B------:R-:W-:Y:S02]  /*20cb0*/  ISETP.GT.U32.AND P2, PT, R7, 0x3, !P2 ;  /* 0x000000030700780c */ /* 0x000fe40005744070 */
[----:B------:R-:W-:-:S02]  /*20cc0*/  LOP3.LUT R6, R6, 0x3, RZ, 0xc0, !PT ;  /* 0x0000000306067812 */ /* 0x000fc400078ec0ff */
[----:B------:R-:W-:Y:S02]  /*20cd0*/  MOV R4, 0xffffffff ;  /* 0xffffffff00047802 */ /* 0x000fe40000000f00 */
[----:B------:R-:W-:Y:S02]  /*20ce0*/  PRMT R9, RZ, 0x7610, R9 ;  /* 0x00007610ff097816 */ /* 0x000fe40000000009 */
[----:B0-----:R-:W-:Y:S02]  /*20cf0*/  @P5 LEA R2, R3, R2, 0x18 ;  /* 0x0000000203025211 */ /* 0x001fe400078ec0ff */
[----:B------:R-:W-:Y:S02]  /*20d00*/  SEL R3, RZ, 0x1, !P1 ;  /* 0x00000001ff037807 */ /* 0x000fe40004800000 */
[----:B------:R0:W-:Y:S02]  /*20d10*/  @P5 SYNCS.ARRIVE.TRANS64.A1T0 RZ, [R2+URZ+0x58], RZ ;  /* 0x000058ff02ff59a7 */ /* 0x0001e4000810003f */
[----:B0-----:R-:W-:-:S04]  /*20d20*/  SEL R2, RZ, 0x1, !P2 ;  /* 0x00000001ff027807 */ /* 0x001fc80005000000 */
[----:B------:R-:W-:Y:S02]  /*20d30*/  LOP3.LUT R0, R2, R0, R3, 0x96, !PT ;  /* 0x0000000002007212 */ /* 0x000fe400078e9603 */
[----:B------:R-:W-:Y:S02]  /*20d40*/  PRMT R2, RZ, 0x7610, R2 ;  /* 0x00007610ff027816 */ /* 0x000fe40000000002 */
[----:B---3--:R-:W-:-:S04]  /*20d50*/  IADD3 R18, P1, R18, UR34, RZ ;  /* 0x0000002212127c10 */ /* 0x008fc8000ff3e0ff */
[----:B--2---:R-:W-:Y:S01]  /*20d60*/  IADD3.X R19, R19, UR7, RZ, P1, !PT ;  /* 0x0000000713137c10 */ /* 0x004fe20008ffe4ff */
[----:B------:R0:W-:Y:S01]  /*20d70*/  STL [R1+0x464], R18 ;  /* 0x0004641201007387 */ /* 0x0001e20000100800 */
[----:B------:R-:W-:-:S03]  /*20d80*/  ISETP.GE.U32.AND P1, PT, R18, UR8, PT ;  /* 0x0000000812007c0c */ /* 0x000fc6000bf26070 */
[----:B------:R0:W-:Y:S01]  /*20d90*/  STL [R1+0x460], R19 ;  /* 0x0004601301007387 */ /* 0x0001e20000100800 */
[----:B------:R-:W-:-:S13]  /*20da0*/  ISETP.GE.U32.AND.EX P1, PT, R19, UR9, PT, P1 ;  /* 0x0000000913007c0c */ /* 0x000fda000bf26110 */
[----:B0-----:R-:W-:Y:S05]  /*20db0*/  @P1 BRA `(.L_x_424) ;  /* 0x0000000400501947 */ /* 0x001fea0003800000 */
[----:B------:R-:W0:Y:S01]  /*20dc0*/  S2R R8, SR_CTAID.X ;  /* 0x0000000000087919 */ /* 0x000e220000002500 */
[----:B------:R-:W-:Y:S01]  /*20dd0*/  ULDC UR8, c[0x0][0x150] ;  /* 0x0000540000087ab9 */ /* 0x000fe20000000800 */
[----:B------:R-:W1:Y:S01]  /*20de0*/  LDC R3, c[0x0][0x144] ;  /* 0x00005100ff037b82 */ /* 0x000e620000000800 */
[----:B------:R-:W-:Y:S01]  /*20df0*/  ULDC UR11, c[0x0][0x730] ;  /* 0x0001cc00000b7ab9 */ /* 0x000fe20000000800 */
[----:B------:R-:W2:Y:S06]  /*20e00*/  S2R R5, SR_CTAID.Y ;  /* 0x0000000000057919 */ /* 0x000eac0000002600 */
[----:B------:R-:W3:Y:S01]  /*20e10*/  LDC R12, c[0x0][0x148] ;  /* 0x00005200ff0c7b82 */ /* 0x000ee20000000800 */
[----:B0-----:R-:W-:-:S02]  /*20e20*/  I2FP.F32.U32 R2, R8 ;  /* 0x0000000800027245 */ /* 0x001fc40000201000 */
[----:B--2---:R-:W-:-:S03]  /*20e30*/  I2FP.F32.U32 R4, R5 ;  /* 0x0000000500047245 */ /* 0x004fc60000201000 */
[----:B------:R-:W-:Y:S01]  /*20e40*/  FMUL R2, R2, UR8 ;  /* 0x0000000802027c20 */ /* 0x000fe20008400000 */
[----:B------:R-:W-:Y:S02]  /*20e50*/  ULDC UR8, c[0x0][0x154] ;  /* 0x0000550000087ab9 */ /* 0x000fe40000000800 */
[----:B------:R-:W-:Y:S01]  /*20e60*/  FMUL R10, R4, UR8 ;  /* 0x00000008040a7c20 */ /* 0x000fe20008400000 */
[----:B------:R-:W-:Y:S02]  /*20e70*/  ULDC.64 UR8, c[0x0][0x728] ;  /* 0x0001ca0000087ab9 */ /* 0x000fe40000000a00 */
[----:B------:R-:W0:Y:S01]  /*20e80*/  F2I.U32.TRUNC.NTZ R2, R2 ;  /* 0x0000000200027305 */ /* 0x000e22000020f000 */
[----:B------:R-:W-:-:S04]  /*20e90*/  ISETP.NE.U32.AND P1, PT, RZ, UR8, PT ;  /* 0x00000008ff007c0c */ /* 0x000fc8000bf25070 */
[----:B------:R-:W-:-:S03]  /*20ea0*/  ISETP.NE.AND.EX P1, PT, RZ, UR9, PT, P1 ;  /* 0x00000009ff007c0c */ /* 0x000fc6000bf25310 */
[----:B------:R-:W2:Y:S01]  /*20eb0*/  F2I.U32.TRUNC.NTZ R10, R10 ;  /* 0x0000000a000a7305 */ /* 0x000ea2000020f000 */
[----:B0-----:R-:W-:Y:S01]  /*20ec0*/  IADD3 R4, -R2, RZ, RZ ;  /* 0x000000ff02047210 */ /* 0x001fe20007ffe1ff */
[----:B------:R-:W-:-:S04]  /*20ed0*/  IMAD.MOV.U32 R2, RZ, RZ, R18 ;  /* 0x000000ffff027224 */ /* 0x000fc800078e0012 */
[----:B-1----:R-:W-:Y:S01]  /*20ee0*/  IMAD R8, R3, R4, R8 ;  /* 0x0000000403087224 */ /* 0x002fe200078e0208 */
[----:B--2---:R-:W-:-:S05]  /*20ef0*/  IADD3 R3, -R10, RZ, RZ ;  /* 0x000000ff0a037210 */ /* 0x004fca0007ffe1ff */
[----:B---3--:R-:W-:Y:S01]  /*20f00*/  @P4 IMAD R8, R12, R3, R5 ;  /* 0x000000030c084224 */ /* 0x008fe200078e0205 */
[----:B------:R-:W-:Y:S01]  /*20f10*/  MOV R3, R19 ;  /* 0x0000001300037202 */ /* 0x000fe20000000f00 */
[----:B------:R-:W-:Y:S06]  /*20f20*/  @!P1 BRA `(.L_x_425) ;  /* 0x0000000000289947 */ /* 0x000fec0003800000 */
[----:B------:R-:W-:Y:S02]  /*20f30*/  ULDC UR10, c[0x0][0x734] ;  /* 0x0001cd00000a7ab9 */ /* 0x000fe40000000800 */
[----:B------:R-:W-:-:S04]  /*20f40*/  IADD3 R3, P1, R18, UR10, RZ ;  /* 0x0000000a12037c10 */ /* 0x000fc8000ff3e0ff */
[----:B------:R-:W-:-:S05]  /*20f50*/  IADD3.X R11, RZ, R19, RZ, P1, !PT ;  /* 0x00000013ff0b7210 */ /* 0x000fca0000ffe4ff */
[----:B------:R-:W-:-:S04]  /*20f60*/  IMAD.WIDE.U32 R4, R11, UR8, RZ ;  /* 0x000000080b047c25 */ /* 0x000fc8000f8e00ff */
[----:B------:R-:W-:-:S04]  /*20f70*/  IMAD.WIDE.U32 R4, P1, R3, UR9, R4 ;  /* 0x0000000903047c25 */ /* 0x000fc8000f820004 */
[----:B------:R-:W-:Y:S01]  /*20f80*/  IMAD.WIDE.U32 R2, R3, UR8, RZ ;  /* 0x0000000803027c25 */ /* 0x000fe2000f8e00ff */
[----:B------:R-:W-:-:S04]  /*20f90*/  MOV R2, R5 ;  /* 0x0000000500027202 */ /* 0x000fc80000000f00 */
[----:B------:R-:W-:Y:S01]  /*20fa0*/  IADD3 RZ, P2, R3, R4, RZ ;  /* 0x0000000403ff7210 */ /* 0x000fe20007f5e0ff */
[----:B------:R-:W-:-:S04]  /*20fb0*/  IMAD.X R3, RZ, RZ, RZ, P1 ;  /* 0x000000ffff037224 */ /* 0x000fc800008e06ff */
[----:B------:R-:W-:-:S08]  /*20fc0*/  IMAD.WIDE.U32.X R2, R11, UR9, R2, P2 ;  /* 0x000000090b027c25 */ /* 0x000fd000090e0402 */
.L_x_425:
[--C-:B------:R-:W-:Y:S01]  /*20fd0*/  SHF.R.U64 R10, R2, UR11, R3.reuse ;  /* 0x0000000b020a7c19 */ /* 0x100fe20008001203 */
[----:B------:R-:W-:Y:S01]  /*20fe0*/  ULDC.64 UR8, c[0x0][0x720] ;  /* 0x0001c80000087ab9 */ /* 0x000fe20000000a00 */
[----:B------:R-:W-:Y:S01]  /*20ff0*/  SHF.R.U32.HI R2, RZ, UR11, R3 ;  /* 0x0000000bff027c19 */ /* 0x000fe20008011603 */
[----:B------:R-:W-:Y:S01]  /*21000*/  ULDC.64 UR10, c[0x0][0x740] ;  /* 0x0001d000000a7ab9 */ /* 0x000fe20000000a00 */
[----:B------:R-:W-:Y:S02]  /*21010*/  IADD3 R11, P1, RZ, -R10, RZ ;  /* 0x8000000aff0b7210 */ /* 0x000fe40007f3e0ff */
[----:B------:R-:W-:Y:S02]  /*21020*/  MOV R3, R19 ;  /* 0x0000001300037202 */ /* 0x000fe40000000f00 */
[----:B------:R-:W-:Y:S02]  /*21030*/  IADD3.X R2, RZ, ~R2, RZ, P1, !PT ;  /* 0x80000002ff027210 */ /* 0x000fe40000ffe4ff */
[----:B------:R-:W-:-:S03]  /*21040*/  ISETP.NE.U32.AND P1, PT, RZ, UR10, PT ;  /* 0x0000000aff007c0c */ /* 0x000fc6000bf25070 */
[----:B------:R-:W-:Y:S01]  /*21050*/  IMAD R2, R2, UR8, RZ ;  /* 0x0000000802027c24 */ /* 0x000fe2000f8e02ff */
[----:B------:R-:W-:-:S03]  /*21060*/  ISETP.NE.AND.EX P1, PT, RZ, UR11, PT, P1 ;  /* 0x0000000bff007c0c */ /* 0x000fc6000bf25310 */
[----:B------:R-:W-:Y:S02]  /*21070*/  IMAD R5, R11, UR9, R2 ;  /* 0x000000090b057c24 */ /* 0x000fe4000f8e0202 */
[----:B------:R-:W-:-:S04]  /*21080*/  IMAD.MOV.U32 R2, RZ, RZ, R18 ;  /* 0x000000ffff027224 */ /* 0x000fc800078e0012 */
[----:B------:R-:W-:Y:S01]  /*21090*/  IMAD.WIDE.U32 R2, R11, UR8, R2 ;  /* 0x000000080b027c25 */ /* 0x000fe2000f8e0002 */
[----:B------:R-:W-:-:S04]  /*210a0*/  ULDC UR8, c[0x0][0x718] ;  /* 0x0001c60000087ab9 */ /* 0x000fc80000000800 */
[----:B------:R-:W-:-:S04]  /*210b0*/  IADD3 R3, R3, R5, RZ ;  /* 0x0000000503037210 */ /* 0x000fc80007ffe0ff */
[--C-:B------:R-:W-:Y:S02]  /*210c0*/  SHF.R.U64 R11, R2, UR8, R3.reuse ;  /* 0x00000008020b7c19 */ /* 0x100fe40008001203 */
[----:B------:R-:W-:Y:S01]  /*210d0*/  SHF.R.U32.HI R2, RZ, UR8, R3 ;  /* 0x00000008ff027c19 */ /* 0x000fe20008011603 */
[----:B------:R-:W-:-:S03]  /*210e0*/  ULDC UR8, c[0x0][0x708] ;  /* 0x0001c20000087ab9 */ /* 0x000fc60000000800 */
[--C-:B------:R-:W-:Y:S02]  /*210f0*/  SHF.R.U64 R12, R11, UR8, R2.reuse ;  /* 0x000000080b0c7c19 */ /* 0x100fe40008001202 */
[----:B------:R-:W-:Y:S01]  /*21100*/  SHF.R.U32.HI R3, RZ, UR8, R2 ;  /* 0x00000008ff037c19 */ /* 0x000fe20008011602 */
[----:B------:R-:W-:-:S03]  /*21110*/  ULDC UR8, c[0x0][0x758] ;  /* 0x0001d60000087ab9 */ /* 0x000fc60000000800 */
[--C-:B------:R-:W-:Y:S02]  /*21120*/  SHF.R.U64 R13, R12, UR8, R3.reuse ;  /* 0x000000080c0d7c19 */ /* 0x100fe40008001203 */
[----:B------:R-:W-:-:S03]  /*21130*/  SHF.R.U32.HI R15, RZ, UR8, R3 ;  /* 0x00000008ff0f7c19 */ /* 0x000fc60008011603 */
[----:B------:R-:W-:Y:S01]  /*21140*/  IMAD.MOV.U32 R2, RZ, RZ, R13 ;  /* 0x000000ffff027224 */ /* 0x000fe200078e000d */
        /* <DEDUP_REMOVED lines=12> */
.L_x_426:
[----:B------:R-:W-:Y:S01]  /*21210*/  ULDC UR8, c[0x0][0x748] ;  /* 0x0001d20000087ab9 */ /* 0x000fe20000000800 */
[----:B------:R-:W-:Y:S02]  /*21220*/  LOP3.LUT R12, R12, UR6, RZ, 0xc0, !PT ;  /* 0x000000060c0c7c12 */ /* 0x000fe4000f8ec0ff */
[----:B------:R-:W-:Y:S01]  /*21230*/  SHF.R.U64 R3, R2, UR8, R3 ;  /* 0x0000000802037c19 */ /* 0x000fe20008001203 */
[----:B------:R-:W-:-:S03]  /*21240*/  ULDC UR8, c[0x0][0x738] ;  /* 0x0001ce0000087ab9 */ /* 0x000fc60000000800 */
[C---:B------:R-:W-:Y:S01]  /*21250*/  IADD3 R2, -R3.reuse, RZ, RZ ;  /* 0x000000ff03027210 */ /* 0x040fe20007ffe1ff */
[----:B------:R-:W-:-:S04]  /*21260*/  IMAD R5, R3, UR5, R12 ;  /* 0x0000000503057c24 */ /* 0x000fc8000f8e020c */
[----:B------:R-:W-:Y:S01]  /*21270*/  IMAD R13, R2, UR8, R13 ;  /* 0x00000008020d7c24 */ /* 0x000fe2000f8e020d */
[----:B------:R-:W-:Y:S01]  /*21280*/  ULDC UR8, c[0x0][0x710] ;  /* 0x0001c40000087ab9 */ /* 0x000fe20000000800 */
[----:B------:R-:W-:Y:S01]  /*21290*/  LOP3.LUT R2, R11, UR4, RZ, 0xc0, !PT ;  /* 0x000000040b027c12 */ /* 0x000fe2000f8ec0ff */
[----:B------:R-:W-:Y:S01]  /*212a0*/  IMAD R8, R5, UR8, R8 ;  /* 0x0000000805087c24 */ /* 0x000fe2000f8e0208 */
[----:B------:R-:W-:-:S03]  /*212b0*/  ULDC UR8, c[0x0][0x700] ;  /* 0x0001c00000087ab9 */ /* 0x000fc60000000800 */
[----:B------:R-:W-:Y:S02]  /*212c0*/  IMAD R13, R13, UR8, R2 ;  /* 0x000000080d0d7c24 */ /* 0x000fe4000f8e0202 */
[----:B------:R-:W-:-:S03]  /*212d0*/  IMAD.MOV.U32 R2, RZ, RZ, 0x1 ;  /* 0x00000001ff027424 */ /* 0x000fc600078e00ff */
[----:B------:R-:W-:Y:S02]  /*212e0*/  SEL R4, R13, R8, !P4 ;  /* 0x000000080d047207 */ /* 0x000fe40006000000 */
[----:B------:R-:W-:-:S07]  /*212f0*/  SEL R5, R8, R13, !P4 ;  /* 0x0000000d08057207 */ /* 0x000fce0006000000 */
.L_x_424:
[----:B------:R-:W-:Y:S05]  /*21300*/  BSYNC B1 ;  /* 0x0000000000017941 */ /* 0x000fea0003800000 */
.L_x_423:
[----:B------:R-:W-:-:S13]  /*21310*/  LOP3.LUT P1, RZ, R2, 0xff, RZ, 0xc0, !PT ;  /* 0x000000ff02ff7812 */ /* 0x000fda000782c0ff */
[----:B------:R-:W-:Y:S05]  /*21320*/  @P1 BRA `(.L_x_427) ;  /* 0xfffffff000f41947 */ /* 0x000fea000383ffff */
[----:B------:R-:W-:Y:S05]  /*21330*/  BSYNC B0 ;  /* 0x0000000000007941 */ /* 0x000fea0003800000 */
.L_x_415:
[----:B------:R-:W-:-:S03]  /*21340*/  UMOV UR8, 0xffffffff ;  /* 0xffffffff00087882 */ /* 0x000fc60000000000 */
[----:B------:R-:W-:Y:S05]  /*21350*/  BRA.DIV UR8, `(.L_x_428) ;  /* 0x0000000608107947 */ /* 0x000fea000b800000 */
[----:B------:R-:W-:-:S13]  /*21360*/  ELECT P0, URZ, PT ;  /* 0x00000000003f782f */ /* 0x000fda0003800000 */
.L_x_442:
[----:B------:R-:W-:Y:S04]  /*21370*/  BSSY B0, `(.L_x_429) ;  /* 0x000002c000007945 */ /* 0x000fe80003800000 */
[----:B------:R-:W-:Y:S05]  /*21380*/  @!P0 BRA `(.L_x_430) ;  /* 0x0000000000a88947 */ /* 0x000fea0003800000 */
[----:B------:R-:W-:-:S04]  /*21390*/  ULOP3.LUT UR8, UR14, 0x2, URZ, 0xfc, !UPT ;  /* 0x000000020e087892 */ /* 0x000fc8000f8efc3f */
[----:B------:R-:W-:-:S06]  /*213a0*/  UISETP.NE.AND UP0, UPT, UR8, 0x3, UPT ;  /* 0x000000030800788c */ /* 0x000fcc000bf05270 */
[----:B------:R-:W-:-:S13]  /*213b0*/  PLOP3.LUT P0, PT, PT, PT, UP0, 0x80, 0x0 ;  /* 0x000000000000781c */ /* 0x000fda0003f0f008 */
[----:B------:R-:W-:Y:S05]  /*213c0*/  @!P0 BRA `(.L_x_431) ;  /* 0x0000000000048947 */ /* 0x000fea0003800000 */
[----:B------:R-:W-:Y:S01]  /*213d0*/  BPT.TRAP 0x1 ;  /* 0x000000040000795c */ /* 0x000fe20000300000 */
.L_x_431:
[----:B------:R-:W0:Y:S01]  /*213e0*/  S2R R3, SR_CgaCtaId ;  /* 0x0000000000037919 */ /* 0x000e220000008800 */
[----:B------:R-:W-:-:S04]  /*213f0*/  MOV R2, 0x400 ;  /* 0x0000040000027802 */ /* 0x000fc80000000f00 */
[----:B0-----:R-:W-:Y:S02]  /*21400*/  LEA R3, R3, R2, 0x18 ;  /* 0x0000000203037211 */ /* 0x001fe400078ec0ff */
[----:B------:R-:W-:Y:S02]  /*21410*/  SHF.L.U32 R2, R0, 0x1f, RZ ;  /* 0x0000001f00027819 */ /* 0x000fe400000006ff */
[----:B------:R-:W-:-:S04]  /*21420*/  IADD3 R3, R3, 0x20, RZ ;  /* 0x0000002003037810 */ /* 0x000fc80007ffe0ff */
[----:B------:R-:W-:-:S04]  /*21430*/  LEA R5, R6, R3, 0x3 ;  /* 0x0000000306057211 */ /* 0x000fc800078e18ff */
[----:B------:R-:W0:Y:S02]  /*21440*/  SYNCS.PHASECHK.TRANS64.TRYWAIT P0, [R5+URZ], R2 ;  /* 0x00000002050075a7 */ /* 0x000e24000800017f */
[----:B0-----:R-:W-:Y:S05]  /*21450*/  @!P0 BRA `(.L_x_432) ;  /* 0x0000000000f48947 */ /* 0x001fea0003800000 */
.L_x_443:
[----:B------:R-:W-:-:S05]  /*21460*/  VIADD R6, R6, 0x1 ;  /* 0x0000000106067836 */ /* 0x000fca0000000000 */
[----:B------:R-:W-:-:S04]  /*21470*/  ISETP.NE.AND P0, PT, R6, 0x4, PT ;  /* 0x000000040600780c */ /* 0x000fc80003f05270 */
[----:B0-----:R-:W-:Y:S02]  /*21480*/  SEL R5, RZ, 0x1, P0 ;  /* 0x00000001ff057807 */ /* 0x001fe40000000000 */
[----:B------:R-:W-:Y:S02]  /*21490*/  SEL R6, R6, RZ, P0 ;  /* 0x000000ff06067207 */ /* 0x000fe40000000000 */
[----:B------:R-:W-:Y:S02]  /*214a0*/  LOP3.LUT R5, R0, R5, RZ, 0x3c, !PT ;  /* 0x0000000500057212 */ /* 0x000fe400078e3cff */
[----:B------:R-:W-:Y:S02]  /*214b0*/  LEA R7, R6, R3, 0x3 ;  /* 0x0000000306077211 */ /* 0x000fe400078e18ff */
[----:B------:R-:W-:-:S04]  /*214c0*/  SHF.L.U32 R0, R5, 0x1f, RZ ;  /* 0x0000001f05007819 */ /* 0x000fc800000006ff */
[----:B------:R-:W0:Y:S02]  /*214d0*/  SYNCS.PHASECHK.TRANS64.TRYWAIT P0, [R7+URZ], R0 ;  /* 0x00000000070075a7 */ /* 0x000e24000800017f */
[----:B0-----:R-:W-:Y:S05]  /*214e0*/  @!P0 BRA `(.L_x_433) ;  /* 0x0000000000e48947 */ /* 0x001fea0003800000 */
.L_x_444:
[----:B0-----:R-:W-:-:S04]  /*214f0*/  IADD3 R0, R6, 0x1, RZ ;  /* 0x0000000106007810 */ /* 0x001fc80007ffe0ff */
[----:B------:R-:W-:-:S04]  /*21500*/  ISETP.NE.AND P0, PT, R0, 0x4, PT ;  /* 0x000000040000780c */ /* 0x000fc80003f05270 */
[----:B------:R-:W-:Y:S02]  /*21510*/  SEL R2, RZ, 0x1, P0 ;  /* 0x00000001ff027807 */ /* 0x000fe40000000000 */
[----:B------:R-:W-:Y:S02]  /*21520*/  SEL R4, R0, RZ, P0 ;  /* 0x000000ff00047207 */ /* 0x000fe40000000000 */
[----:B------:R-:W-:-:S03]  /*21530*/  LOP3.LUT R5, R5, R2, RZ, 0x3c, !PT ;  /* 0x0000000205057212 */ /* 0x000fc600078e3cff */
[----:B------:R-:W-:Y:S01]  /*21540*/  IMAD R7, R4, 0x8, R3 ;  /* 0x0000000804077824 */ /* 0x000fe200078e0203 */
[----:B------:R-:W-:-:S04]  /*21550*/  SHF.L.U32 R0, R5, 0x1f, RZ ;  /* 0x0000001f05007819 */ /* 0x000fc800000006ff */
[----:B------:R-:W0:Y:S02]  /*21560*/  SYNCS.PHASECHK.TRANS64.TRYWAIT P0, [R7+URZ], R0 ;  /* 0x00000000070075a7 */ /* 0x000e24000800017f */
[----:B0-----:R-:W-:Y:S05]  /*21570*/  @!P0 BRA `(.L_x_434) ;  /* 0x0000000000d48947 */ /* 0x001fea0003800000 */
.L_x_445:
[----:B0-----:R-:W-:-:S04]  /*21580*/  IADD3 R0, R4, 0x1, RZ ;  /* 0x0000000104007810 */ /* 0x001fc80007ffe0ff */
[----:B------:R-:W-:-:S04]  /*21590*/  ISETP.NE.AND P0, PT, R0, 0x4, PT ;  /* 0x000000040000780c */ /* 0x000fc80003f05270 */
[----:B------:R-:W-:Y:S02]  /*215a0*/  SEL R2, RZ, 0x1, P0 ;  /* 0x00000001ff027807 */ /* 0x000fe40000000000 */
[----:B------:R-:W-:Y:S02]  /*215b0*/  SEL R0, R0, RZ, P0 ;  /* 0x000000ff00007207 */ /* 0x000fe40000000000 */
[----:B------:R-:W-:Y:S02]  /*215c0*/  LOP3.LUT R2, R5, R2, RZ, 0x3c, !PT ;  /* 0x0000000205027212 */ /* 0x000fe400078e3cff */
[----:B------:R-:W-:Y:S02]  /*215d0*/  LEA R3, R0, R3, 0x3 ;  /* 0x0000000300037211 */ /* 0x000fe400078e18ff */
[----:B------:R-:W-:-:S07]  /*215e0*/  SHF.L.U32 R0, R2, 0x1f, RZ ;  /* 0x0000001f02007819 */ /* 0x000fce00000006ff */
.L_x_435:
[----:B0-----:R0:W1:Y:S02]  /*215f0*/  SYNCS.PHASECHK.TRANS64.TRYWAIT P0, [R3+URZ], R0 ;  /* 0x00000000030075a7 */ /* 0x001064000800017f */
[----:B-1----:R-:W-:Y:S05]  /*21600*/  @!P0 NANOSLEEP.SYNCS 0x989680 ;  /* 0x009896800000895d */ /* 0x002fea0003900000 */
[----:B------:R-:W1:Y:S02]  /*21610*/  @!P0 SYNCS.PHASECHK.TRANS64 P0, [R3+URZ], R0 ;  /* 0x00000000030085a7 */ /* 0x000e64000800007f */
[----:B-1----:R-:W-:Y:S05]  /*21620*/  @!P0 BRA `(.L_x_435) ;  /* 0xfffffffc00f08947 */ /* 0x002fea000383ffff */
.L_x_430:
[----:B------:R-:W-:Y:S05]  /*21630*/  BSYNC B0 ;  /* 0x0000000000007941 */ /* 0x000fea0003800000 */
.L_x_429:
[----:B------:R-:W-:Y:S05]  /*21640*/  EXIT ;  /* 0x000000000000794d */ /* 0x000fea0003800000 */
.L_x_17:
[----:B-----5:R2:W-:Y:S02]  /*21650*/  STL [R1+0x470], R0 ;  /* 0x0004700001007387 */ /* 0x0205e40000100800 */
[----:B--2---:R-:W-:-:S04]  /*21660*/  IMAD.U32 R0, RZ, RZ, UR8 ;  /* 0x00000008ff007e24 */ /* 0x004fc8000f8e00ff */
[----:B------:R2:W3:Y:S03]  /*21670*/  SYNCS.PHASECHK.TRANS64.TRYWAIT P0, [R0+URZ], R3 ;  /* 0x00000003000075a7 */ /* 0x0004e6000800017f */
[----:B---3--:R-:W-:Y:S05]  /*21680*/  @!P0 NANOSLEEP.SYNCS 0x989680 ;  /* 0x009896800000895d */ /* 0x008fea0003900000 */
[----:B------:R2:W3:Y:S02]  /*21690*/  @!P0 SYNCS.PHASECHK.TRANS64 P0, [R0+URZ], R3 ;  /* 0x00000003000085a7 */ /* 0x0004e4000800007f */
[----:B--2---:R2:W5:Y:S02]  /*216a0*/  LDL.LU R0, [R1+0x470] ;  /* 0x0004700001007983 */ /* 0x0045640000300800 */
[----:B--23--:R-:W-:Y:S05]  /*216b0*/  @!P0 BRA `(.L_x_17) ;  /* 0xfffffffc00e48947 */ /* 0x00cfea000383ffff */
[----:B------:R-:W-:Y:S05]  /*216c0*/  BRA `(.L_x_16) ;  /* 0xfffffe1400887947 */ /* 0x000fea000383ffff */
.L_x_416:
[----:B------:R-:W-:Y:S01]  /*216d0*/  BSSY B1, `(.L_x_436) ;  /* 0x0000006000017945 */ /* 0x000fe20003800000 */
[----:B------:R-:W-:-:S07]  /*216e0*/  MOV R2, 0xffffffff ;  /* 0xffffffff00027802 */ /* 0x000fce0000000f00 */
[----:B------:R-:W-:Y:S05]  /*216f0*/  WARPSYNC.COLLECTIVE R2, `(.L_x_437) ;  /* 0x00000000020c7348 */ /* 0x000fea0003c00000 */
[----:B------:R-:W-:Y:S02]  /*21700*/  ELECT P1, UR62, PT ;  /* 0x00000000003e782f */ /* 0x000fe40003820000 */
[----:B------:R-:W-:Y:S01]  /*21710*/  MOV R2, UR62 ;  /* 0x0000003e00027c02 */ /* 0x000fe20008000f00 */
[----:B------:R-:W-:Y:S10]  /*21720*/  ENDCOLLECTIVE ;  /* 0x000000000000791b */ /* 0x000ff40003800000 */
.L_x_437:
[----:B------:R-:W-:Y:S05]  /*21730*/  BSYNC B1 ;  /* 0x0000000000017941 */ /* 0x000fea0003800000 */
.L_x_436:
[----:B------:R-:W-:Y:S05]  /*21740*/  BRA `(.L_x_438) ;  /* 0xffffffec00f87947 */ /* 0x000fea000383ffff */
.L_x_419:
[----:B0-----:R0:W1:Y:S02]  /*21750*/  SYNCS.PHASECHK.TRANS64.TRYWAIT P1, [R19+URZ+0x20], R12 ;  /* 0x0000200c130075a7 */ /* 0x001064000802017f */
[----:B-1----:R-:W-:Y:S05]  /*21760*/  @!P1 NANOSLEEP.SYNCS 0x989680 ;  /* 0x009896800000995d */ /* 0x002fea0003900000 */
[----:B------:R-:W1:Y:S02]  /*21770*/  @!P1 SYNCS.PHASECHK.TRANS64 P1, [R19+URZ+0x20], R12 ;  /* 0x0000200c130095a7 */ /* 0x000e64000802007f */
[----:B-1----:R-:W-:Y:S05]  /*21780*/  @!P1 BRA `(.L_x_419) ;  /* 0xfffffffc00f09947 */ /* 0x002fea000383ffff */
[----:B------:R-:W-:Y:S05]  /*21790*/  BRA `(.L_x_439) ;  /* 0xfffffff000307947 */ /* 0x000fea000383ffff */
.L_x_428:
[----:B------:R-:W-:Y:S01]  /*217a0*/  BSSY B0, `(.L_x_440) ;  /* 0x0000006000007945 */ /* 0x000fe20003800000 */
[----:B------:R-:W-:-:S07]  /*217b0*/  MOV R2, 0xffffffff ;  /* 0xffffffff00027802 */ /* 0x000fce0000000f00 */
[----:B------:R-:W-:Y:S05]  /*217c0*/  WARPSYNC.COLLECTIVE R2, `(.L_x_441) ;  /* 0x00000000020c7348 */ /* 0x000fea0003c00000 */
[----:B------:R-:W-:Y:S02]  /*217d0*/  ELECT P1, UR62, PT ;  /* 0x00000000003e782f */ /* 0x000fe40003820000 */
[----:B------:R-:W-:Y:S01]  /*217e0*/  MOV R2, UR62 ;  /* 0x0000003e00027c02 */ /* 0x000fe20008000f00 */
[----:B------:R-:W-:Y:S10]  /*217f0*/  ENDCOLLECTIVE ;  /* 0x000000000000791b */ /* 0x000ff40003800000 */
.L_x_441:
[----:B------:R-:W-:Y:S05]  /*21800*/  BSYNC B0 ;  /* 0x0000000000007941 */ /* 0x000fea0003800000 */
.L_x_440:
[----:B------:R-:W-:Y:S01]  /*21810*/  PLOP3.LUT P0, PT, P1, PT, PT, 0x80, 0x0 ;  /* 0x000000000000781c */ /* 0x000fe20000f0f070 */
[----:B------:R-:W-:-:S12]  /*21820*/  BRA `(.L_x_442) ;  /* 0xfffffff800d07947 */ /* 0x000fd8000383ffff */
.L_x_432:
[----:B0-----:R0:W1:Y:S02]  /*21830*/  SYNCS.PHASECHK.TRANS64.TRYWAIT P0, [R5+URZ], R2 ;  /* 0x00000002050075a7 */ /* 0x001064000800017f */
[----:B-1----:R-:W-:Y:S05]  /*21840*/  @!P0 NANOSLEEP.SYNCS 0x989680 ;  /* 0x009896800000895d */ /* 0x002fea0003900000 */
[----:B------:R-:W1:Y:S02]  /*21850*/  @!P0 SYNCS.PHASECHK.TRANS64 P0, [R5+URZ], R2 ;  /* 0x00000002050085a7 */ /* 0x000e64000800007f */
[----:B-1----:R-:W-:Y:S05]  /*21860*/  @!P0 BRA `(.L_x_432) ;  /* 0xfffffffc00f08947 */ /* 0x002fea000383ffff */
[----:B------:R-:W-:Y:S05]  /*21870*/  BRA `(.L_x_443) ;  /* 0xfffffff800f87947 */ /* 0x000fea000383ffff */
.L_x_433:
[----:B0-----:R0:W1:Y:S02]  /*21880*/  SYNCS.PHASECHK.TRANS64.TRYWAIT P0, [R7+URZ], R0 ;  /* 0x00000000070075a7 */ /* 0x001064000800017f */
[----:B-1----:R-:W-:Y:S05]  /*21890*/  @!P0 NANOSLEEP.SYNCS 0x989680 ;  /* 0x009896800000895d */ /* 0x002fea0003900000 */
[----:B------:R-:W1:Y:S02]  /*218a0*/  @!P0 SYNCS.PHASECHK.TRANS64 P0, [R7+URZ], R0 ;  /* 0x00000000070085a7 */ /* 0x000e64000800007f */
[----:B-1----:R-:W-:Y:S05]  /*218b0*/  @!P0 BRA `(.L_x_433) ;  /* 0xfffffffc00f08947 */ /* 0x002fea000383ffff */
[----:B------:R-:W-:Y:S05]  /*218c0*/  BRA `(.L_x_444) ;  /* 0xfffffffc00087947 */ /* 0x000fea000383ffff */
.L_x_434:
[----:B0-----:R0:W1:Y:S02]  /*218d0*/  SYNCS.PHASECHK.TRANS64.TRYWAIT P0, [R7+URZ], R0 ;  /* 0x00000000070075a7 */ /* 0x001064000800017f */
[----:B-1----:R-:W-:Y:S05]  /*218e0*/  @!P0 NANOSLEEP.SYNCS 0x989680 ;  /* 0x009896800000895d */ /* 0x002fea0003900000 */
[----:B------:R-:W1:Y:S02]  /*218f0*/  @!P0 SYNCS.PHASECHK.TRANS64 P0, [R7+URZ], R0 ;  /* 0x00000000070085a7 */ /* 0x000e64000800007f */
[----:B-1----:R-:W-:Y:S05]  /*21900*/  @!P0 BRA `(.L_x_434) ;  /* 0xfffffffc00f08947 */ /* 0x002fea000383ffff */
[----:B------:R-:W-:Y:S05]  /*21910*/  BRA `(.L_x_445) ;  /* 0xfffffffc00187947 */ /* 0x000fea000383ffff */
.L_x_446:
[----:B------:R-:W-:-:S00]  /*21920*/  BRA `(.L_x_446) ;  /* 0xfffffffc00fc7947 */ /* 0x000fc0000383ffff */
[----:B------:R-:W-:-:S00]  /*21930*/  NOP ;  /* 0x0000000000007918 */ /* 0x000fc00000000000 */
        /* <DEDUP_REMOVED lines=12> */
.L_x_447:


//--------------------- .nv.shared._ZN7cutlass13device_kernelINS_4gemm6kernel13GemmUniversalIN4cute5tupleIJiiiiEEENS1_10collective13CollectiveMmaINS1_43MainloopSm90TmaGmmaWarpSpecializedSparseFP8ILi4ENS5_IJNS4_1CILi1EEESB_SB_EEENS1_35KernelTmaWarpSpecializedCooperativeEEENS5_IJNSA_ILi256EEESF_NSA_ILi128EEEEEENS_12float_e4m3_tENS5_IJNS4_6LayoutINS5_IJiNS5_IJNSA_ILi2EEEiEEEiEEENS5_IJlNS5_IJSB_SK_EEElEEEEENSJ_INS5_IJNS5_IJNSA_ILi64EEEiEEENS5_IJSG_iEEEiEEENS5_IJNS5_IJSG_NSA_ILi8192EEEEEENS5_IJSB_lEEElEEEEEEEESI_NS5_IJlSB_lEEENS4_8TiledMMAINS4_8MMA_AtomIJNS4_4SM904GMMA6SPARSE32GMMA_64x256x64_F32E4M3E4M3_SS_TNILNS14_7ScaleInE1ELS17_1ELNS14_9SparseSelE0EEEEEENSJ_INS5_IJSK_SB_SB_EEENS5_IJSB_NSA_ILi0EEES1C_EEEEENS5_IJNS4_10UnderscoreES1F_S1F_EEEEENS4_13SM90_TMA_LOADENS4_14ComposedLayoutINS4_7SwizzleILi2ELi4ELi3EEENS4_25smem_sparse_ptr_flag_bitsILi2ELi8EEENSJ_INS5_IJNS5_IJSB_NSA_ILi8EEEEEENS5_IJSK_SQ_EEEEEENS5_IJNS5_IJS1C_SG_EEESN_EEEEEEEvNS4_8identityES1I_NS1J_INS1K_ILi3ELi4ELi3EEENS4_18smem_ptr_flag_bitsILi8EEENSJ_INS5_IJS1O_SG_EEENS5_IJSG_SB_EEEEEEEvS1W_EENS_8epilogue10collective6detail29Sm90TmaWarpSpecializedAdapterINS26_15DefaultEpilogueIfNS5_IJSB_llEEES2A_NS25_6thread17LinearCombinationIfLi1EffLNS2B_9ScaleType4KindE0ELNS_15FloatRoundStyleE2EfEENS1_15EpilogueDefaultEEEEEvvEEEEvNT_6ParamsE --------------------------
	.section	.nv.shared._ZN7cutlass13device_kernelINS_4gemm6kernel13GemmUniversalIN4cute5tupleIJiiiiEEENS1_10collective13CollectiveMmaINS1_43MainloopSm90TmaGmmaWarpSpecializedSparseFP8ILi4ENS5_IJNS4_1CILi1EEESB_SB_EEENS1_35KernelTmaWarpSpecializedCooperativeEEENS5_IJNSA_ILi256EEESF_NSA_ILi128EEEEEENS_12float_e4m3_tENS5_IJNS4_6LayoutINS5_IJiNS5_IJNSA_ILi2EEEiEEEiEEENS5_IJlNS5_IJSB_SK_EEElEEEEENSJ_INS5_IJNS5_IJNSA_ILi64EEEiEEENS5_IJSG_iEEEiEEENS5_IJNS5_IJSG_NSA_ILi8192EEEEEENS5_IJSB_lEEElEEEEEEEESI_NS5_IJlSB_lEEENS4_8TiledMMAINS4_8MMA_AtomIJNS4_4SM904GMMA6SPARSE32GMMA_64x256x64_F32E4M3E4M3_SS_TNILNS14_7ScaleInE1ELS17_1ELNS14_9SparseSelE0EEEEEENSJ_INS5_IJSK_SB_SB_EEENS5_IJSB_NSA_ILi0EEES1C_EEEEENS5_IJNS4_10UnderscoreES1F_S1F_EEEEENS4_13SM90_TMA_LOADENS4_14ComposedLayoutINS4_7SwizzleILi2ELi4ELi3EEENS4_25smem_sparse_ptr_flag_bitsILi2ELi8EEENSJ_INS5_IJNS5_IJSB_NSA_ILi8EEEEEENS5_IJSK_SQ_EEEEEENS5_IJNS5_IJS1C_SG_EEESN_EEEEEEEvNS4_8identityES1I_NS1J_INS1K_ILi3ELi4ELi3EEENS4_18smem_ptr_flag_bitsILi8EEENSJ_INS5_IJS1O_SG_EEENS5_IJSG_SB_EEEEEEEvS1W_EENS_8epilogue10collective6detail29Sm90TmaWarpSpecializedAdapterINS26_15DefaultEpilogueIfNS5_IJSB_llEEES2A_NS25_6thread17LinearCombinationIfLi1EffLNS2B_9ScaleType4KindE0ELNS_15FloatRoundStyleE2EfEENS1_15EpilogueDefaultEEEEEvvEEEEvNT_6ParamsE,"aw",@nobits
	.sectionflags	@""
	.align	16
	.zero		1024


//--------------------- .nv.shared.reserved.0     --------------------------
	.section	.nv.shared.reserved.0,"aw",@nobits
	.weak		__nv_reservedSMEM_offset_0_alias
	.size		__nv_reservedSMEM_offset_0_alias, 0, 0
	.other		__nv_reservedSMEM_offset_0_alias,@"STO_CUDA_RESERVED_SHARED STV_DEFAULT"
__nv_reservedSMEM_offset_0_alias:
	.zero		0


//--------------------- .nv.global                --------------------------
	.section	.nv.global,"aw",@nobits
.nv.global:
	.type		_ZN39_INTERNAL_07fac273_4_k_cu_4d761be0_40104cute1_E,@object
	.size		_ZN39_INTERNAL_07fac273_4_k_cu_4d761be0_40104cute1_E,(_ZN39_INTERNAL_07fac273_4_k_cu_4d761be0_40104cuda3std3__45__cpo6cbeginE - _ZN39_INTERNAL_07fac273_4_k_cu_4d761be0_40104cute1_E)
_ZN39_INTERNAL_07fac273_4_k_cu_4d761be0_40104cute1_E:
	.zero		1
	.type		_ZN39_INTERNAL_07fac273_4_k_cu_4d761be0_40104cuda3std3__45__cpo6cbeginE,@object
	.size		_ZN39_INTERNAL_07fac273_4_k_cu_4d761be0_40104cuda3std3__45__cpo6cbeginE,(_ZN39_INTERNAL_07fac273_4_k_cu_4d761be0_40104cuda3std3__48in_placeE - _ZN39_INTERNAL_07fac273_4_k_cu_4d761be0_40104cuda3std3__45__cpo6cbeginE)
_ZN39_INTERNAL_07fac273_4_k_cu_4d761be0_40104cuda3std3__45__cpo6cbeginE:
	.zero		1
	.type		_ZN39_INTERNAL_07fac273_4_k_cu_4d761be0_40104cuda3std3__48in_placeE,@object
	.size		_ZN39_INTERNAL_07fac273_4_k_cu_4d761be0_40104cuda3std3__48in_placeE,(_ZN39_INTERNAL_07fac273_4_k_cu_4d761be0_40104cuda3std6ranges3__45__cpo9iter_moveE - _ZN39_INTERNAL_07fac273_4_k_cu_4d761be0_40104cuda3std3__48in_placeE)
_ZN39_INTERNAL_07fac273_4_k_cu_4d761be0_40104cuda3std3__48in_placeE:
	.zero		1
	.type		_ZN39_INTERNAL_07fac273_4_k_cu_4d761be0_40104cuda3std6ranges3__45__cpo9iter_moveE,@object
	.size		_ZN39_INTERNAL_07fac273_4_k_cu_4d761be0_40104cuda3std6ranges3__45__cpo9iter_moveE,(_ZN39_INTERNAL_07fac273_4_k_cu_4d761be0_40104cuda3std3__45__cpo5beginE - _ZN39_INTERNAL_07fac273_4_k_cu_4d761be0_40104cuda3std6ranges3__45__cpo9iter_moveE)
_ZN39_INTERNAL_07fac273_4_k_cu_4d761be0_40104cuda3std6ranges3__45__cpo9iter_moveE:
	.zero		1
	.type		_ZN39_INTERNAL_07fac273_4_k_cu_4d761be0_40104cuda3std3__45__cpo5beginE,@object
	.size		_ZN39_INTERNAL_07fac273_4_k_cu_4d761be0_40104cuda3std3__45__cpo5beginE,(_ZN39_INTERNAL_07fac273_4_k_cu_4d761be0_40104cuda3std3__441_GLOBAL__N__07fac273_4_k_cu_4d761be0_40106ignoreE - _ZN39_INTERNAL_07fac273_4_k_cu_4d761be0_40104cuda3std3__45__cpo5beginE)
_ZN39_INTERNAL_07fac273_4_k_cu_4d761be0_40104cuda3std3__45__cpo5beginE:
	.zero		1
	.type		_ZN39_INTERNAL_07fac273_4_k_cu_4d761be0_40104cuda3std3__441_GLOBAL__N__07fac273_4_k_cu_4d761be0_40106ignoreE,@object
	.size		_ZN39_INTERNAL_07fac273_4_k_cu_4d761be0_40104cuda3std3__441_GLOBAL__N__07fac273_4_k_cu_4d761be0_40106ignoreE,(_ZN39_INTERNAL_07fac273_4_k_cu_4d761be0_40104cute7productE - _ZN39_INTERNAL_07fac273_4_k_cu_4d761be0_40104cuda3std3__441_GLOBAL__N__07fac273_4_k_cu_4d761be0_40106ignoreE)
_ZN39_INTERNAL_07fac273_4_k_cu_4d761be0_40104cuda3std3__441_GLOBAL__N__07fac273_4_k_cu_4d761be0_40106ignoreE:
	.zero		1
	.type		_ZN39_INTERNAL_07fac273_4_k_cu_4d761be0_40104cute7productE,@object
	.size		_ZN39_INTERNAL_07fac273_4_k_cu_4d761be0_40104cute7productE,(_ZN39_INTERNAL_07fac273_4_k_cu_4d761be0_40104cuda3std3__45__cpo3endE - _ZN39_INTERNAL_07fac273_4_k_cu_4d761be0_40104cute7productE)
_ZN39_INTERNAL_07fac273_4_k_cu_4d761be0_40104cute7productE:
	.zero		1
	.type		_ZN39_INTERNAL_07fac273_4_k_cu_4d761be0_40104cuda3std3__45__cpo3endE,@object
	.size		_ZN39_INTERNAL_07fac273_4_k_cu_4d761be0_40104cuda3std3__45__cpo3endE,(_ZN39_INTERNAL_07fac273_4_k_cu_4d761be0_40104cuda3std3__419piecewise_constructE - _ZN39_INTERNAL_07fac273_4_k_cu_4d761be0_40104cuda3std3__45__cpo3endE)
_ZN39_INTERNAL_07fac273_4_k_cu_4d761be0_40104cuda3std3__45__cpo3endE:
	.zero		1
	.type		_ZN39_INTERNAL_07fac273_4_k_cu_4d761be0_40104cuda3std3__419piecewise_constructE,@object
	.size		_ZN39_INTERNAL_07fac273_4_k_cu_4d761be0_40104cuda3std3__419piecewise_constructE,(_ZN39_INTERNAL_07fac273_4_k_cu_4d761be0_40104cuda3std3__45__cpo4cendE - _ZN39_INTERNAL_07fac273_4_k_cu_4d761be0_40104cuda3std3__419piecewise_constructE)
_ZN39_INTERNAL_07fac273_4_k_cu_4d761be0_40104cuda3std3__419piecewise_constructE:
	.zero		1
	.type		_ZN39_INTERNAL_07fac273_4_k_cu_4d761be0_40104cuda3std3__45__cpo4cendE,@object
	.size		_ZN39_INTERNAL_07fac273_4_k_cu_4d761be0_40104cuda3std3__45__cpo4cendE,(_ZN39_INTERNAL_07fac273_4_k_cu_4d761be0_40104cuda3std6ranges3__45__cpo4swapE - _ZN39_INTERNAL_07fac273_4_k_cu_4d761be0_40104cuda3std3__45__cpo4cendE)
_ZN39_INTERNAL_07fac273_4_k_cu_4d761be0_40104cuda3std3__45__cpo4cendE:
	.zero		1
	.type		_ZN39_INTERNAL_07fac273_4_k_cu_4d761be0_40104cuda3std6ranges3__45__cpo4swapE,@object
	.size		_ZN39_INTERNAL_07fac273_4_k_cu_4d761be0_40104cuda3std6ranges3__45__cpo4swapE,(.L_7 - _ZN39_INTERNAL_07fac273_4_k_cu_4d761be0_40104cuda3std6ranges3__45__cpo4swapE)
_ZN39_INTERNAL_07fac273_4_k_cu_4d761be0_40104cuda3std6ranges3__45__cpo4swapE:
	.zero		1
.L_7:


//--------------------- .nv.constant0._ZN7cutlass13device_kernelINS_4gemm6kernel13GemmUniversalIN4cute5tupleIJiiiiEEENS1_10collective13CollectiveMmaINS1_43MainloopSm90TmaGmmaWarpSpecializedSparseFP8ILi4ENS5_IJNS4_1CILi1EEESB_SB_EEENS1_35KernelTmaWarpSpecializedCooperativeEEENS5_IJNSA_ILi256EEESF_NSA_ILi128EEEEEENS_12float_e4m3_tENS5_IJNS4_6LayoutINS5_IJiNS5_IJNSA_ILi2EEEiEEEiEEENS5_IJlNS5_IJSB_SK_EEElEEEEENSJ_INS5_IJNS5_IJNSA_ILi64EEEiEEENS5_IJSG_iEEEiEEENS5_IJNS5_IJSG_NSA_ILi8192EEEEEENS5_IJSB_lEEElEEEEEEEESI_NS5_IJlSB_lEEENS4_8TiledMMAINS4_8MMA_AtomIJNS4_4SM904GMMA6SPARSE32GMMA_64x256x64_F32E4M3E4M3_SS_TNILNS14_7ScaleInE1ELS17_1ELNS14_9SparseSelE0EEEEEENSJ_INS5_IJSK_SB_SB_EEENS5_IJSB_NSA_ILi0EEES1C_EEEEENS5_IJNS4_10UnderscoreES1F_S1F_EEEEENS4_13SM90_TMA_LOADENS4_14ComposedLayoutINS4_7SwizzleILi2ELi4ELi3EEENS4_25smem_sparse_ptr_flag_bitsILi2ELi8EEENSJ_INS5_IJNS5_IJSB_NSA_ILi8EEEEEENS5_IJSK_SQ_EEEEEENS5_IJNS5_IJS1C_SG_EEESN_EEEEEEEvNS4_8identityES1I_NS1J_INS1K_ILi3ELi4ELi3EEENS4_18smem_ptr_flag_bitsILi8EEENSJ_INS5_IJS1O_SG_EEENS5_IJSG_SB_EEEEEEEvS1W_EENS_8epilogue10collective6detail29Sm90TmaWarpSpecializedAdapterINS26_15DefaultEpilogueIfNS5_IJSB_llEEES2A_NS25_6thread17LinearCombinationIfLi1EffLNS2B_9ScaleType4KindE0ELNS_15FloatRoundStyleE2EfEENS1_15EpilogueDefaultEEEEEvvEEEEvNT_6ParamsE --------------------------
	.section	.nv.constant0._ZN7cutlass13device_kernelINS_4gemm6kernel13GemmUniversalIN4cute5tupleIJiiiiEEENS1_10collective13CollectiveMmaINS1_43MainloopSm90TmaGmmaWarpSpecializedSparseFP8ILi4ENS5_IJNS4_1CILi1EEESB_SB_EEENS1_35KernelTmaWarpSpecializedCooperativeEEENS5_IJNSA_ILi256EEESF_NSA_ILi128EEEEEENS_12float_e4m3_tENS5_IJNS4_6LayoutINS5_IJiNS5_IJNSA_ILi2EEEiEEEiEEENS5_IJlNS5_IJSB_SK_EEElEEEEENSJ_INS5_IJNS5_IJNSA_ILi64EEEiEEENS5_IJSG_iEEEiEEENS5_IJNS5_IJSG_NSA_ILi8192EEEEEENS5_IJSB_lEEElEEEEEEEESI_NS5_IJlSB_lEEENS4_8TiledMMAINS4_8MMA_AtomIJNS4_4SM904GMMA6SPARSE32GMMA_64x256x64_F32E4M3E4M3_SS_TNILNS14_7ScaleInE1ELS17_1ELNS14_9SparseSelE0EEEEEENSJ_INS5_IJSK_SB_SB_EEENS5_IJSB_NSA_ILi0EEES1C_EEEEENS5_IJNS4_10UnderscoreES1F_S1F_EEEEENS4_13SM90_TMA_LOADENS4_14ComposedLayoutINS4_7SwizzleILi2ELi4ELi3EEENS4_25smem_sparse_ptr_flag_bitsILi2ELi8EEENSJ_INS5_IJNS5_IJSB_NSA_ILi8EEEEEENS5_IJSK_SQ_EEEEEENS5_IJNS5_IJS1C_SG_EEESN_EEEEEEEvNS4_8identityES1I_NS1J_INS1K_ILi3ELi4ELi3EEENS4_18smem_ptr_flag_bitsILi8EEENSJ_INS5_IJS1O_SG_EEENS5_IJSG_SB_EEEEEEEvS1W_EENS_8epilogue10collective6detail29Sm90TmaWarpSpecializedAdapterINS26_15DefaultEpilogueIfNS5_IJSB_llEEES2A_NS25_6thread17LinearCombinationIfLi1EffLNS2B_9ScaleType4KindE0ELNS_15FloatRoundStyleE2EfEENS1_15EpilogueDefaultEEEEEvvEEEEvNT_6ParamsE,"a",@progbits
	.sectionflags	@""
	.align	4
.nv.constant0._ZN7cutlass13device_kernelINS_4gemm6kernel13GemmUniversalIN4cute5tupleIJiiiiEEENS1_10collective13CollectiveMmaINS1_43MainloopSm90TmaGmmaWarpSpecializedSparseFP8ILi4ENS5_IJNS4_1CILi1EEESB_SB_EEENS1_35KernelTmaWarpSpecializedCooperativeEEENS5_IJNSA_ILi256EEESF_NSA_ILi128EEEEEENS_12float_e4m3_tENS5_IJNS4_6LayoutINS5_IJiNS5_IJNSA_ILi2EEEiEEEiEEENS5_IJlNS5_IJSB_SK_EEElEEEEENSJ_INS5_IJNS5_IJNSA_ILi64EEEiEEENS5_IJSG_iEEEiEEENS5_IJNS5_IJSG_NSA_ILi8192EEEEEENS5_IJSB_lEEElEEEEEEEESI_NS5_IJlSB_lEEENS4_8TiledMMAINS4_8MMA_AtomIJNS4_4SM904GMMA6SPARSE32GMMA_64x256x64_F32E4M3E4M3_SS_TNILNS14_7ScaleInE1ELS17_1ELNS14_9SparseSelE0EEEEEENSJ_INS5_IJSK_SB_SB_EEENS5_IJSB_NSA_ILi0EEES1C_EEEEENS5_IJNS4_10UnderscoreES1F_S1F_EEEEENS4_13SM90_TMA_LOADENS4_14ComposedLayoutINS4_7SwizzleILi2ELi4ELi3EEENS4_25smem_sparse_ptr_flag_bitsILi2ELi8EEENSJ_INS5_IJNS5_IJSB_NSA_ILi8EEEEEENS5_IJSK_SQ_EEEEEENS5_IJNS5_IJS1C_SG_EEESN_EEEEEEEvNS4_8identityES1I_NS1J_INS1K_ILi3ELi4ELi3EEENS4_18smem_ptr_flag_bitsILi8EEENSJ_INS5_IJS1O_SG_EEENS5_IJSG_SB_EEEEEEEvS1W_EENS_8epilogue10collective6detail29Sm90TmaWarpSpecializedAdapterINS26_15DefaultEpilogueIfNS5_IJSB_llEEES2A_NS25_6thread17LinearCombinationIfLi1EffLNS2B_9ScaleType4KindE0ELNS_15FloatRoundStyleE2EfEENS1_15EpilogueDefaultEEEEEvvEEEEvNT_6ParamsE:
	.zero		1920


//--------------------- SYMBOLS --------------------------

	.type		.nv.reservedSmem.offset0,@object
	.size		.nv.reservedSmem.offset0,0x4
